	.target	sm_80

	.elftype	@"ET_EXEC"


//--------------------- .note.nv.tkinfo           --------------------------
	.section	.note.nv.tkinfo,"",@"SHT_NOTE"
	.sectionflags	@"SHF_NOTE_NV_TKINFO"
	.tkinfo
        /*0018*/ 	.word	0x00000002
        /*0030*/ 	.string	""
        /*0030*/ 	.string	"ptxas"
        /*0030*/ 	.string	"Cuda compilation tools, release 13.0, V13.0.88"
        /*0030*/ 	.string	"Build cuda_13.0.r13.0/compiler.36424714_0"
        /*0030*/ 	.string	"-arch sm_80 -m 64 "



//--------------------- .note.nv.cuinfo           --------------------------
	.section	.note.nv.cuinfo,"",@"SHT_NOTE"
	.sectionflags	@"SHF_NOTE_NV_CUINFO"
        /*0018*/ 	.short	0x0002
        /*001a*/ 	.short	0x0050
        /*001c*/ 	.short	0x0082
	.zero		2


//--------------------- .nv.info                  --------------------------
	.section	.nv.info,"",@"SHT_CUDA_INFO"
	.align	4


	//----- nvinfo : EIATTR_REGCOUNT
	.align		4
        /*0000*/ 	.byte	0x04, 0x2f
        /*0002*/ 	.short	(.L_29 - .L_28)
	.align		4
.L_28:
        /*0004*/ 	.word	index@(_ZN2at6native49_GLOBAL__N__3489678a_16_AveragePool2d_cu_fb80407630avg_pool2d_out_cuda_frame_nhwcIddEEviPKT_llliiiiiiiiPS3_ibb)
        /*0008*/ 	.word	0x00000028


	//----- nvinfo : EIATTR_FRAME_SIZE
	.align		4
.L_29:
        /*000c*/ 	.byte	0x04, 0x11
        /*000e*/ 	.short	(.L_31 - .L_30)
	.align		4
.L_30:
        /*0010*/ 	.word	index@($__internal_29_$__cuda_sm20_div_s64)
        /*0014*/ 	.word	0x00000000


	//----- nvinfo : EIATTR_FRAME_SIZE
	.align		4
.L_31:
        /*0018*/ 	.byte	0x04, 0x11
        /*001a*/ 	.short	(.L_33 - .L_32)
	.align		4
.L_32:
        /*001c*/ 	.word	index@($__internal_28_$__cuda_sm20_div_rn_f64_full)
        /*0020*/ 	.word	0x00000000


	//----- nvinfo : EIATTR_FRAME_SIZE
	.align		4
.L_33:
        /*0024*/ 	.byte	0x04, 0x11
        /*0026*/ 	.short	(.L_35 - .L_34)
	.align		4
.L_34:
        /*0028*/ 	.word	index@(_ZN2at6native49_GLOBAL__N__3489678a_16_AveragePool2d_cu_fb80407630avg_pool2d_out_cuda_frame_nhwcIddEEviPKT_llliiiiiiiiPS3_ibb)
        /*002c*/ 	.word	0x00000000


	//----- nvinfo : EIATTR_REGCOUNT
	.align		4
.L_35:
        /*0030*/ 	.byte	0x04, 0x2f
        /*0032*/ 	.short	(.L_37 - .L_36)
	.align		4
.L_36:
        /*0034*/ 	.word	index@(_ZN2at6native49_GLOBAL__N__3489678a_16_AveragePool2d_cu_fb80407625avg_pool2d_out_cuda_frameIddEEviPKT_lllliiiiiiiPS3_ibb)
        /*0038*/ 	.word	0x00000028


	//----- nvinfo : EIATTR_FRAME_SIZE
	.align		4
.L_37:
        /*003c*/ 	.byte	0x04, 0x11
        /*003e*/ 	.short	(.L_39 - .L_38)
	.align		4
.L_38:
        /*0040*/ 	.word	index@($__internal_27_$__cuda_sm20_div_s64)
        /*0044*/ 	.word	0x00000000


	//----- nvinfo : EIATTR_FRAME_SIZE
	.align		4
.L_39:
        /*0048*/ 	.byte	0x04, 0x11
        /*004a*/ 	.short	(.L_41 - .L_40)
	.align		4
.L_40:
        /*004c*/ 	.word	index@($__internal_26_$__cuda_sm20_div_rn_f64_full)
        /*0050*/ 	.word	0x00000000


	//----- nvinfo : EIATTR_FRAME_SIZE
	.align		4
.L_41:
        /*0054*/ 	.byte	0x04, 0x11
        /*0056*/ 	.short	(.L_43 - .L_42)
	.align		4
.L_42:
        /*0058*/ 	.word	index@(_ZN2at6native49_GLOBAL__N__3489678a_16_AveragePool2d_cu_fb80407625avg_pool2d_out_cuda_frameIddEEviPKT_lllliiiiiiiPS3_ibb)
        /*005c*/ 	.word	0x00000000


	//----- nvinfo : EIATTR_REGCOUNT
	.align		4
.L_43:
        /*0060*/ 	.byte	0x04, 0x2f
        /*0062*/ 	.short	(.L_45 - .L_44)
	.align		4
.L_44:
        /*0064*/ 	.word	index@(_ZN2at6native49_GLOBAL__N__3489678a_16_AveragePool2d_cu_fb80407630avg_pool2d_out_cuda_frame_nhwcIffEEviPKT_llliiiiiiiiPS3_ibb)
        /*0068*/ 	.word	0x00000028


	//----- nvinfo : EIATTR_FRAME_SIZE
	.align		4
.L_45:
        /*006c*/ 	.byte	0x04, 0x11
        /*006e*/ 	.short	(.L_47 - .L_46)
	.align		4
.L_46:
        /*0070*/ 	.word	index@($__internal_25_$__cuda_sm20_div_s64)
        /*0074*/ 	.word	0x00000000


	//----- nvinfo : EIATTR_FRAME_SIZE
	.align		4
.L_47:
        /*0078*/ 	.byte	0x04, 0x11
        /*007a*/ 	.short	(.L_49 - .L_48)
	.align		4
.L_48:
        /*007c*/ 	.word	index@(_ZN2at6native49_GLOBAL__N__3489678a_16_AveragePool2d_cu_fb80407630avg_pool2d_out_cuda_frame_nhwcIffEEviPKT_llliiiiiiiiPS3_ibb)
        /*0080*/ 	.word	0x00000000


	//----- nvinfo : EIATTR_REGCOUNT
	.align		4
.L_49:
        /*0084*/ 	.byte	0x04, 0x2f
        /*0086*/ 	.short	(.L_51 - .L_50)
	.align		4
.L_50:
        /*0088*/ 	.word	index@(_ZN2at6native49_GLOBAL__N__3489678a_16_AveragePool2d_cu_fb80407625avg_pool2d_out_cuda_frameIffEEviPKT_lllliiiiiiiPS3_ibb)
        /*008c*/ 	.word	0x00000028


	//----- nvinfo : EIATTR_FRAME_SIZE
	.align		4
.L_51:
        /*0090*/ 	.byte	0x04, 0x11
        /*0092*/ 	.short	(.L_53 - .L_52)
	.align		4
.L_52:
        /*0094*/ 	.word	index@($__internal_24_$__cuda_sm20_div_s64)
        /*0098*/ 	.word	0x00000000


	//----- nvinfo : EIATTR_FRAME_SIZE
	.align		4
.L_53:
        /*009c*/ 	.byte	0x04, 0x11
        /*009e*/ 	.short	(.L_55 - .L_54)
	.align		4
.L_54:
        /*00a0*/ 	.word	index@(_ZN2at6native49_GLOBAL__N__3489678a_16_AveragePool2d_cu_fb80407625avg_pool2d_out_cuda_frameIffEEviPKT_lllliiiiiiiPS3_ibb)
        /*00a4*/ 	.word	0x00000000


	//----- nvinfo : EIATTR_REGCOUNT
	.align		4
.L_55:
        /*00a8*/ 	.byte	0x04, 0x2f
        /*00aa*/ 	.short	(.L_57 - .L_56)
	.align		4
.L_56:
        /*00ac*/ 	.word	index@(_ZN2at6native49_GLOBAL__N__3489678a_16_AveragePool2d_cu_fb80407630avg_pool2d_out_cuda_frame_nhwcIN3c104HalfEfEEviPKT_llliiiiiiiiPS5_ibb)
        /*00b0*/ 	.word	0x00000028


	//----- nvinfo : EIATTR_FRAME_SIZE
	.align		4
.L_57:
        /*00b4*/ 	.byte	0x04, 0x11
        /*00b6*/ 	.short	(.L_59 - .L_58)
	.align		4
.L_58:
        /*00b8*/ 	.word	index@($__internal_23_$__cuda_sm20_div_s64)
        /*00bc*/ 	.word	0x00000000


	//----- nvinfo : EIATTR_FRAME_SIZE
	.align		4
.L_59:
        /*00c0*/ 	.byte	0x04, 0x11
        /*00c2*/ 	.short	(.L_61 - .L_60)
	.align		4
.L_60:
        /*00c4*/ 	.word	index@(_ZN2at6native49_GLOBAL__N__3489678a_16_AveragePool2d_cu_fb80407630avg_pool2d_out_cuda_frame_nhwcIN3c104HalfEfEEviPKT_llliiiiiiiiPS5_ibb)
        /*00c8*/ 	.word	0x00000000


	//----- nvinfo : EIATTR_REGCOUNT
	.align		4
.L_61:
        /*00cc*/ 	.byte	0x04, 0x2f
        /*00ce*/ 	.short	(.L_63 - .L_62)
	.align		4
.L_62:
        /*00d0*/ 	.word	index@(_ZN2at6native49_GLOBAL__N__3489678a_16_AveragePool2d_cu_fb80407625avg_pool2d_out_cuda_frameIN3c104HalfEfEEviPKT_lllliiiiiiiPS5_ibb)
        /*00d4*/ 	.word	0x00000020


	//----- nvinfo : EIATTR_FRAME_SIZE
	.align		4
.L_63:
        /*00d8*/ 	.byte	0x04, 0x11
        /*00da*/ 	.short	(.L_65 - .L_64)
	.align		4
.L_64:
        /*00dc*/ 	.word	index@($__internal_22_$__cuda_sm20_div_s64)
        /*00e0*/ 	.word	0x00000000


	//----- nvinfo : EIATTR_FRAME_SIZE
	.align		4
.L_65:
        /*00e4*/ 	.byte	0x04, 0x11
        /*00e6*/ 	.short	(.L_67 - .L_66)
	.align		4
.L_66:
        /*00e8*/ 	.word	index@(_ZN2at6native49_GLOBAL__N__3489678a_16_AveragePool2d_cu_fb80407625avg_pool2d_out_cuda_frameIN3c104HalfEfEEviPKT_lllliiiiiiiPS5_ibb)
        /*00ec*/ 	.word	0x00000000


	//----- nvinfo : EIATTR_REGCOUNT
	.align		4
.L_67:
        /*00f0*/ 	.byte	0x04, 0x2f
        /*00f2*/ 	.short	(.L_69 - .L_68)
	.align		4
.L_68:
        /*00f4*/ 	.word	index@(_ZN2at6native49_GLOBAL__N__3489678a_16_AveragePool2d_cu_fb80407630avg_pool2d_out_cuda_frame_nhwcIN3c108BFloat16EfEEviPKT_llliiiiiiiiPS5_ibb)
        /*00f8*/ 	.word	0x00000028


	//----- nvinfo : EIATTR_FRAME_SIZE
	.align		4
.L_69:
        /*00fc*/ 	.byte	0x04, 0x11
        /*00fe*/ 	.short	(.L_71 - .L_70)
	.align		4
.L_70:
        /*0100*/ 	.word	index@($__internal_21_$__cuda_sm20_div_s64)
        /*0104*/ 	.word	0x00000000


	//----- nvinfo : EIATTR_FRAME_SIZE
	.align		4
.L_71:
        /*0108*/ 	.byte	0x04, 0x11
        /*010a*/ 	.short	(.L_73 - .L_72)
	.align		4
.L_72:
        /*010c*/ 	.word	index@(_ZN2at6native49_GLOBAL__N__3489678a_16_AveragePool2d_cu_fb80407630avg_pool2d_out_cuda_frame_nhwcIN3c108BFloat16EfEEviPKT_llliiiiiiiiPS5_ibb)
        /*0110*/ 	.word	0x00000000


	//----- nvinfo : EIATTR_REGCOUNT
	.align		4
.L_73:
        /*0114*/ 	.byte	0x04, 0x2f
        /*0116*/ 	.short	(.L_75 - .L_74)
	.align		4
.L_74:
        /*0118*/ 	.word	index@(_ZN2at6native49_GLOBAL__N__3489678a_16_AveragePool2d_cu_fb80407625avg_pool2d_out_cuda_frameIN3c108BFloat16EfEEviPKT_lllliiiiiiiPS5_ibb)
        /*011c*/ 	.word	0x00000020


	//----- nvinfo : EIATTR_FRAME_SIZE
	.align		4
.L_75:
        /*0120*/ 	.byte	0x04, 0x11
        /*0122*/ 	.short	(.L_77 - .L_76)
	.align		4
.L_76:
        /*0124*/ 	.word	index@($__internal_20_$__cuda_sm20_div_s64)
        /*0128*/ 	.word	0x00000000


	//----- nvinfo : EIATTR_FRAME_SIZE
	.align		4
.L_77:
        /*012c*/ 	.byte	0x04, 0x11
        /*012e*/ 	.short	(.L_79 - .L_78)
	.align		4
.L_78:
        /*0130*/ 	.word	index@(_ZN2at6native49_GLOBAL__N__3489678a_16_AveragePool2d_cu_fb80407625avg_pool2d_out_cuda_frameIN3c108BFloat16EfEEviPKT_lllliiiiiiiPS5_ibb)
        /*0134*/ 	.word	0x00000000


	//----- nvinfo : EIATTR_REGCOUNT
	.align		4
.L_79:
        /*0138*/ 	.byte	0x04, 0x2f
        /*013a*/ 	.short	(.L_81 - .L_80)
	.align		4
.L_80:
        /*013c*/ 	.word	index@(_ZN2at6native49_GLOBAL__N__3489678a_16_AveragePool2d_cu_fb80407639avg_pool2d_backward_out_cuda_frame_nhwcIddiEEvT1_PKT_llliiiiiiiiPS4_ibb)
        /*0140*/ 	.word	0x0000003c


	//----- nvinfo : EIATTR_FRAME_SIZE
	.align		4
.L_81:
        /*0144*/ 	.byte	0x04, 0x11
        /*0146*/ 	.short	(.L_83 - .L_82)
	.align		4
.L_82:
        /*0148*/ 	.word	index@($__internal_19_$__cuda_sm20_div_s64)
        /*014c*/ 	.word	0x00000000


	//----- nvinfo : EIATTR_FRAME_SIZE
	.align		4
.L_83:
        /*0150*/ 	.byte	0x04, 0x11
        /*0152*/ 	.short	(.L_85 - .L_84)
	.align		4
.L_84:
        /*0154*/ 	.word	index@($__internal_18_$__cuda_sm20_div_rn_f64_full)
        /*0158*/ 	.word	0x00000000


	//----- nvinfo : EIATTR_FRAME_SIZE
	.align		4
.L_85:
        /*015c*/ 	.byte	0x04, 0x11
        /*015e*/ 	.short	(.L_87 - .L_86)
	.align		4
.L_86:
        /*0160*/ 	.word	index@(_ZN2at6native49_GLOBAL__N__3489678a_16_AveragePool2d_cu_fb80407639avg_pool2d_backward_out_cuda_frame_nhwcIddiEEvT1_PKT_llliiiiiiiiPS4_ibb)
        /*0164*/ 	.word	0x00000000


	//----- nvinfo : EIATTR_REGCOUNT
	.align		4
.L_87:
        /*0168*/ 	.byte	0x04, 0x2f
        /*016a*/ 	.short	(.L_89 - .L_88)
	.align		4
.L_88:
        /*016c*/ 	.word	index@(_ZN2at6native49_GLOBAL__N__3489678a_16_AveragePool2d_cu_fb80407634avg_pool2d_backward_out_cuda_frameIddiEEvT1_PKT_llllliiiiiiPS4_ibb)
        /*0170*/ 	.word	0x0000003c


	//----- nvinfo : EIATTR_FRAME_SIZE
	.align		4
.L_89:
        /*0174*/ 	.byte	0x04, 0x11
        /*0176*/ 	.short	(.L_91 - .L_90)
	.align		4
.L_90:
        /*0178*/ 	.word	index@($__internal_17_$__cuda_sm20_div_s64)
        /*017c*/ 	.word	0x00000000


	//----- nvinfo : EIATTR_FRAME_SIZE
	.align		4
.L_91:
        /*0180*/ 	.byte	0x04, 0x11
        /*0182*/ 	.short	(.L_93 - .L_92)
	.align		4
.L_92:
        /*0184*/ 	.word	index@($__internal_16_$__cuda_sm20_div_rn_f64_full)
        /*0188*/ 	.word	0x00000000


	//----- nvinfo : EIATTR_FRAME_SIZE
	.align		4
.L_93:
        /*018c*/ 	.byte	0x04, 0x11
        /*018e*/ 	.short	(.L_95 - .L_94)
	.align		4
.L_94:
        /*0190*/ 	.word	index@(_ZN2at6native49_GLOBAL__N__3489678a_16_AveragePool2d_cu_fb80407634avg_pool2d_backward_out_cuda_frameIddiEEvT1_PKT_llllliiiiiiPS4_ibb)
        /*0194*/ 	.word	0x00000000


	//----- nvinfo : EIATTR_REGCOUNT
	.align		4
.L_95:
        /*0198*/ 	.byte	0x04, 0x2f
        /*019a*/ 	.short	(.L_97 - .L_96)
	.align		4
.L_96:
        /*019c*/ 	.word	index@(_ZN2at6native49_GLOBAL__N__3489678a_16_AveragePool2d_cu_fb80407639avg_pool2d_backward_out_cuda_frame_nhwcIddlEEvT1_PKT_llliiiiiiiiPS4_ibb)
        /*01a0*/ 	.word	0x0000003c


	//----- nvinfo : EIATTR_FRAME_SIZE
	.align		4
.L_97:
        /*01a4*/ 	.byte	0x04, 0x11
        /*01a6*/ 	.short	(.L_99 - .L_98)
	.align		4
.L_98:
        /*01a8*/ 	.word	index@($__internal_15_$__cuda_sm20_div_s64)
        /*01ac*/ 	.word	0x00000000


	//----- nvinfo : EIATTR_FRAME_SIZE
	.align		4
.L_99:
        /*01b0*/ 	.byte	0x04, 0x11
        /*01b2*/ 	.short	(.L_101 - .L_100)
	.align		4
.L_100:
        /*01b4*/ 	.word	index@($__internal_14_$__cuda_sm20_div_rn_f64_full)
        /*01b8*/ 	.word	0x00000000


	//----- nvinfo : EIATTR_FRAME_SIZE
	.align		4
.L_101:
        /*01bc*/ 	.byte	0x04, 0x11
        /*01be*/ 	.short	(.L_103 - .L_102)
	.align		4
.L_102:
        /*01c0*/ 	.word	index@(_ZN2at6native49_GLOBAL__N__3489678a_16_AveragePool2d_cu_fb80407639avg_pool2d_backward_out_cuda_frame_nhwcIddlEEvT1_PKT_llliiiiiiiiPS4_ibb)
        /*01c4*/ 	.word	0x00000000


	//----- nvinfo : EIATTR_REGCOUNT
	.align		4
.L_103:
        /*01c8*/ 	.byte	0x04, 0x2f
        /*01ca*/ 	.short	(.L_105 - .L_104)
	.align		4
.L_104:
        /*01cc*/ 	.word	index@(_ZN2at6native49_GLOBAL__N__3489678a_16_AveragePool2d_cu_fb80407634avg_pool2d_backward_out_cuda_frameIddlEEvT1_PKT_llllliiiiiiPS4_ibb)
        /*01d0*/ 	.word	0x0000003c


	//----- nvinfo : EIATTR_FRAME_SIZE
	.align		4
.L_105:
        /*01d4*/ 	.byte	0x04, 0x11
        /*01d6*/ 	.short	(.L_107 - .L_106)
	.align		4
.L_106:
        /*01d8*/ 	.word	index@($__internal_13_$__cuda_sm20_div_s64)
        /*01dc*/ 	.word	0x00000000


	//----- nvinfo : EIATTR_FRAME_SIZE
	.align		4
.L_107:
        /*01e0*/ 	.byte	0x04, 0x11
        /*01e2*/ 	.short	(.L_109 - .L_108)
	.align		4
.L_108:
        /*01e4*/ 	.word	index@($__internal_12_$__cuda_sm20_div_rn_f64_full)
        /*01e8*/ 	.word	0x00000000


	//----- nvinfo : EIATTR_FRAME_SIZE
	.align		4
.L_109:
        /*01ec*/ 	.byte	0x04, 0x11
        /*01ee*/ 	.short	(.L_111 - .L_110)
	.align		4
.L_110:
        /*01f0*/ 	.word	index@(_ZN2at6native49_GLOBAL__N__3489678a_16_AveragePool2d_cu_fb80407634avg_pool2d_backward_out_cuda_frameIddlEEvT1_PKT_llllliiiiiiPS4_ibb)
        /*01f4*/ 	.word	0x00000000


	//----- nvinfo : EIATTR_REGCOUNT
	.align		4
.L_111:
        /*01f8*/ 	.byte	0x04, 0x2f
        /*01fa*/ 	.short	(.L_113 - .L_112)
	.align		4
.L_112:
        /*01fc*/ 	.word	index@(_ZN2at6native49_GLOBAL__N__3489678a_16_AveragePool2d_cu_fb80407639avg_pool2d_backward_out_cuda_frame_nhwcIffiEEvT1_PKT_llliiiiiiiiPS4_ibb)
        /*0200*/ 	.word	0x00000028


	//----- nvinfo : EIATTR_FRAME_SIZE
	.align		4
.L_113:
        /*0204*/ 	.byte	0x04, 0x11
        /*0206*/ 	.short	(.L_115 - .L_114)
	.align		4
.L_114:
        /*0208*/ 	.word	index@($__internal_11_$__cuda_sm20_div_s64)
        /*020c*/ 	.word	0x00000000


	//----- nvinfo : EIATTR_FRAME_SIZE
	.align		4
.L_115:
        /*0210*/ 	.byte	0x04, 0x11
        /*0212*/ 	.short	(.L_117 - .L_116)
	.align		4
.L_116:
        /*0214*/ 	.word	index@(_ZN2at6native49_GLOBAL__N__3489678a_16_AveragePool2d_cu_fb80407639avg_pool2d_backward_out_cuda_frame_nhwcIffiEEvT1_PKT_llliiiiiiiiPS4_ibb)
        /*0218*/ 	.word	0x00000000


	//----- nvinfo : EIATTR_REGCOUNT
	.align		4
.L_117:
        /*021c*/ 	.byte	0x04, 0x2f
        /*021e*/ 	.short	(.L_119 - .L_118)
	.align		4
.L_118:
        /*0220*/ 	.word	index@(_ZN2at6native49_GLOBAL__N__3489678a_16_AveragePool2d_cu_fb80407634avg_pool2d_backward_out_cuda_frameIffiEEvT1_PKT_llllliiiiiiPS4_ibb)
        /*0224*/ 	.word	0x00000028


	//----- nvinfo : EIATTR_FRAME_SIZE
	.align		4
.L_119:
        /*0228*/ 	.byte	0x04, 0x11
        /*022a*/ 	.short	(.L_121 - .L_120)
	.align		4
.L_120:
        /*022c*/ 	.word	index@($__internal_10_$__cuda_sm20_div_s64)
        /*0230*/ 	.word	0x00000000


	//----- nvinfo : EIATTR_FRAME_SIZE
	.align		4
.L_121:
        /*0234*/ 	.byte	0x04, 0x11
        /*0236*/ 	.short	(.L_123 - .L_122)
	.align		4
.L_122:
        /*0238*/ 	.word	index@(_ZN2at6native49_GLOBAL__N__3489678a_16_AveragePool2d_cu_fb80407634avg_pool2d_backward_out_cuda_frameIffiEEvT1_PKT_llllliiiiiiPS4_ibb)
        /*023c*/ 	.word	0x00000000


	//----- nvinfo : EIATTR_REGCOUNT
	.align		4
.L_123:
        /*0240*/ 	.byte	0x04, 0x2f
        /*0242*/ 	.short	(.L_125 - .L_124)
	.align		4
.L_124:
        /*0244*/ 	.word	index@(_ZN2at6native49_GLOBAL__N__3489678a_16_AveragePool2d_cu_fb80407639avg_pool2d_backward_out_cuda_frame_nhwcIfflEEvT1_PKT_llliiiiiiiiPS4_ibb)
        /*0248*/ 	.word	0x00000028


	//----- nvinfo : EIATTR_FRAME_SIZE
	.align		4
.L_125:
        /*024c*/ 	.byte	0x04, 0x11
        /*024e*/ 	.short	(.L_127 - .L_126)
	.align		4
.L_126:
        /*0250*/ 	.word	index@($__internal_9_$__cuda_sm20_div_s64)
        /*0254*/ 	.word	0x00000000


	//----- nvinfo : EIATTR_FRAME_SIZE
	.align		4
.L_127:
        /*0258*/ 	.byte	0x04, 0x11
        /*025a*/ 	.short	(.L_129 - .L_128)
	.align		4
.L_128:
        /*025c*/ 	.word	index@(_ZN2at6native49_GLOBAL__N__3489678a_16_AveragePool2d_cu_fb80407639avg_pool2d_backward_out_cuda_frame_nhwcIfflEEvT1_PKT_llliiiiiiiiPS4_ibb)
        /*0260*/ 	.word	0x00000000


	//----- nvinfo : EIATTR_REGCOUNT
	.align		4
.L_129:
        /*0264*/ 	.byte	0x04, 0x2f
        /*0266*/ 	.short	(.L_131 - .L_130)
	.align		4
.L_130:
        /*0268*/ 	.word	index@(_ZN2at6native49_GLOBAL__N__3489678a_16_AveragePool2d_cu_fb80407634avg_pool2d_backward_out_cuda_frameIfflEEvT1_PKT_llllliiiiiiPS4_ibb)
        /*026c*/ 	.word	0x00000028


	//----- nvinfo : EIATTR_FRAME_SIZE
	.align		4
.L_131:
        /*0270*/ 	.byte	0x04, 0x11
        /*0272*/ 	.short	(.L_133 - .L_132)
	.align		4
.L_132:
        /*0274*/ 	.word	index@($__internal_8_$__cuda_sm20_div_s64)
        /*0278*/ 	.word	0x00000000


	//----- nvinfo : EIATTR_FRAME_SIZE
	.align		4
.L_133:
        /*027c*/ 	.byte	0x04, 0x11
        /*027e*/ 	.short	(.L_135 - .L_134)
	.align		4
.L_134:
        /*0280*/ 	.word	index@(_ZN2at6native49_GLOBAL__N__3489678a_16_AveragePool2d_cu_fb80407634avg_pool2d_backward_out_cuda_frameIfflEEvT1_PKT_llllliiiiiiPS4_ibb)
        /*0284*/ 	.word	0x00000000


	//----- nvinfo : EIATTR_REGCOUNT
	.align		4
.L_135:
        /*0288*/ 	.byte	0x04, 0x2f
        /*028a*/ 	.short	(.L_137 - .L_136)
	.align		4
.L_136:
        /*028c*/ 	.word	index@(_ZN2at6native49_GLOBAL__N__3489678a_16_AveragePool2d_cu_fb80407639avg_pool2d_backward_out_cuda_frame_nhwcIN3c104HalfEfiEEvT1_PKT_llliiiiiiiiPS6_ibb)
        /*0290*/ 	.word	0x00000028


	//----- nvinfo : EIATTR_FRAME_SIZE
	.align		4
.L_137:
        /*0294*/ 	.byte	0x04, 0x11
        /*0296*/ 	.short	(.L_139 - .L_138)
	.align		4
.L_138:
        /*0298*/ 	.word	index@($__internal_7_$__cuda_sm20_div_s64)
        /*029c*/ 	.word	0x00000000


	//----- nvinfo : EIATTR_FRAME_SIZE
	.align		4
.L_139:
        /*02a0*/ 	.byte	0x04, 0x11
        /*02a2*/ 	.short	(.L_141 - .L_140)
	.align		4
.L_140:
        /*02a4*/ 	.word	index@(_ZN2at6native49_GLOBAL__N__3489678a_16_AveragePool2d_cu_fb80407639avg_pool2d_backward_out_cuda_frame_nhwcIN3c104HalfEfiEEvT1_PKT_llliiiiiiiiPS6_ibb)
        /*02a8*/ 	.word	0x00000000


	//----- nvinfo : EIATTR_REGCOUNT
	.align		4
.L_141:
        /*02ac*/ 	.byte	0x04, 0x2f
        /*02ae*/ 	.short	(.L_143 - .L_142)
	.align		4
.L_142:
        /*02b0*/ 	.word	index@(_ZN2at6native49_GLOBAL__N__3489678a_16_AveragePool2d_cu_fb80407634avg_pool2d_backward_out_cuda_frameIN3c104HalfEfiEEvT1_PKT_llllliiiiiiPS6_ibb)
        /*02b4*/ 	.word	0x00000028


	//----- nvinfo : EIATTR_FRAME_SIZE
	.align		4
.L_143:
        /*02b8*/ 	.byte	0x04, 0x11
        /*02ba*/ 	.short	(.L_145 - .L_144)
	.align		4
.L_144:
        /*02bc*/ 	.word	index@($__internal_6_$__cuda_sm20_div_s64)
        /*02c0*/ 	.word	0x00000000


	//----- nvinfo : EIATTR_FRAME_SIZE
	.align		4
.L_145:
        /*02c4*/ 	.byte	0x04, 0x11
        /*02c6*/ 	.short	(.L_147 - .L_146)
	.align		4
.L_146:
        /*02c8*/ 	.word	index@(_ZN2at6native49_GLOBAL__N__3489678a_16_AveragePool2d_cu_fb80407634avg_pool2d_backward_out_cuda_frameIN3c104HalfEfiEEvT1_PKT_llllliiiiiiPS6_ibb)
        /*02cc*/ 	.word	0x00000000


	//----- nvinfo : EIATTR_REGCOUNT
	.align		4
.L_147:
        /*02d0*/ 	.byte	0x04, 0x2f
        /*02d2*/ 	.short	(.L_149 - .L_148)
	.align		4
.L_148:
        /*02d4*/ 	.word	index@(_ZN2at6native49_GLOBAL__N__3489678a_16_AveragePool2d_cu_fb80407639avg_pool2d_backward_out_cuda_frame_nhwcIN3c104HalfEflEEvT1_PKT_llliiiiiiiiPS6_ibb)
        /*02d8*/ 	.word	0x00000028


	//----- nvinfo : EIATTR_FRAME_SIZE
	.align		4
.L_149:
        /*02dc*/ 	.byte	0x04, 0x11
        /*02de*/ 	.short	(.L_151 - .L_150)
	.align		4
.L_150:
        /*02e0*/ 	.word	index@($__internal_5_$__cuda_sm20_div_s64)
        /*02e4*/ 	.word	0x00000000


	//----- nvinfo : EIATTR_FRAME_SIZE
	.align		4
.L_151:
        /*02e8*/ 	.byte	0x04, 0x11
        /*02ea*/ 	.short	(.L_153 - .L_152)
	.align		4
.L_152:
        /*02ec*/ 	.word	index@(_ZN2at6native49_GLOBAL__N__3489678a_16_AveragePool2d_cu_fb80407639avg_pool2d_backward_out_cuda_frame_nhwcIN3c104HalfEflEEvT1_PKT_llliiiiiiiiPS6_ibb)
        /*02f0*/ 	.word	0x00000000


	//----- nvinfo : EIATTR_REGCOUNT
	.align		4
.L_153:
        /*02f4*/ 	.byte	0x04, 0x2f
        /*02f6*/ 	.short	(.L_155 - .L_154)
	.align		4
.L_154:
        /*02f8*/ 	.word	index@(_ZN2at6native49_GLOBAL__N__3489678a_16_AveragePool2d_cu_fb80407634avg_pool2d_backward_out_cuda_frameIN3c104HalfEflEEvT1_PKT_llllliiiiiiPS6_ibb)
        /*02fc*/ 	.word	0x00000028


	//----- nvinfo : EIATTR_FRAME_SIZE
	.align		4
.L_155:
        /*0300*/ 	.byte	0x04, 0x11
        /*0302*/ 	.short	(.L_157 - .L_156)
	.align		4
.L_156:
        /*0304*/ 	.word	index@($__internal_4_$__cuda_sm20_div_s64)
        /*0308*/ 	.word	0x00000000


	//----- nvinfo : EIATTR_FRAME_SIZE
	.align		4
.L_157:
        /*030c*/ 	.byte	0x04, 0x11
        /*030e*/ 	.short	(.L_159 - .L_158)
	.align		4
.L_158:
        /*0310*/ 	.word	index@(_ZN2at6native49_GLOBAL__N__3489678a_16_AveragePool2d_cu_fb80407634avg_pool2d_backward_out_cuda_frameIN3c104HalfEflEEvT1_PKT_llllliiiiiiPS6_ibb)
        /*0314*/ 	.word	0x00000000


	//----- nvinfo : EIATTR_REGCOUNT
	.align		4
.L_159:
        /*0318*/ 	.byte	0x04, 0x2f
        /*031a*/ 	.short	(.L_161 - .L_160)
	.align		4
.L_160:
        /*031c*/ 	.word	index@(_ZN2at6native49_GLOBAL__N__3489678a_16_AveragePool2d_cu_fb80407639avg_pool2d_backward_out_cuda_frame_nhwcIN3c108BFloat16EfiEEvT1_PKT_llliiiiiiiiPS6_ibb)
        /*0320*/ 	.word	0x00000028


	//----- nvinfo : EIATTR_FRAME_SIZE
	.align		4
.L_161:
        /*0324*/ 	.byte	0x04, 0x11
        /*0326*/ 	.short	(.L_163 - .L_162)
	.align		4
.L_162:
        /*0328*/ 	.word	index@($__internal_3_$__cuda_sm20_div_s64)
        /*032c*/ 	.word	0x00000000


	//----- nvinfo : EIATTR_FRAME_SIZE
	.align		4
.L_163:
        /*0330*/ 	.byte	0x04, 0x11
        /*0332*/ 	.short	(.L_165 - .L_164)
	.align		4
.L_164:
        /*0334*/ 	.word	index@(_ZN2at6native49_GLOBAL__N__3489678a_16_AveragePool2d_cu_fb80407639avg_pool2d_backward_out_cuda_frame_nhwcIN3c108BFloat16EfiEEvT1_PKT_llliiiiiiiiPS6_ibb)
        /*0338*/ 	.word	0x00000000


	//----- nvinfo : EIATTR_REGCOUNT
	.align		4
.L_165:
        /*033c*/ 	.byte	0x04, 0x2f
        /*033e*/ 	.short	(.L_167 - .L_166)
	.align		4
.L_166:
        /*0340*/ 	.word	index@(_ZN2at6native49_GLOBAL__N__3489678a_16_AveragePool2d_cu_fb80407634avg_pool2d_backward_out_cuda_frameIN3c108BFloat16EfiEEvT1_PKT_llllliiiiiiPS6_ibb)
        /*0344*/ 	.word	0x00000028


	//----- nvinfo : EIATTR_FRAME_SIZE
	.align		4
.L_167:
        /*0348*/ 	.byte	0x04, 0x11
        /*034a*/ 	.short	(.L_169 - .L_168)
	.align		4
.L_168:
        /*034c*/ 	.word	index@($__internal_2_$__cuda_sm20_div_s64)
        /*0350*/ 	.word	0x00000000


	//----- nvinfo : EIATTR_FRAME_SIZE
	.align		4
.L_169:
        /*0354*/ 	.byte	0x04, 0x11
        /*0356*/ 	.short	(.L_171 - .L_170)
	.align		4
.L_170:
        /*0358*/ 	.word	index@(_ZN2at6native49_GLOBAL__N__3489678a_16_AveragePool2d_cu_fb80407634avg_pool2d_backward_out_cuda_frameIN3c108BFloat16EfiEEvT1_PKT_llllliiiiiiPS6_ibb)
        /*035c*/ 	.word	0x00000000


	//----- nvinfo : EIATTR_REGCOUNT
	.align		4
.L_171:
        /*0360*/ 	.byte	0x04, 0x2f
        /*0362*/ 	.short	(.L_173 - .L_172)
	.align		4
.L_172:
        /*0364*/ 	.word	index@(_ZN2at6native49_GLOBAL__N__3489678a_16_AveragePool2d_cu_fb80407639avg_pool2d_backward_out_cuda_frame_nhwcIN3c108BFloat16EflEEvT1_PKT_llliiiiiiiiPS6_ibb)
        /*0368*/ 	.word	0x00000028


	//----- nvinfo : EIATTR_FRAME_SIZE
	.align		4
.L_173:
        /*036c*/ 	.byte	0x04, 0x11
        /*036e*/ 	.short	(.L_175 - .L_174)
	.align		4
.L_174:
        /*0370*/ 	.word	index@($__internal_1_$__cuda_sm20_div_s64)
        /*0374*/ 	.word	0x00000000


	//----- nvinfo : EIATTR_FRAME_SIZE
	.align		4
.L_175:
        /*0378*/ 	.byte	0x04, 0x11
        /*037a*/ 	.short	(.L_177 - .L_176)
	.align		4
.L_176:
        /*037c*/ 	.word	index@(_ZN2at6native49_GLOBAL__N__3489678a_16_AveragePool2d_cu_fb80407639avg_pool2d_backward_out_cuda_frame_nhwcIN3c108BFloat16EflEEvT1_PKT_llliiiiiiiiPS6_ibb)
        /*0380*/ 	.word	0x00000000


	//----- nvinfo : EIATTR_REGCOUNT
	.align		4
.L_177:
        /*0384*/ 	.byte	0x04, 0x2f
        /*0386*/ 	.short	(.L_179 - .L_178)
	.align		4
.L_178:
        /*0388*/ 	.word	index@(_ZN2at6native49_GLOBAL__N__3489678a_16_AveragePool2d_cu_fb80407634avg_pool2d_backward_out_cuda_frameIN3c108BFloat16EflEEvT1_PKT_llllliiiiiiPS6_ibb)
        /*038c*/ 	.word	0x00000028


	//----- nvinfo : EIATTR_FRAME_SIZE
	.align		4
.L_179:
        /*0390*/ 	.byte	0x04, 0x11
        /*0392*/ 	.short	(.L_181 - .L_180)
	.align		4
.L_180:
        /*0394*/ 	.word	index@($__internal_0_$__cuda_sm20_div_s64)
        /*0398*/ 	.word	0x00000000


	//----- nvinfo : EIATTR_FRAME_SIZE
	.align		4
.L_181:
        /*039c*/ 	.byte	0x04, 0x11
        /*039e*/ 	.short	(.L_183 - .L_182)
	.align		4
.L_182:
        /*03a0*/ 	.word	index@(_ZN2at6native49_GLOBAL__N__3489678a_16_AveragePool2d_cu_fb80407634avg_pool2d_backward_out_cuda_frameIN3c108BFloat16EflEEvT1_PKT_llllliiiiiiPS6_ibb)
        /*03a4*/ 	.word	0x00000000


	//----- nvinfo : EIATTR_MIN_STACK_SIZE
	.align		4
.L_183:
        /*03a8*/ 	.byte	0x04, 0x12
        /*03aa*/ 	.short	(.L_185 - .L_184)
	.align		4
.L_184:
        /*03ac*/ 	.word	index@(_ZN2at6native49_GLOBAL__N__3489678a_16_AveragePool2d_cu_fb80407634avg_pool2d_backward_out_cuda_frameIN3c108BFloat16EflEEvT1_PKT_llllliiiiiiPS6_ibb)
        /*03b0*/ 	.word	0x00000000


	//----- nvinfo : EIATTR_MIN_STACK_SIZE
	.align		4
.L_185:
        /*03b4*/ 	.byte	0x04, 0x12
        /*03b6*/ 	.short	(.L_187 - .L_186)
	.align		4
.L_186:
        /*03b8*/ 	.word	index@(_ZN2at6native49_GLOBAL__N__3489678a_16_AveragePool2d_cu_fb80407639avg_pool2d_backward_out_cuda_frame_nhwcIN3c108BFloat16EflEEvT1_PKT_llliiiiiiiiPS6_ibb)
        /*03bc*/ 	.word	0x00000000


	//----- nvinfo : EIATTR_MIN_STACK_SIZE
	.align		4
.L_187:
        /*03c0*/ 	.byte	0x04, 0x12
        /*03c2*/ 	.short	(.L_189 - .L_188)
	.align		4
.L_188:
        /*03c4*/ 	.word	index@(_ZN2at6native49_GLOBAL__N__3489678a_16_AveragePool2d_cu_fb80407634avg_pool2d_backward_out_cuda_frameIN3c108BFloat16EfiEEvT1_PKT_llllliiiiiiPS6_ibb)
        /*03c8*/ 	.word	0x00000000


	//----- nvinfo : EIATTR_MIN_STACK_SIZE
	.align		4
.L_189:
        /*03cc*/ 	.byte	0x04, 0x12
        /*03ce*/ 	.short	(.L_191 - .L_190)
	.align		4
.L_190:
        /*03d0*/ 	.word	index@(_ZN2at6native49_GLOBAL__N__3489678a_16_AveragePool2d_cu_fb80407639avg_pool2d_backward_out_cuda_frame_nhwcIN3c108BFloat16EfiEEvT1_PKT_llliiiiiiiiPS6_ibb)
        /*03d4*/ 	.word	0x00000000


	//----- nvinfo : EIATTR_MIN_STACK_SIZE
	.align		4
.L_191:
        /*03d8*/ 	.byte	0x04, 0x12
        /*03da*/ 	.short	(.L_193 - .L_192)
	.align		4
.L_192:
        /*03dc*/ 	.word	index@(_ZN2at6native49_GLOBAL__N__3489678a_16_AveragePool2d_cu_fb80407634avg_pool2d_backward_out_cuda_frameIN3c104HalfEflEEvT1_PKT_llllliiiiiiPS6_ibb)
        /*03e0*/ 	.word	0x00000000


	//----- nvinfo : EIATTR_MIN_STACK_SIZE
	.align		4
.L_193:
        /*03e4*/ 	.byte	0x04, 0x12
        /*03e6*/ 	.short	(.L_195 - .L_194)
	.align		4
.L_194:
        /*03e8*/ 	.word	index@(_ZN2at6native49_GLOBAL__N__3489678a_16_AveragePool2d_cu_fb80407639avg_pool2d_backward_out_cuda_frame_nhwcIN3c104HalfEflEEvT1_PKT_llliiiiiiiiPS6_ibb)
        /*03ec*/ 	.word	0x00000000


	//----- nvinfo : EIATTR_MIN_STACK_SIZE
	.align		4
.L_195:
        /*03f0*/ 	.byte	0x04, 0x12
        /*03f2*/ 	.short	(.L_197 - .L_196)
	.align		4
.L_196:
        /*03f4*/ 	.word	index@(_ZN2at6native49_GLOBAL__N__3489678a_16_AveragePool2d_cu_fb80407634avg_pool2d_backward_out_cuda_frameIN3c104HalfEfiEEvT1_PKT_llllliiiiiiPS6_ibb)
        /*03f8*/ 	.word	0x00000000


	//----- nvinfo : EIATTR_MIN_STACK_SIZE
	.align		4
.L_197:
        /*03fc*/ 	.byte	0x04, 0x12
        /*03fe*/ 	.short	(.L_199 - .L_198)
	.align		4
.L_198:
        /*0400*/ 	.word	index@(_ZN2at6native49_GLOBAL__N__3489678a_16_AveragePool2d_cu_fb80407639avg_pool2d_backward_out_cuda_frame_nhwcIN3c104HalfEfiEEvT1_PKT_llliiiiiiiiPS6_ibb)
        /*0404*/ 	.word	0x00000000


	//----- nvinfo : EIATTR_MIN_STACK_SIZE
	.align		4
.L_199:
        /*0408*/ 	.byte	0x04, 0x12
        /*040a*/ 	.short	(.L_201 - .L_200)
	.align		4
.L_200:
        /*040c*/ 	.word	index@(_ZN2at6native49_GLOBAL__N__3489678a_16_AveragePool2d_cu_fb80407634avg_pool2d_backward_out_cuda_frameIfflEEvT1_PKT_llllliiiiiiPS4_ibb)
        /*0410*/ 	.word	0x00000000


	//----- nvinfo : EIATTR_MIN_STACK_SIZE
	.align		4
.L_201:
        /*0414*/ 	.byte	0x04, 0x12
        /*0416*/ 	.short	(.L_203 - .L_202)
	.align		4
.L_202:
        /*0418*/ 	.word	index@(_ZN2at6native49_GLOBAL__N__3489678a_16_AveragePool2d_cu_fb80407639avg_pool2d_backward_out_cuda_frame_nhwcIfflEEvT1_PKT_llliiiiiiiiPS4_ibb)
        /*041c*/ 	.word	0x00000000


	//----- nvinfo : EIATTR_MIN_STACK_SIZE
	.align		4
.L_203:
        /*0420*/ 	.byte	0x04, 0x12
        /*0422*/ 	.short	(.L_205 - .L_204)
	.align		4
.L_204:
        /*0424*/ 	.word	index@(_ZN2at6native49_GLOBAL__N__3489678a_16_AveragePool2d_cu_fb80407634avg_pool2d_backward_out_cuda_frameIffiEEvT1_PKT_llllliiiiiiPS4_ibb)
        /*0428*/ 	.word	0x00000000


	//----- nvinfo : EIATTR_MIN_STACK_SIZE
	.align		4
.L_205:
        /*042c*/ 	.byte	0x04, 0x12
        /*042e*/ 	.short	(.L_207 - .L_206)
	.align		4
.L_206:
        /*0430*/ 	.word	index@(_ZN2at6native49_GLOBAL__N__3489678a_16_AveragePool2d_cu_fb80407639avg_pool2d_backward_out_cuda_frame_nhwcIffiEEvT1_PKT_llliiiiiiiiPS4_ibb)
        /*0434*/ 	.word	0x00000000


	//----- nvinfo : EIATTR_MIN_STACK_SIZE
	.align		4
.L_207:
        /*0438*/ 	.byte	0x04, 0x12
        /*043a*/ 	.short	(.L_209 - .L_208)
	.align		4
.L_208:
        /*043c*/ 	.word	index@(_ZN2at6native49_GLOBAL__N__3489678a_16_AveragePool2d_cu_fb80407634avg_pool2d_backward_out_cuda_frameIddlEEvT1_PKT_llllliiiiiiPS4_ibb)
        /*0440*/ 	.word	0x00000000


	//----- nvinfo : EIATTR_MIN_STACK_SIZE
	.align		4
.L_209:
        /*0444*/ 	.byte	0x04, 0x12
        /*0446*/ 	.short	(.L_211 - .L_210)
	.align		4
.L_210:
        /*0448*/ 	.word	index@(_ZN2at6native49_GLOBAL__N__3489678a_16_AveragePool2d_cu_fb80407639avg_pool2d_backward_out_cuda_frame_nhwcIddlEEvT1_PKT_llliiiiiiiiPS4_ibb)
        /*044c*/ 	.word	0x00000000


	//----- nvinfo : EIATTR_MIN_STACK_SIZE
	.align		4
.L_211:
        /*0450*/ 	.byte	0x04, 0x12
        /*0452*/ 	.short	(.L_213 - .L_212)
	.align		4
.L_212:
        /*0454*/ 	.word	index@(_ZN2at6native49_GLOBAL__N__3489678a_16_AveragePool2d_cu_fb80407634avg_pool2d_backward_out_cuda_frameIddiEEvT1_PKT_llllliiiiiiPS4_ibb)
        /*0458*/ 	.word	0x00000000


	//----- nvinfo : EIATTR_MIN_STACK_SIZE
	.align		4
.L_213:
        /*045c*/ 	.byte	0x04, 0x12
        /*045e*/ 	.short	(.L_215 - .L_214)
	.align		4
.L_214:
        /*0460*/ 	.word	index@(_ZN2at6native49_GLOBAL__N__3489678a_16_AveragePool2d_cu_fb80407639avg_pool2d_backward_out_cuda_frame_nhwcIddiEEvT1_PKT_llliiiiiiiiPS4_ibb)
        /*0464*/ 	.word	0x00000000


	//----- nvinfo : EIATTR_MIN_STACK_SIZE
	.align		4
.L_215:
        /*0468*/ 	.byte	0x04, 0x12
        /*046a*/ 	.short	(.L_217 - .L_216)
	.align		4
.L_216:
        /*046c*/ 	.word	index@(_ZN2at6native49_GLOBAL__N__3489678a_16_AveragePool2d_cu_fb80407625avg_pool2d_out_cuda_frameIN3c108BFloat16EfEEviPKT_lllliiiiiiiPS5_ibb)
        /*0470*/ 	.word	0x00000000


	//----- nvinfo : EIATTR_MIN_STACK_SIZE
	.align		4
.L_217:
        /*0474*/ 	.byte	0x04, 0x12
        /*0476*/ 	.short	(.L_219 - .L_218)
	.align		4
.L_218:
        /*0478*/ 	.word	index@(_ZN2at6native49_GLOBAL__N__3489678a_16_AveragePool2d_cu_fb80407630avg_pool2d_out_cuda_frame_nhwcIN3c108BFloat16EfEEviPKT_llliiiiiiiiPS5_ibb)
        /*047c*/ 	.word	0x00000000


	//----- nvinfo : EIATTR_MIN_STACK_SIZE
	.align		4
.L_219:
        /*0480*/ 	.byte	0x04, 0x12
        /*0482*/ 	.short	(.L_221 - .L_220)
	.align		4
.L_220:
        /*0484*/ 	.word	index@(_ZN2at6native49_GLOBAL__N__3489678a_16_AveragePool2d_cu_fb80407625avg_pool2d_out_cuda_frameIN3c104HalfEfEEviPKT_lllliiiiiiiPS5_ibb)
        /*0488*/ 	.word	0x00000000


	//----- nvinfo : EIATTR_MIN_STACK_SIZE
	.align		4
.L_221:
        /*048c*/ 	.byte	0x04, 0x12
        /*048e*/ 	.short	(.L_223 - .L_222)
	.align		4
.L_222:
        /*0490*/ 	.word	index@(_ZN2at6native49_GLOBAL__N__3489678a_16_AveragePool2d_cu_fb80407630avg_pool2d_out_cuda_frame_nhwcIN3c104HalfEfEEviPKT_llliiiiiiiiPS5_ibb)
        /*0494*/ 	.word	0x00000000


	//----- nvinfo : EIATTR_MIN_STACK_SIZE
	.align		4
.L_223:
        /*0498*/ 	.byte	0x04, 0x12
        /*049a*/ 	.short	(.L_225 - .L_224)
	.align		4
.L_224:
        /*049c*/ 	.word	index@(_ZN2at6native49_GLOBAL__N__3489678a_16_AveragePool2d_cu_fb80407625avg_pool2d_out_cuda_frameIffEEviPKT_lllliiiiiiiPS3_ibb)
        /*04a0*/ 	.word	0x00000000


	//----- nvinfo : EIATTR_MIN_STACK_SIZE
	.align		4
.L_225:
        /*04a4*/ 	.byte	0x04, 0x12
        /*04a6*/ 	.short	(.L_227 - .L_226)
	.align		4
.L_226:
        /*04a8*/ 	.word	index@(_ZN2at6native49_GLOBAL__N__3489678a_16_AveragePool2d_cu_fb80407630avg_pool2d_out_cuda_frame_nhwcIffEEviPKT_llliiiiiiiiPS3_ibb)
        /*04ac*/ 	.word	0x00000000


	//----- nvinfo : EIATTR_MIN_STACK_SIZE
	.align		4
.L_227:
        /*04b0*/ 	.byte	0x04, 0x12
        /*04b2*/ 	.short	(.L_229 - .L_228)
	.align		4
.L_228:
        /*04b4*/ 	.word	index@(_ZN2at6native49_GLOBAL__N__3489678a_16_AveragePool2d_cu_fb80407625avg_pool2d_out_cuda_frameIddEEviPKT_lllliiiiiiiPS3_ibb)
        /*04b8*/ 	.word	0x00000000


	//----- nvinfo : EIATTR_MIN_STACK_SIZE
	.align		4
.L_229:
        /*04bc*/ 	.byte	0x04, 0x12
        /*04be*/ 	.short	(.L_231 - .L_230)
	.align		4
.L_230:
        /*04c0*/ 	.word	index@(_ZN2at6native49_GLOBAL__N__3489678a_16_AveragePool2d_cu_fb80407630avg_pool2d_out_cuda_frame_nhwcIddEEviPKT_llliiiiiiiiPS3_ibb)
        /*04c4*/ 	.word	0x00000000
.L_231:


//--------------------- .nv.info._ZN2at6native49_GLOBAL__N__3489678a_16_AveragePool2d_cu_fb80407634avg_pool2d_backward_out_cuda_frameIN3c108BFloat16EflEEvT1_PKT_llllliiiiiiPS6_ibb --------------------------
	.section	.nv.info._ZN2at6native49_GLOBAL__N__3489678a_16_AveragePool2d_cu_fb80407634avg_pool2d_backward_out_cuda_frameIN3c108BFloat16EflEEvT1_PKT_llllliiiiiiPS6_ibb,"",@"SHT_CUDA_INFO"
	.sectionflags	@""
	.align	4


	//----- nvinfo : EIATTR_CUDA_API_VERSION
	.align		4
        /*0000*/ 	.byte	0x04, 0x37
        /*0002*/ 	.short	(.L_233 - .L_232)
.L_232:
        /*0004*/ 	.word	0x00000082


	//----- nvinfo : EIATTR_SW2861232_WAR
	.align		4
.L_233:
        /*0008*/ 	.byte	0x01, 0x35
	.zero		2


	//----- nvinfo : EIATTR_PARAM_CBANK
	.align		4
        /*000c*/ 	.byte	0x04, 0x0a
        /*000e*/ 	.short	(.L_235 - .L_234)
	.align		4
.L_234:
        /*0010*/ 	.word	index@(.nv.constant0._ZN2at6native49_GLOBAL__N__3489678a_16_AveragePool2d_cu_fb80407634avg_pool2d_backward_out_cuda_frameIN3c108BFloat16EflEEvT1_PKT_llllliiiiiiPS6_ibb)
        /*0014*/ 	.short	0x0160
        /*0016*/ 	.short	0x005e


	//----- nvinfo : EIATTR_CBANK_PARAM_SIZE
	.align		4
.L_235:
        /*0018*/ 	.byte	0x03, 0x19
        /*001a*/ 	.short	0x005e


	//----- nvinfo : EIATTR_KPARAM_INFO
	.align		4
        /*001c*/ 	.byte	0x04, 0x17
        /*001e*/ 	.short	(.L_237 - .L_236)
.L_236:
        /*0020*/ 	.word	0x00000000
        /*0024*/ 	.short	0x0010
        /*0026*/ 	.short	0x005d
        /*0028*/ 	.byte	0x00, 0xf0, 0x05, 0x00


	//----- nvinfo : EIATTR_KPARAM_INFO
	.align		4
.L_237:
        /*002c*/ 	.byte	0x04, 0x17
        /*002e*/ 	.short	(.L_239 - .L_238)
.L_238:
        /*0030*/ 	.word	0x00000000
        /*0034*/ 	.short	0x000f
        /*0036*/ 	.short	0x005c
        /*0038*/ 	.byte	0x00, 0xf0, 0x05, 0x00


	//----- nvinfo : EIATTR_KPARAM_INFO
	.align		4
.L_239:
        /*003c*/ 	.byte	0x04, 0x17
        /*003e*/ 	.short	(.L_241 - .L_240)
.L_240:
        /*0040*/ 	.word	0x00000000
        /*0044*/ 	.short	0x000e
        /*0046*/ 	.short	0x0058
        /*0048*/ 	.byte	0x00, 0xf0, 0x11, 0x00


	//----- nvinfo : EIATTR_KPARAM_INFO
	.align		4
.L_241:
        /*004c*/ 	.byte	0x04, 0x17
        /*004e*/ 	.short	(.L_243 - .L_242)
.L_242:
        /*0050*/ 	.word	0x00000000
        /*0054*/ 	.short	0x000d
        /*0056*/ 	.short	0x0050
        /*0058*/ 	.byte	0x00, 0xf0, 0x21, 0x00


	//----- nvinfo : EIATTR_KPARAM_INFO
	.align		4
.L_243:
        /*005c*/ 	.byte	0x04, 0x17
        /*005e*/ 	.short	(.L_245 - .L_244)
.L_244:
        /*0060*/ 	.word	0x00000000
        /*0064*/ 	.short	0x000c
        /*0066*/ 	.short	0x004c
        /*0068*/ 	.byte	0x00, 0xf0, 0x11, 0x00


	//----- nvinfo : EIATTR_KPARAM_INFO
	.align		4
.L_245:
        /*006c*/ 	.byte	0x04, 0x17
        /*006e*/ 	.short	(.L_247 - .L_246)
.L_246:
        /*0070*/ 	.word	0x00000000
        /*0074*/ 	.short	0x000b
        /*0076*/ 	.short	0x0048
        /*0078*/ 	.byte	0x00, 0xf0, 0x11, 0x00


	//----- nvinfo : EIATTR_KPARAM_INFO
	.align		4
.L_247:
        /*007c*/ 	.byte	0x04, 0x17
        /*007e*/ 	.short	(.L_249 - .L_248)
.L_248:
        /*0080*/ 	.word	0x00000000
        /*0084*/ 	.short	0x000a
        /*0086*/ 	.short	0x0044
        /*0088*/ 	.byte	0x00, 0xf0, 0x11, 0x00


	//----- nvinfo : EIATTR_KPARAM_INFO
	.align		4
.L_249:
        /*008c*/ 	.byte	0x04, 0x17
        /*008e*/ 	.short	(.L_251 - .L_250)
.L_250:
        /*0090*/ 	.word	0x00000000
        /*0094*/ 	.short	0x0009
        /*0096*/ 	.short	0x0040
        /*0098*/ 	.byte	0x00, 0xf0, 0x11, 0x00


	//----- nvinfo : EIATTR_KPARAM_INFO
	.align		4
.L_251:
        /*009c*/ 	.byte	0x04, 0x17
        /*009e*/ 	.short	(.L_253 - .L_252)
.L_252:
        /*00a0*/ 	.word	0x00000000
        /*00a4*/ 	.short	0x0008
        /*00a6*/ 	.short	0x003c
        /*00a8*/ 	.byte	0x00, 0xf0, 0x11, 0x00


	//----- nvinfo : EIATTR_KPARAM_INFO
	.align		4
.L_253:
        /*00ac*/ 	.byte	0x04, 0x17
        /*00ae*/ 	.short	(.L_255 - .L_254)
.L_254:
        /*00b0*/ 	.word	0x00000000
        /*00b4*/ 	.short	0x0007
        /*00b6*/ 	.short	0x0038
        /*00b8*/ 	.byte	0x00, 0xf0, 0x11, 0x00


	//----- nvinfo : EIATTR_KPARAM_INFO
	.align		4
.L_255:
        /*00bc*/ 	.byte	0x04, 0x17
        /*00be*/ 	.short	(.L_257 - .L_256)
.L_256:
        /*00c0*/ 	.word	0x00000000
        /*00c4*/ 	.short	0x0006
        /*00c6*/ 	.short	0x0030
        /*00c8*/ 	.byte	0x00, 0xf0, 0x21, 0x00


	//----- nvinfo : EIATTR_KPARAM_INFO
	.align		4
.L_257:
        /*00cc*/ 	.byte	0x04, 0x17
        /*00ce*/ 	.short	(.L_259 - .L_258)
.L_258:
        /*00d0*/ 	.word	0x00000000
        /*00d4*/ 	.short	0x0005
        /*00d6*/ 	.short	0x0028
        /*00d8*/ 	.byte	0x00, 0xf0, 0x21, 0x00


	//----- nvinfo : EIATTR_KPARAM_INFO
	.align		4
.L_259:
        /*00dc*/ 	.byte	0x04, 0x17
        /*00de*/ 	.short	(.L_261 - .L_260)
.L_260:
        /*00e0*/ 	.word	0x00000000
        /*00e4*/ 	.short	0x0004
        /*00e6*/ 	.short	0x0020
        /*00e8*/ 	.byte	0x00, 0xf0, 0x21, 0x00


	//----- nvinfo : EIATTR_KPARAM_INFO
	.align		4
.L_261:
        /*00ec*/ 	.byte	0x04, 0x17
        /*00ee*/ 	.short	(.L_263 - .L_262)
.L_262:
        /*00f0*/ 	.word	0x00000000
        /*00f4*/ 	.short	0x0003
        /*00f6*/ 	.short	0x0018
        /*00f8*/ 	.byte	0x00, 0xf0, 0x21, 0x00


	//----- nvinfo : EIATTR_KPARAM_INFO
	.align		4
.L_263:
        /*00fc*/ 	.byte	0x04, 0x17
        /*00fe*/ 	.short	(.L_265 - .L_264)
.L_264:
        /*0100*/ 	.word	0x00000000
        /*0104*/ 	.short	0x0002
        /*0106*/ 	.short	0x0010
        /*0108*/ 	.byte	0x00, 0xf0, 0x21, 0x00


	//----- nvinfo : EIATTR_KPARAM_INFO
	.align		4
.L_265:
        /*010c*/ 	.byte	0x04, 0x17
        /*010e*/ 	.short	(.L_267 - .L_266)
.L_266:
        /*0110*/ 	.word	0x00000000
        /*0114*/ 	.short	0x0001
        /*0116*/ 	.short	0x0008
        /*0118*/ 	.byte	0x00, 0xf0, 0x21, 0x00


	//----- nvinfo : EIATTR_KPARAM_INFO
	.align		4
.L_267:
        /*011c*/ 	.byte	0x04, 0x17
        /*011e*/ 	.short	(.L_269 - .L_268)
.L_268:
        /*0120*/ 	.word	0x00000000
        /*0124*/ 	.short	0x0000
        /*0126*/ 	.short	0x0000
        /*0128*/ 	.byte	0x00, 0xf0, 0x21, 0x00


	//----- nvinfo : EIATTR_MAXREG_COUNT
	.align		4
.L_269:
        /*012c*/ 	.byte	0x03, 0x1b
        /*012e*/ 	.short	0x00ff


	//----- nvinfo : EIATTR_MERCURY_ISA_VERSION
	.align		4
        /*0130*/ 	.byte	0x03, 0x5f
        /*0132*/ 	.short	0x0000


	//----- nvinfo : EIATTR_EXIT_INSTR_OFFSETS
	.align		4
        /*0134*/ 	.byte	0x04, 0x1c
        /*0136*/ 	.short	(.L_271 - .L_270)


	//   ....[0]....
.L_270:
        /*0138*/ 	.word	0x00000070


	//   ....[1]....
        /*013c*/ 	.word	0x00003ae0


	//----- nvinfo : EIATTR_CRS_STACK_SIZE
	.align		4
.L_271:
        /*0140*/ 	.byte	0x04, 0x1e
        /*0142*/ 	.short	(.L_273 - .L_272)
.L_272:
        /*0144*/ 	.word	0x00000000
.L_273:


//--------------------- .nv.info._ZN2at6native49_GLOBAL__N__3489678a_16_AveragePool2d_cu_fb80407639avg_pool2d_backward_out_cuda_frame_nhwcIN3c108BFloat16EflEEvT1_PKT_llliiiiiiiiPS6_ibb --------------------------
	.section	.nv.info._ZN2at6native49_GLOBAL__N__3489678a_16_AveragePool2d_cu_fb80407639avg_pool2d_backward_out_cuda_frame_nhwcIN3c108BFloat16EflEEvT1_PKT_llliiiiiiiiPS6_ibb,"",@"SHT_CUDA_INFO"
	.sectionflags	@""
	.align	4


	//----- nvinfo : EIATTR_CUDA_API_VERSION
	.align		4
        /*0000*/ 	.byte	0x04, 0x37
        /*0002*/ 	.short	(.L_275 - .L_274)
.L_274:
        /*0004*/ 	.word	0x00000082


	//----- nvinfo : EIATTR_SW2861232_WAR
	.align		4
.L_275:
        /*0008*/ 	.byte	0x01, 0x35
	.zero		2


	//----- nvinfo : EIATTR_PARAM_CBANK
	.align		4
        /*000c*/ 	.byte	0x04, 0x0a
        /*000e*/ 	.short	(.L_277 - .L_276)
	.align		4
.L_276:
        /*0010*/ 	.word	index@(.nv.constant0._ZN2at6native49_GLOBAL__N__3489678a_16_AveragePool2d_cu_fb80407639avg_pool2d_backward_out_cuda_frame_nhwcIN3c108BFloat16EflEEvT1_PKT_llliiiiiiiiPS6_ibb)
        /*0014*/ 	.short	0x0160
        /*0016*/ 	.short	0x0056


	//----- nvinfo : EIATTR_CBANK_PARAM_SIZE
	.align		4
.L_277:
        /*0018*/ 	.byte	0x03, 0x19
        /*001a*/ 	.short	0x0056


	//----- nvinfo : EIATTR_KPARAM_INFO
	.align		4
        /*001c*/ 	.byte	0x04, 0x17
        /*001e*/ 	.short	(.L_279 - .L_278)
.L_278:
        /*0020*/ 	.word	0x00000000
        /*0024*/ 	.short	0x0010
        /*0026*/ 	.short	0x0055
        /*0028*/ 	.byte	0x00, 0xf0, 0x05, 0x00


	//----- nvinfo : EIATTR_KPARAM_INFO
	.align		4
.L_279:
        /*002c*/ 	.byte	0x04, 0x17
        /*002e*/ 	.short	(.L_281 - .L_280)
.L_280:
        /*0030*/ 	.word	0x00000000
        /*0034*/ 	.short	0x000f
        /*0036*/ 	.short	0x0054
        /*0038*/ 	.byte	0x00, 0xf0, 0x05, 0x00


	//----- nvinfo : EIATTR_KPARAM_INFO
	.align		4
.L_281:
        /*003c*/ 	.byte	0x04, 0x17
        /*003e*/ 	.short	(.L_283 - .L_282)
.L_282:
        /*0040*/ 	.word	0x00000000
        /*0044*/ 	.short	0x000e
        /*0046*/ 	.short	0x0050
        /*0048*/ 	.byte	0x00, 0xf0, 0x11, 0x00


	//----- nvinfo : EIATTR_KPARAM_INFO
	.align		4
.L_283:
        /*004c*/ 	.byte	0x04, 0x17
        /*004e*/ 	.short	(.L_285 - .L_284)
.L_284:
        /*0050*/ 	.word	0x00000000
        /*0054*/ 	.short	0x000d
        /*0056*/ 	.short	0x0048
        /*0058*/ 	.byte	0x00, 0xf0, 0x21, 0x00


	//----- nvinfo : EIATTR_KPARAM_INFO
	.align		4
.L_285:
        /*005c*/ 	.byte	0x04, 0x17
        /*005e*/ 	.short	(.L_287 - .L_286)
.L_286:
        /*0060*/ 	.word	0x00000000
        /*0064*/ 	.short	0x000c
        /*0066*/ 	.short	0x0044
        /*0068*/ 	.byte	0x00, 0xf0, 0x11, 0x00


	//----- nvinfo : EIATTR_KPARAM_INFO
	.align		4
.L_287:
        /*006c*/ 	.byte	0x04, 0x17
        /*006e*/ 	.short	(.L_289 - .L_288)
.L_288:
        /*0070*/ 	.word	0x00000000
        /*0074*/ 	.short	0x000b
        /*0076*/ 	.short	0x0040
        /*0078*/ 	.byte	0x00, 0xf0, 0x11, 0x00


	//----- nvinfo : EIATTR_KPARAM_INFO
	.align		4
.L_289:
        /*007c*/ 	.byte	0x04, 0x17
        /*007e*/ 	.short	(.L_291 - .L_290)
.L_290:
        /*0080*/ 	.word	0x00000000
        /*0084*/ 	.short	0x000a
        /*0086*/ 	.short	0x003c
        /*0088*/ 	.byte	0x00, 0xf0, 0x11, 0x00


	//----- nvinfo : EIATTR_KPARAM_INFO
	.align		4
.L_291:
        /*008c*/ 	.byte	0x04, 0x17
        /*008e*/ 	.short	(.L_293 - .L_292)
.L_292:
        /*0090*/ 	.word	0x00000000
        /*0094*/ 	.short	0x0009
        /*0096*/ 	.short	0x0038
        /*0098*/ 	.byte	0x00, 0xf0, 0x11, 0x00


	//----- nvinfo : EIATTR_KPARAM_INFO
	.align		4
.L_293:
        /*009c*/ 	.byte	0x04, 0x17
        /*009e*/ 	.short	(.L_295 - .L_294)
.L_294:
        /*00a0*/ 	.word	0x00000000
        /*00a4*/ 	.short	0x0008
        /*00a6*/ 	.short	0x0034
        /*00a8*/ 	.byte	0x00, 0xf0, 0x11, 0x00


	//----- nvinfo : EIATTR_KPARAM_INFO
	.align		4
.L_295:
        /*00ac*/ 	.byte	0x04, 0x17
        /*00ae*/ 	.short	(.L_297 - .L_296)
.L_296:
        /*00b0*/ 	.word	0x00000000
        /*00b4*/ 	.short	0x0007
        /*00b6*/ 	.short	0x0030
        /*00b8*/ 	.byte	0x00, 0xf0, 0x11, 0x00


	//----- nvinfo : EIATTR_KPARAM_INFO
	.align		4
.L_297:
        /*00bc*/ 	.byte	0x04, 0x17
        /*00be*/ 	.short	(.L_299 - .L_298)
.L_298:
        /*00c0*/ 	.word	0x00000000
        /*00c4*/ 	.short	0x0006
        /*00c6*/ 	.short	0x002c
        /*00c8*/ 	.byte	0x00, 0xf0, 0x11, 0x00


	//----- nvinfo : EIATTR_KPARAM_INFO
	.align		4
.L_299:
        /*00cc*/ 	.byte	0x04, 0x17
        /*00ce*/ 	.short	(.L_301 - .L_300)
.L_300:
        /*00d0*/ 	.word	0x00000000
        /*00d4*/ 	.short	0x0005
        /*00d6*/ 	.short	0x0028
        /*00d8*/ 	.byte	0x00, 0xf0, 0x11, 0x00


	//----- nvinfo : EIATTR_KPARAM_INFO
	.align		4
.L_301:
        /*00dc*/ 	.byte	0x04, 0x17
        /*00de*/ 	.short	(.L_303 - .L_302)
.L_302:
        /*00e0*/ 	.word	0x00000000
        /*00e4*/ 	.short	0x0004
        /*00e6*/ 	.short	0x0020
        /*00e8*/ 	.byte	0x00, 0xf0, 0x21, 0x00


	//----- nvinfo : EIATTR_KPARAM_INFO
	.align		4
.L_303:
        /*00ec*/ 	.byte	0x04, 0x17
        /*00ee*/ 	.short	(.L_305 - .L_304)
.L_304:
        /*00f0*/ 	.word	0x00000000
        /*00f4*/ 	.short	0x0003
        /*00f6*/ 	.short	0x0018
        /*00f8*/ 	.byte	0x00, 0xf0, 0x21, 0x00


	//----- nvinfo : EIATTR_KPARAM_INFO
	.align		4
.L_305:
        /*00fc*/ 	.byte	0x04, 0x17
        /*00fe*/ 	.short	(.L_307 - .L_306)
.L_306:
        /*0100*/ 	.word	0x00000000
        /*0104*/ 	.short	0x0002
        /*0106*/ 	.short	0x0010
        /*0108*/ 	.byte	0x00, 0xf0, 0x21, 0x00


	//----- nvinfo : EIATTR_KPARAM_INFO
	.align		4
.L_307:
        /*010c*/ 	.byte	0x04, 0x17
        /*010e*/ 	.short	(.L_309 - .L_308)
.L_308:
        /*0110*/ 	.word	0x00000000
        /*0114*/ 	.short	0x0001
        /*0116*/ 	.short	0x0008
        /*0118*/ 	.byte	0x00, 0xf0, 0x21, 0x00


	//----- nvinfo : EIATTR_KPARAM_INFO
	.align		4
.L_309:
        /*011c*/ 	.byte	0x04, 0x17
        /*011e*/ 	.short	(.L_311 - .L_310)
.L_310:
        /*0120*/ 	.word	0x00000000
        /*0124*/ 	.short	0x0000
        /*0126*/ 	.short	0x0000
        /*0128*/ 	.byte	0x00, 0xf0, 0x21, 0x00


	//----- nvinfo : EIATTR_MAXREG_COUNT
	.align		4
.L_311:
        /*012c*/ 	.byte	0x03, 0x1b
        /*012e*/ 	.short	0x00ff


	//----- nvinfo : EIATTR_MERCURY_ISA_VERSION
	.align		4
        /*0130*/ 	.byte	0x03, 0x5f
        /*0132*/ 	.short	0x0000


	//----- nvinfo : EIATTR_EXIT_INSTR_OFFSETS
	.align		4
        /*0134*/ 	.byte	0x04, 0x1c
        /*0136*/ 	.short	(.L_313 - .L_312)


	//   ....[0]....
.L_312:
        /*0138*/ 	.word	0x00000070


	//   ....[1]....
        /*013c*/ 	.word	0x00004830


	//----- nvinfo : EIATTR_CRS_STACK_SIZE
	.align		4
.L_313:
        /*0140*/ 	.byte	0x04, 0x1e
        /*0142*/ 	.short	(.L_315 - .L_314)
.L_314:
        /*0144*/ 	.word	0x00000000
.L_315:


//--------------------- .nv.info._ZN2at6native49_GLOBAL__N__3489678a_16_AveragePool2d_cu_fb80407634avg_pool2d_backward_out_cuda_frameIN3c108BFloat16EfiEEvT1_PKT_llllliiiiiiPS6_ibb --------------------------
	.section	.nv.info._ZN2at6native49_GLOBAL__N__3489678a_16_AveragePool2d_cu_fb80407634avg_pool2d_backward_out_cuda_frameIN3c108BFloat16EfiEEvT1_PKT_llllliiiiiiPS6_ibb,"",@"SHT_CUDA_INFO"
	.sectionflags	@""
	.align	4


	//----- nvinfo : EIATTR_CUDA_API_VERSION
	.align		4
        /*0000*/ 	.byte	0x04, 0x37
        /*0002*/ 	.short	(.L_317 - .L_316)
.L_316:
        /*0004*/ 	.word	0x00000082


	//----- nvinfo : EIATTR_SW2861232_WAR
	.align		4
.L_317:
        /*0008*/ 	.byte	0x01, 0x35
	.zero		2


	//----- nvinfo : EIATTR_PARAM_CBANK
	.align		4
        /*000c*/ 	.byte	0x04, 0x0a
        /*000e*/ 	.short	(.L_319 - .L_318)
	.align		4
.L_318:
        /*0010*/ 	.word	index@(.nv.constant0._ZN2at6native49_GLOBAL__N__3489678a_16_AveragePool2d_cu_fb80407634avg_pool2d_backward_out_cuda_frameIN3c108BFloat16EfiEEvT1_PKT_llllliiiiiiPS6_ibb)
        /*0014*/ 	.short	0x0160
        /*0016*/ 	.short	0x005e


	//----- nvinfo : EIATTR_CBANK_PARAM_SIZE
	.align		4
.L_319:
        /*0018*/ 	.byte	0x03, 0x19
        /*001a*/ 	.short	0x005e


	//----- nvinfo : EIATTR_KPARAM_INFO
	.align		4
        /*001c*/ 	.byte	0x04, 0x17
        /*001e*/ 	.short	(.L_321 - .L_320)
.L_320:
        /*0020*/ 	.word	0x00000000
        /*0024*/ 	.short	0x0010
        /*0026*/ 	.short	0x005d
        /*0028*/ 	.byte	0x00, 0xf0, 0x05, 0x00


	//----- nvinfo : EIATTR_KPARAM_INFO
	.align		4
.L_321:
        /*002c*/ 	.byte	0x04, 0x17
        /*002e*/ 	.short	(.L_323 - .L_322)
.L_322:
        /*0030*/ 	.word	0x00000000
        /*0034*/ 	.short	0x000f
        /*0036*/ 	.short	0x005c
        /*0038*/ 	.byte	0x00, 0xf0, 0x05, 0x00


	//----- nvinfo : EIATTR_KPARAM_INFO
	.align		4
.L_323:
        /*003c*/ 	.byte	0x04, 0x17
        /*003e*/ 	.short	(.L_325 - .L_324)
.L_324:
        /*0040*/ 	.word	0x00000000
        /*0044*/ 	.short	0x000e
        /*0046*/ 	.short	0x0058
        /*0048*/ 	.byte	0x00, 0xf0, 0x11, 0x00


	//----- nvinfo : EIATTR_KPARAM_INFO
	.align		4
.L_325:
        /*004c*/ 	.byte	0x04, 0x17
        /*004e*/ 	.short	(.L_327 - .L_326)
.L_326:
        /*0050*/ 	.word	0x00000000
        /*0054*/ 	.short	0x000d
        /*0056*/ 	.short	0x0050
        /*0058*/ 	.byte	0x00, 0xf0, 0x21, 0x00


	//----- nvinfo : EIATTR_KPARAM_INFO
	.align		4
.L_327:
        /*005c*/ 	.byte	0x04, 0x17
        /*005e*/ 	.short	(.L_329 - .L_328)
.L_328:
        /*0060*/ 	.word	0x00000000
        /*0064*/ 	.short	0x000c
        /*0066*/ 	.short	0x004c
        /*0068*/ 	.byte	0x00, 0xf0, 0x11, 0x00


	//----- nvinfo : EIATTR_KPARAM_INFO
	.align		4
.L_329:
        /*006c*/ 	.byte	0x04, 0x17
        /*006e*/ 	.short	(.L_331 - .L_330)
.L_330:
        /*0070*/ 	.word	0x00000000
        /*0074*/ 	.short	0x000b
        /*0076*/ 	.short	0x0048
        /*0078*/ 	.byte	0x00, 0xf0, 0x11, 0x00


	//----- nvinfo : EIATTR_KPARAM_INFO
	.align		4
.L_331:
        /*007c*/ 	.byte	0x04, 0x17
        /*007e*/ 	.short	(.L_333 - .L_332)
.L_332:
        /*0080*/ 	.word	0x00000000
        /*0084*/ 	.short	0x000a
        /*0086*/ 	.short	0x0044
        /*0088*/ 	.byte	0x00, 0xf0, 0x11, 0x00


	//----- nvinfo : EIATTR_KPARAM_INFO
	.align		4
.L_333:
        /*008c*/ 	.byte	0x04, 0x17
        /*008e*/ 	.short	(.L_335 - .L_334)
.L_334:
        /*0090*/ 	.word	0x00000000
        /*0094*/ 	.short	0x0009
        /*0096*/ 	.short	0x0040
        /*0098*/ 	.byte	0x00, 0xf0, 0x11, 0x00


	//----- nvinfo : EIATTR_KPARAM_INFO
	.align		4
.L_335:
        /*009c*/ 	.byte	0x04, 0x17
        /*009e*/ 	.short	(.L_337 - .L_336)
.L_336:
        /*00a0*/ 	.word	0x00000000
        /*00a4*/ 	.short	0x0008
        /*00a6*/ 	.short	0x003c
        /*00a8*/ 	.byte	0x00, 0xf0, 0x11, 0x00


	//----- nvinfo : EIATTR_KPARAM_INFO
	.align		4
.L_337:
        /*00ac*/ 	.byte	0x04, 0x17
        /*00ae*/ 	.short	(.L_339 - .L_338)
.L_338:
        /*00b0*/ 	.word	0x00000000
        /*00b4*/ 	.short	0x0007
        /*00b6*/ 	.short	0x0038
        /*00b8*/ 	.byte	0x00, 0xf0, 0x11, 0x00


	//----- nvinfo : EIATTR_KPARAM_INFO
	.align		4
.L_339:
        /*00bc*/ 	.byte	0x04, 0x17
        /*00be*/ 	.short	(.L_341 - .L_340)
.L_340:
        /*00c0*/ 	.word	0x00000000
        /*00c4*/ 	.short	0x0006
        /*00c6*/ 	.short	0x0030
        /*00c8*/ 	.byte	0x00, 0xf0, 0x21, 0x00


	//----- nvinfo : EIATTR_KPARAM_INFO
	.align		4
.L_341:
        /*00cc*/ 	.byte	0x04, 0x17
        /*00ce*/ 	.short	(.L_343 - .L_342)
.L_342:
        /*00d0*/ 	.word	0x00000000
        /*00d4*/ 	.short	0x0005
        /*00d6*/ 	.short	0x0028
        /*00d8*/ 	.byte	0x00, 0xf0, 0x21, 0x00


	//----- nvinfo : EIATTR_KPARAM_INFO
	.align		4
.L_343:
        /*00dc*/ 	.byte	0x04, 0x17
        /*00de*/ 	.short	(.L_345 - .L_344)
.L_344:
        /*00e0*/ 	.word	0x00000000
        /*00e4*/ 	.short	0x0004
        /*00e6*/ 	.short	0x0020
        /*00e8*/ 	.byte	0x00, 0xf0, 0x21, 0x00


	//----- nvinfo : EIATTR_KPARAM_INFO
	.align		4
.L_345:
        /*00ec*/ 	.byte	0x04, 0x17
        /*00ee*/ 	.short	(.L_347 - .L_346)
.L_346:
        /*00f0*/ 	.word	0x00000000
        /*00f4*/ 	.short	0x0003
        /*00f6*/ 	.short	0x0018
        /*00f8*/ 	.byte	0x00, 0xf0, 0x21, 0x00


	//----- nvinfo : EIATTR_KPARAM_INFO
	.align		4
.L_347:
        /*00fc*/ 	.byte	0x04, 0x17
        /*00fe*/ 	.short	(.L_349 - .L_348)
.L_348:
        /*0100*/ 	.word	0x00000000
        /*0104*/ 	.short	0x0002
        /*0106*/ 	.short	0x0010
        /*0108*/ 	.byte	0x00, 0xf0, 0x21, 0x00


	//----- nvinfo : EIATTR_KPARAM_INFO
	.align		4
.L_349:
        /*010c*/ 	.byte	0x04, 0x17
        /*010e*/ 	.short	(.L_351 - .L_350)
.L_350:
        /*0110*/ 	.word	0x00000000
        /*0114*/ 	.short	0x0001
        /*0116*/ 	.short	0x0008
        /*0118*/ 	.byte	0x00, 0xf0, 0x21, 0x00


	//----- nvinfo : EIATTR_KPARAM_INFO
	.align		4
.L_351:
        /*011c*/ 	.byte	0x04, 0x17
        /*011e*/ 	.short	(.L_353 - .L_352)
.L_352:
        /*0120*/ 	.word	0x00000000
        /*0124*/ 	.short	0x0000
        /*0126*/ 	.short	0x0000
        /*0128*/ 	.byte	0x00, 0xf0, 0x11, 0x00


	//----- nvinfo : EIATTR_MAXREG_COUNT
	.align		4
.L_353:
        /*012c*/ 	.byte	0x03, 0x1b
        /*012e*/ 	.short	0x00ff


	//----- nvinfo : EIATTR_MERCURY_ISA_VERSION
	.align		4
        /*0130*/ 	.byte	0x03, 0x5f
        /*0132*/ 	.short	0x0000


	//----- nvinfo : EIATTR_EXIT_INSTR_OFFSETS
	.align		4
        /*0134*/ 	.byte	0x04, 0x1c
        /*0136*/ 	.short	(.L_355 - .L_354)


	//   ....[0]....
.L_354:
        /*0138*/ 	.word	0x00000090


	//   ....[1]....
        /*013c*/ 	.word	0x00003b30


	//----- nvinfo : EIATTR_CRS_STACK_SIZE
	.align		4
.L_355:
        /*0140*/ 	.byte	0x04, 0x1e
        /*0142*/ 	.short	(.L_357 - .L_356)
.L_356:
        /*0144*/ 	.word	0x00000000
.L_357:


//--------------------- .nv.info._ZN2at6native49_GLOBAL__N__3489678a_16_AveragePool2d_cu_fb80407639avg_pool2d_backward_out_cuda_frame_nhwcIN3c108BFloat16EfiEEvT1_PKT_llliiiiiiiiPS6_ibb --------------------------
	.section	.nv.info._ZN2at6native49_GLOBAL__N__3489678a_16_AveragePool2d_cu_fb80407639avg_pool2d_backward_out_cuda_frame_nhwcIN3c108BFloat16EfiEEvT1_PKT_llliiiiiiiiPS6_ibb,"",@"SHT_CUDA_INFO"
	.sectionflags	@""
	.align	4


	//----- nvinfo : EIATTR_CUDA_API_VERSION
	.align		4
        /*0000*/ 	.byte	0x04, 0x37
        /*0002*/ 	.short	(.L_359 - .L_358)
.L_358:
        /*0004*/ 	.word	0x00000082


	//----- nvinfo : EIATTR_SW2861232_WAR
	.align		4
.L_359:
        /*0008*/ 	.byte	0x01, 0x35
	.zero		2


	//----- nvinfo : EIATTR_PARAM_CBANK
	.align		4
        /*000c*/ 	.byte	0x04, 0x0a
        /*000e*/ 	.short	(.L_361 - .L_360)
	.align		4
.L_360:
        /*0010*/ 	.word	index@(.nv.constant0._ZN2at6native49_GLOBAL__N__3489678a_16_AveragePool2d_cu_fb80407639avg_pool2d_backward_out_cuda_frame_nhwcIN3c108BFloat16EfiEEvT1_PKT_llliiiiiiiiPS6_ibb)
        /*0014*/ 	.short	0x0160
        /*0016*/ 	.short	0x0056


	//----- nvinfo : EIATTR_CBANK_PARAM_SIZE
	.align		4
.L_361:
        /*0018*/ 	.byte	0x03, 0x19
        /*001a*/ 	.short	0x0056


	//----- nvinfo : EIATTR_KPARAM_INFO
	.align		4
        /*001c*/ 	.byte	0x04, 0x17
        /*001e*/ 	.short	(.L_363 - .L_362)
.L_362:
        /*0020*/ 	.word	0x00000000
        /*0024*/ 	.short	0x0010
        /*0026*/ 	.short	0x0055
        /*0028*/ 	.byte	0x00, 0xf0, 0x05, 0x00


	//----- nvinfo : EIATTR_KPARAM_INFO
	.align		4
.L_363:
        /*002c*/ 	.byte	0x04, 0x17
        /*002e*/ 	.short	(.L_365 - .L_364)
.L_364:
        /*0030*/ 	.word	0x00000000
        /*0034*/ 	.short	0x000f
        /*0036*/ 	.short	0x0054
        /*0038*/ 	.byte	0x00, 0xf0, 0x05, 0x00


	//----- nvinfo : EIATTR_KPARAM_INFO
	.align		4
.L_365:
        /*003c*/ 	.byte	0x04, 0x17
        /*003e*/ 	.short	(.L_367 - .L_366)
.L_366:
        /*0040*/ 	.word	0x00000000
        /*0044*/ 	.short	0x000e
        /*0046*/ 	.short	0x0050
        /*0048*/ 	.byte	0x00, 0xf0, 0x11, 0x00


	//----- nvinfo : EIATTR_KPARAM_INFO
	.align		4
.L_367:
        /*004c*/ 	.byte	0x04, 0x17
        /*004e*/ 	.short	(.L_369 - .L_368)
.L_368:
        /*0050*/ 	.word	0x00000000
        /*0054*/ 	.short	0x000d
        /*0056*/ 	.short	0x0048
        /*0058*/ 	.byte	0x00, 0xf0, 0x21, 0x00


	//----- nvinfo : EIATTR_KPARAM_INFO
	.align		4
.L_369:
        /*005c*/ 	.byte	0x04, 0x17
        /*005e*/ 	.short	(.L_371 - .L_370)
.L_370:
        /*0060*/ 	.word	0x00000000
        /*0064*/ 	.short	0x000c
        /*0066*/ 	.short	0x0044
        /*0068*/ 	.byte	0x00, 0xf0, 0x11, 0x00


	//----- nvinfo : EIATTR_KPARAM_INFO
	.align		4
.L_371:
        /*006c*/ 	.byte	0x04, 0x17
        /*006e*/ 	.short	(.L_373 - .L_372)
.L_372:
        /*0070*/ 	.word	0x00000000
        /*0074*/ 	.short	0x000b
        /*0076*/ 	.short	0x0040
        /*0078*/ 	.byte	0x00, 0xf0, 0x11, 0x00


	//----- nvinfo : EIATTR_KPARAM_INFO
	.align		4
.L_373:
        /*007c*/ 	.byte	0x04, 0x17
        /*007e*/ 	.short	(.L_375 - .L_374)
.L_374:
        /*0080*/ 	.word	0x00000000
        /*0084*/ 	.short	0x000a
        /*0086*/ 	.short	0x003c
        /*0088*/ 	.byte	0x00, 0xf0, 0x11, 0x00


	//----- nvinfo : EIATTR_KPARAM_INFO
	.align		4
.L_375:
        /*008c*/ 	.byte	0x04, 0x17
        /*008e*/ 	.short	(.L_377 - .L_376)
.L_376:
        /*0090*/ 	.word	0x00000000
        /*0094*/ 	.short	0x0009
        /*0096*/ 	.short	0x0038
        /*0098*/ 	.byte	0x00, 0xf0, 0x11, 0x00


	//----- nvinfo : EIATTR_KPARAM_INFO
	.align		4
.L_377:
        /*009c*/ 	.byte	0x04, 0x17
        /*009e*/ 	.short	(.L_379 - .L_378)
.L_378:
        /*00a0*/ 	.word	0x00000000
        /*00a4*/ 	.short	0x0008
        /*00a6*/ 	.short	0x0034
        /*00a8*/ 	.byte	0x00, 0xf0, 0x11, 0x00


	//----- nvinfo : EIATTR_KPARAM_INFO
	.align		4
.L_379:
        /*00ac*/ 	.byte	0x04, 0x17
        /*00ae*/ 	.short	(.L_381 - .L_380)
.L_380:
        /*00b0*/ 	.word	0x00000000
        /*00b4*/ 	.short	0x0007
        /*00b6*/ 	.short	0x0030
        /*00b8*/ 	.byte	0x00, 0xf0, 0x11, 0x00


	//----- nvinfo : EIATTR_KPARAM_INFO
	.align		4
.L_381:
        /*00bc*/ 	.byte	0x04, 0x17
        /*00be*/ 	.short	(.L_383 - .L_382)
.L_382:
        /*00c0*/ 	.word	0x00000000
        /*00c4*/ 	.short	0x0006
        /*00c6*/ 	.short	0x002c
        /*00c8*/ 	.byte	0x00, 0xf0, 0x11, 0x00


	//----- nvinfo : EIATTR_KPARAM_INFO
	.align		4
.L_383:
        /*00cc*/ 	.byte	0x04, 0x17
        /*00ce*/ 	.short	(.L_385 - .L_384)
.L_384:
        /*00d0*/ 	.word	0x00000000
        /*00d4*/ 	.short	0x0005
        /*00d6*/ 	.short	0x0028
        /*00d8*/ 	.byte	0x00, 0xf0, 0x11, 0x00


	//----- nvinfo : EIATTR_KPARAM_INFO
	.align		4
.L_385:
        /*00dc*/ 	.byte	0x04, 0x17
        /*00de*/ 	.short	(.L_387 - .L_386)
.L_386:
        /*00e0*/ 	.word	0x00000000
        /*00e4*/ 	.short	0x0004
        /*00e6*/ 	.short	0x0020
        /*00e8*/ 	.byte	0x00, 0xf0, 0x21, 0x00


	//----- nvinfo : EIATTR_KPARAM_INFO
	.align		4
.L_387:
        /*00ec*/ 	.byte	0x04, 0x17
        /*00ee*/ 	.short	(.L_389 - .L_388)
.L_388:
        /*00f0*/ 	.word	0x00000000
        /*00f4*/ 	.short	0x0003
        /*00f6*/ 	.short	0x0018
        /*00f8*/ 	.byte	0x00, 0xf0, 0x21, 0x00


	//----- nvinfo : EIATTR_KPARAM_INFO
	.align		4
.L_389:
        /*00fc*/ 	.byte	0x04, 0x17
        /*00fe*/ 	.short	(.L_391 - .L_390)
.L_390:
        /*0100*/ 	.word	0x00000000
        /*0104*/ 	.short	0x0002
        /*0106*/ 	.short	0x0010
        /*0108*/ 	.byte	0x00, 0xf0, 0x21, 0x00


	//----- nvinfo : EIATTR_KPARAM_INFO
	.align		4
.L_391:
        /*010c*/ 	.byte	0x04, 0x17
        /*010e*/ 	.short	(.L_393 - .L_392)
.L_392:
        /*0110*/ 	.word	0x00000000
        /*0114*/ 	.short	0x0001
        /*0116*/ 	.short	0x0008
        /*0118*/ 	.byte	0x00, 0xf0, 0x21, 0x00


	//----- nvinfo : EIATTR_KPARAM_INFO
	.align		4
.L_393:
        /*011c*/ 	.byte	0x04, 0x17
        /*011e*/ 	.short	(.L_395 - .L_394)
.L_394:
        /*0120*/ 	.word	0x00000000
        /*0124*/ 	.short	0x0000
        /*0126*/ 	.short	0x0000
        /*0128*/ 	.byte	0x00, 0xf0, 0x11, 0x00


	//----- nvinfo : EIATTR_MAXREG_COUNT
	.align		4
.L_395:
        /*012c*/ 	.byte	0x03, 0x1b
        /*012e*/ 	.short	0x00ff


	//----- nvinfo : EIATTR_MERCURY_ISA_VERSION
	.align		4
        /*0130*/ 	.byte	0x03, 0x5f
        /*0132*/ 	.short	0x0000


	//----- nvinfo : EIATTR_EXIT_INSTR_OFFSETS
	.align		4
        /*0134*/ 	.byte	0x04, 0x1c
        /*0136*/ 	.short	(.L_397 - .L_396)


	//   ....[0]....
.L_396:
        /*0138*/ 	.word	0x00000090


	//   ....[1]....
        /*013c*/ 	.word	0x00004880


	//----- nvinfo : EIATTR_CRS_STACK_SIZE
	.align		4
.L_397:
        /*0140*/ 	.byte	0x04, 0x1e
        /*0142*/ 	.short	(.L_399 - .L_398)
.L_398:
        /*0144*/ 	.word	0x00000000
.L_399:


//--------------------- .nv.info._ZN2at6native49_GLOBAL__N__3489678a_16_AveragePool2d_cu_fb80407634avg_pool2d_backward_out_cuda_frameIN3c104HalfEflEEvT1_PKT_llllliiiiiiPS6_ibb --------------------------
	.section	.nv.info._ZN2at6native49_GLOBAL__N__3489678a_16_AveragePool2d_cu_fb80407634avg_pool2d_backward_out_cuda_frameIN3c104HalfEflEEvT1_PKT_llllliiiiiiPS6_ibb,"",@"SHT_CUDA_INFO"
	.sectionflags	@""
	.align	4


	//----- nvinfo : EIATTR_CUDA_API_VERSION
	.align		4
        /*0000*/ 	.byte	0x04, 0x37
        /*0002*/ 	.short	(.L_401 - .L_400)
.L_400:
        /*0004*/ 	.word	0x00000082


	//----- nvinfo : EIATTR_SW2861232_WAR
	.align		4
.L_401:
        /*0008*/ 	.byte	0x01, 0x35
	.zero		2


	//----- nvinfo : EIATTR_PARAM_CBANK
	.align		4
        /*000c*/ 	.byte	0x04, 0x0a
        /*000e*/ 	.short	(.L_403 - .L_402)
	.align		4
.L_402:
        /*0010*/ 	.word	index@(.nv.constant0._ZN2at6native49_GLOBAL__N__3489678a_16_AveragePool2d_cu_fb80407634avg_pool2d_backward_out_cuda_frameIN3c104HalfEflEEvT1_PKT_llllliiiiiiPS6_ibb)
        /*0014*/ 	.short	0x0160
        /*0016*/ 	.short	0x005e


	//----- nvinfo : EIATTR_CBANK_PARAM_SIZE
	.align		4
.L_403:
        /*0018*/ 	.byte	0x03, 0x19
        /*001a*/ 	.short	0x005e


	//----- nvinfo : EIATTR_KPARAM_INFO
	.align		4
        /*001c*/ 	.byte	0x04, 0x17
        /*001e*/ 	.short	(.L_405 - .L_404)
.L_404:
        /*0020*/ 	.word	0x00000000
        /*0024*/ 	.short	0x0010
        /*0026*/ 	.short	0x005d
        /*0028*/ 	.byte	0x00, 0xf0, 0x05, 0x00


	//----- nvinfo : EIATTR_KPARAM_INFO
	.align		4
.L_405:
        /*002c*/ 	.byte	0x04, 0x17
        /*002e*/ 	.short	(.L_407 - .L_406)
.L_406:
        /*0030*/ 	.word	0x00000000
        /*0034*/ 	.short	0x000f
        /*0036*/ 	.short	0x005c
        /*0038*/ 	.byte	0x00, 0xf0, 0x05, 0x00


	//----- nvinfo : EIATTR_KPARAM_INFO
	.align		4
.L_407:
        /*003c*/ 	.byte	0x04, 0x17
        /*003e*/ 	.short	(.L_409 - .L_408)
.L_408:
        /*0040*/ 	.word	0x00000000
        /*0044*/ 	.short	0x000e
        /*0046*/ 	.short	0x0058
        /*0048*/ 	.byte	0x00, 0xf0, 0x11, 0x00


	//----- nvinfo : EIATTR_KPARAM_INFO
	.align		4
.L_409:
        /*004c*/ 	.byte	0x04, 0x17
        /*004e*/ 	.short	(.L_411 - .L_410)
.L_410:
        /*0050*/ 	.word	0x00000000
        /*0054*/ 	.short	0x000d
        /*0056*/ 	.short	0x0050
        /*0058*/ 	.byte	0x00, 0xf0, 0x21, 0x00


	//----- nvinfo : EIATTR_KPARAM_INFO
	.align		4
.L_411:
        /*005c*/ 	.byte	0x04, 0x17
        /*005e*/ 	.short	(.L_413 - .L_412)
.L_412:
        /*0060*/ 	.word	0x00000000
        /*0064*/ 	.short	0x000c
        /*0066*/ 	.short	0x004c
        /*0068*/ 	.byte	0x00, 0xf0, 0x11, 0x00


	//----- nvinfo : EIATTR_KPARAM_INFO
	.align		4
.L_413:
        /*006c*/ 	.byte	0x04, 0x17
        /*006e*/ 	.short	(.L_415 - .L_414)
.L_414:
        /*0070*/ 	.word	0x00000000
        /*0074*/ 	.short	0x000b
        /*0076*/ 	.short	0x0048
        /*0078*/ 	.byte	0x00, 0xf0, 0x11, 0x00


	//----- nvinfo : EIATTR_KPARAM_INFO
	.align		4
.L_415:
        /*007c*/ 	.byte	0x04, 0x17
        /*007e*/ 	.short	(.L_417 - .L_416)
.L_416:
        /*0080*/ 	.word	0x00000000
        /*0084*/ 	.short	0x000a
        /*0086*/ 	.short	0x0044
        /*0088*/ 	.byte	0x00, 0xf0, 0x11, 0x00


	//----- nvinfo : EIATTR_KPARAM_INFO
	.align		4
.L_417:
        /*008c*/ 	.byte	0x04, 0x17
        /*008e*/ 	.short	(.L_419 - .L_418)
.L_418:
        /*0090*/ 	.word	0x00000000
        /*0094*/ 	.short	0x0009
        /*0096*/ 	.short	0x0040
        /*0098*/ 	.byte	0x00, 0xf0, 0x11, 0x00


	//----- nvinfo : EIATTR_KPARAM_INFO
	.align		4
.L_419:
        /*009c*/ 	.byte	0x04, 0x17
        /*009e*/ 	.short	(.L_421 - .L_420)
.L_420:
        /*00a0*/ 	.word	0x00000000
        /*00a4*/ 	.short	0x0008
        /*00a6*/ 	.short	0x003c
        /*00a8*/ 	.byte	0x00, 0xf0, 0x11, 0x00


	//----- nvinfo : EIATTR_KPARAM_INFO
	.align		4
.L_421:
        /*00ac*/ 	.byte	0x04, 0x17
        /*00ae*/ 	.short	(.L_423 - .L_422)
.L_422:
        /*00b0*/ 	.word	0x00000000
        /*00b4*/ 	.short	0x0007
        /*00b6*/ 	.short	0x0038
        /*00b8*/ 	.byte	0x00, 0xf0, 0x11, 0x00


	//----- nvinfo : EIATTR_KPARAM_INFO
	.align		4
.L_423:
        /*00bc*/ 	.byte	0x04, 0x17
        /*00be*/ 	.short	(.L_425 - .L_424)
.L_424:
        /*00c0*/ 	.word	0x00000000
        /*00c4*/ 	.short	0x0006
        /*00c6*/ 	.short	0x0030
        /*00c8*/ 	.byte	0x00, 0xf0, 0x21, 0x00


	//----- nvinfo : EIATTR_KPARAM_INFO
	.align		4
.L_425:
        /*00cc*/ 	.byte	0x04, 0x17
        /*00ce*/ 	.short	(.L_427 - .L_426)
.L_426:
        /*00d0*/ 	.word	0x00000000
        /*00d4*/ 	.short	0x0005
        /*00d6*/ 	.short	0x0028
        /*00d8*/ 	.byte	0x00, 0xf0, 0x21, 0x00


	//----- nvinfo : EIATTR_KPARAM_INFO
	.align		4
.L_427:
        /*00dc*/ 	.byte	0x04, 0x17
        /*00de*/ 	.short	(.L_429 - .L_428)
.L_428:
        /*00e0*/ 	.word	0x00000000
        /*00e4*/ 	.short	0x0004
        /*00e6*/ 	.short	0x0020
        /*00e8*/ 	.byte	0x00, 0xf0, 0x21, 0x00


	//----- nvinfo : EIATTR_KPARAM_INFO
	.align		4
.L_429:
        /*00ec*/ 	.byte	0x04, 0x17
        /*00ee*/ 	.short	(.L_431 - .L_430)
.L_430:
        /*00f0*/ 	.word	0x00000000
        /*00f4*/ 	.short	0x0003
        /*00f6*/ 	.short	0x0018
        /*00f8*/ 	.byte	0x00, 0xf0, 0x21, 0x00


	//----- nvinfo : EIATTR_KPARAM_INFO
	.align		4
.L_431:
        /*00fc*/ 	.byte	0x04, 0x17
        /*00fe*/ 	.short	(.L_433 - .L_432)
.L_432:
        /*0100*/ 	.word	0x00000000
        /*0104*/ 	.short	0x0002
        /*0106*/ 	.short	0x0010
        /*0108*/ 	.byte	0x00, 0xf0, 0x21, 0x00


	//----- nvinfo : EIATTR_KPARAM_INFO
	.align		4
.L_433:
        /*010c*/ 	.byte	0x04, 0x17
        /*010e*/ 	.short	(.L_435 - .L_434)
.L_434:
        /*0110*/ 	.word	0x00000000
        /*0114*/ 	.short	0x0001
        /*0116*/ 	.short	0x0008
        /*0118*/ 	.byte	0x00, 0xf0, 0x21, 0x00


	//----- nvinfo : EIATTR_KPARAM_INFO
	.align		4
.L_435:
        /*011c*/ 	.byte	0x04, 0x17
        /*011e*/ 	.short	(.L_437 - .L_436)
.L_436:
        /*0120*/ 	.word	0x00000000
        /*0124*/ 	.short	0x0000
        /*0126*/ 	.short	0x0000
        /*0128*/ 	.byte	0x00, 0xf0, 0x21, 0x00


	//----- nvinfo : EIATTR_MAXREG_COUNT
	.align		4
.L_437:
        /*012c*/ 	.byte	0x03, 0x1b
        /*012e*/ 	.short	0x00ff


	//----- nvinfo : EIATTR_MERCURY_ISA_VERSION
	.align		4
        /*0130*/ 	.byte	0x03, 0x5f
        /*0132*/ 	.short	0x0000


	//----- nvinfo : EIATTR_EXIT_INSTR_OFFSETS
	.align		4
        /*0134*/ 	.byte	0x04, 0x1c
        /*0136*/ 	.short	(.L_439 - .L_438)


	//   ....[0]....
.L_438:
        /*0138*/ 	.word	0x00000070


	//   ....[1]....
        /*013c*/ 	.word	0x00003ae0


	//----- nvinfo : EIATTR_CRS_STACK_SIZE
	.align		4
.L_439:
        /*0140*/ 	.byte	0x04, 0x1e
        /*0142*/ 	.short	(.L_441 - .L_440)
.L_440:
        /*0144*/ 	.word	0x00000000
.L_441:


//--------------------- .nv.info._ZN2at6native49_GLOBAL__N__3489678a_16_AveragePool2d_cu_fb80407639avg_pool2d_backward_out_cuda_frame_nhwcIN3c104HalfEflEEvT1_PKT_llliiiiiiiiPS6_ibb --------------------------
	.section	.nv.info._ZN2at6native49_GLOBAL__N__3489678a_16_AveragePool2d_cu_fb80407639avg_pool2d_backward_out_cuda_frame_nhwcIN3c104HalfEflEEvT1_PKT_llliiiiiiiiPS6_ibb,"",@"SHT_CUDA_INFO"
	.sectionflags	@""
	.align	4


	//----- nvinfo : EIATTR_CUDA_API_VERSION
	.align		4
        /*0000*/ 	.byte	0x04, 0x37
        /*0002*/ 	.short	(.L_443 - .L_442)
.L_442:
        /*0004*/ 	.word	0x00000082


	//----- nvinfo : EIATTR_SW2861232_WAR
	.align		4
.L_443:
        /*0008*/ 	.byte	0x01, 0x35
	.zero		2


	//----- nvinfo : EIATTR_PARAM_CBANK
	.align		4
        /*000c*/ 	.byte	0x04, 0x0a
        /*000e*/ 	.short	(.L_445 - .L_444)
	.align		4
.L_444:
        /*0010*/ 	.word	index@(.nv.constant0._ZN2at6native49_GLOBAL__N__3489678a_16_AveragePool2d_cu_fb80407639avg_pool2d_backward_out_cuda_frame_nhwcIN3c104HalfEflEEvT1_PKT_llliiiiiiiiPS6_ibb)
        /*0014*/ 	.short	0x0160
        /*0016*/ 	.short	0x0056


	//----- nvinfo : EIATTR_CBANK_PARAM_SIZE
	.align		4
.L_445:
        /*0018*/ 	.byte	0x03, 0x19
        /*001a*/ 	.short	0x0056


	//----- nvinfo : EIATTR_KPARAM_INFO
	.align		4
        /*001c*/ 	.byte	0x04, 0x17
        /*001e*/ 	.short	(.L_447 - .L_446)
.L_446:
        /*0020*/ 	.word	0x00000000
        /*0024*/ 	.short	0x0010
        /*0026*/ 	.short	0x0055
        /*0028*/ 	.byte	0x00, 0xf0, 0x05, 0x00


	//----- nvinfo : EIATTR_KPARAM_INFO
	.align		4
.L_447:
        /*002c*/ 	.byte	0x04, 0x17
        /*002e*/ 	.short	(.L_449 - .L_448)
.L_448:
        /*0030*/ 	.word	0x00000000
        /*0034*/ 	.short	0x000f
        /*0036*/ 	.short	0x0054
        /*0038*/ 	.byte	0x00, 0xf0, 0x05, 0x00


	//----- nvinfo : EIATTR_KPARAM_INFO
	.align		4
.L_449:
        /*003c*/ 	.byte	0x04, 0x17
        /*003e*/ 	.short	(.L_451 - .L_450)
.L_450:
        /*0040*/ 	.word	0x00000000
        /*0044*/ 	.short	0x000e
        /*0046*/ 	.short	0x0050
        /*0048*/ 	.byte	0x00, 0xf0, 0x11, 0x00


	//----- nvinfo : EIATTR_KPARAM_INFO
	.align		4
.L_451:
        /*004c*/ 	.byte	0x04, 0x17
        /*004e*/ 	.short	(.L_453 - .L_452)
.L_452:
        /*0050*/ 	.word	0x00000000
        /*0054*/ 	.short	0x000d
        /*0056*/ 	.short	0x0048
        /*0058*/ 	.byte	0x00, 0xf0, 0x21, 0x00


	//----- nvinfo : EIATTR_KPARAM_INFO
	.align		4
.L_453:
        /*005c*/ 	.byte	0x04, 0x17
        /*005e*/ 	.short	(.L_455 - .L_454)
.L_454:
        /*0060*/ 	.word	0x00000000
        /*0064*/ 	.short	0x000c
        /*0066*/ 	.short	0x0044
        /*0068*/ 	.byte	0x00, 0xf0, 0x11, 0x00


	//----- nvinfo : EIATTR_KPARAM_INFO
	.align		4
.L_455:
        /*006c*/ 	.byte	0x04, 0x17
        /*006e*/ 	.short	(.L_457 - .L_456)
.L_456:
        /*0070*/ 	.word	0x00000000
        /*0074*/ 	.short	0x000b
        /*0076*/ 	.short	0x0040
        /*0078*/ 	.byte	0x00, 0xf0, 0x11, 0x00


	//----- nvinfo : EIATTR_KPARAM_INFO
	.align		4
.L_457:
        /*007c*/ 	.byte	0x04, 0x17
        /*007e*/ 	.short	(.L_459 - .L_458)
.L_458:
        /*0080*/ 	.word	0x00000000
        /*0084*/ 	.short	0x000a
        /*0086*/ 	.short	0x003c
        /*0088*/ 	.byte	0x00, 0xf0, 0x11, 0x00


	//----- nvinfo : EIATTR_KPARAM_INFO
	.align		4
.L_459:
        /*008c*/ 	.byte	0x04, 0x17
        /*008e*/ 	.short	(.L_461 - .L_460)
.L_460:
        /*0090*/ 	.word	0x00000000
        /*0094*/ 	.short	0x0009
        /*0096*/ 	.short	0x0038
        /*0098*/ 	.byte	0x00, 0xf0, 0x11, 0x00


	//----- nvinfo : EIATTR_KPARAM_INFO
	.align		4
.L_461:
        /*009c*/ 	.byte	0x04, 0x17
        /*009e*/ 	.short	(.L_463 - .L_462)
.L_462:
        /*00a0*/ 	.word	0x00000000
        /*00a4*/ 	.short	0x0008
        /*00a6*/ 	.short	0x0034
        /*00a8*/ 	.byte	0x00, 0xf0, 0x11, 0x00


	//----- nvinfo : EIATTR_KPARAM_INFO
	.align		4
.L_463:
        /*00ac*/ 	.byte	0x04, 0x17
        /*00ae*/ 	.short	(.L_465 - .L_464)
.L_464:
        /*00b0*/ 	.word	0x00000000
        /*00b4*/ 	.short	0x0007
        /*00b6*/ 	.short	0x0030
        /*00b8*/ 	.byte	0x00, 0xf0, 0x11, 0x00


	//----- nvinfo : EIATTR_KPARAM_INFO
	.align		4
.L_465:
        /*00bc*/ 	.byte	0x04, 0x17
        /*00be*/ 	.short	(.L_467 - .L_466)
.L_466:
        /*00c0*/ 	.word	0x00000000
        /*00c4*/ 	.short	0x0006
        /*00c6*/ 	.short	0x002c
        /*00c8*/ 	.byte	0x00, 0xf0, 0x11, 0x00


	//----- nvinfo : EIATTR_KPARAM_INFO
	.align		4
.L_467:
        /*00cc*/ 	.byte	0x04, 0x17
        /*00ce*/ 	.short	(.L_469 - .L_468)
.L_468:
        /*00d0*/ 	.word	0x00000000
        /*00d4*/ 	.short	0x0005
        /*00d6*/ 	.short	0x0028
        /*00d8*/ 	.byte	0x00, 0xf0, 0x11, 0x00


	//----- nvinfo : EIATTR_KPARAM_INFO
	.align		4
.L_469:
        /*00dc*/ 	.byte	0x04, 0x17
        /*00de*/ 	.short	(.L_471 - .L_470)
.L_470:
        /*00e0*/ 	.word	0x00000000
        /*00e4*/ 	.short	0x0004
        /*00e6*/ 	.short	0x0020
        /*00e8*/ 	.byte	0x00, 0xf0, 0x21, 0x00


	//----- nvinfo : EIATTR_KPARAM_INFO
	.align		4
.L_471:
        /*00ec*/ 	.byte	0x04, 0x17
        /*00ee*/ 	.short	(.L_473 - .L_472)
.L_472:
        /*00f0*/ 	.word	0x00000000
        /*00f4*/ 	.short	0x0003
        /*00f6*/ 	.short	0x0018
        /*00f8*/ 	.byte	0x00, 0xf0, 0x21, 0x00


	//----- nvinfo : EIATTR_KPARAM_INFO
	.align		4
.L_473:
        /*00fc*/ 	.byte	0x04, 0x17
        /*00fe*/ 	.short	(.L_475 - .L_474)
.L_474:
        /*0100*/ 	.word	0x00000000
        /*0104*/ 	.short	0x0002
        /*0106*/ 	.short	0x0010
        /*0108*/ 	.byte	0x00, 0xf0, 0x21, 0x00


	//----- nvinfo : EIATTR_KPARAM_INFO
	.align		4
.L_475:
        /*010c*/ 	.byte	0x04, 0x17
        /*010e*/ 	.short	(.L_477 - .L_476)
.L_476:
        /*0110*/ 	.word	0x00000000
        /*0114*/ 	.short	0x0001
        /*0116*/ 	.short	0x0008
        /*0118*/ 	.byte	0x00, 0xf0, 0x21, 0x00


	//----- nvinfo : EIATTR_KPARAM_INFO
	.align		4
.L_477:
        /*011c*/ 	.byte	0x04, 0x17
        /*011e*/ 	.short	(.L_479 - .L_478)
.L_478:
        /*0120*/ 	.word	0x00000000
        /*0124*/ 	.short	0x0000
        /*0126*/ 	.short	0x0000
        /*0128*/ 	.byte	0x00, 0xf0, 0x21, 0x00


	//----- nvinfo : EIATTR_MAXREG_COUNT
	.align		4
.L_479:
        /*012c*/ 	.byte	0x03, 0x1b
        /*012e*/ 	.short	0x00ff


	//----- nvinfo : EIATTR_MERCURY_ISA_VERSION
	.align		4
        /*0130*/ 	.byte	0x03, 0x5f
        /*0132*/ 	.short	0x0000


	//----- nvinfo : EIATTR_EXIT_INSTR_OFFSETS
	.align		4
        /*0134*/ 	.byte	0x04, 0x1c
        /*0136*/ 	.short	(.L_481 - .L_480)


	//   ....[0]....
.L_480:
        /*0138*/ 	.word	0x00000070


	//   ....[1]....
        /*013c*/ 	.word	0x00004830


	//----- nvinfo : EIATTR_CRS_STACK_SIZE
	.align		4
.L_481:
        /*0140*/ 	.byte	0x04, 0x1e
        /*0142*/ 	.short	(.L_483 - .L_482)
.L_482:
        /*0144*/ 	.word	0x00000000
.L_483:


//--------------------- .nv.info._ZN2at6native49_GLOBAL__N__3489678a_16_AveragePool2d_cu_fb80407634avg_pool2d_backward_out_cuda_frameIN3c104HalfEfiEEvT1_PKT_llllliiiiiiPS6_ibb --------------------------
	.section	.nv.info._ZN2at6native49_GLOBAL__N__3489678a_16_AveragePool2d_cu_fb80407634avg_pool2d_backward_out_cuda_frameIN3c104HalfEfiEEvT1_PKT_llllliiiiiiPS6_ibb,"",@"SHT_CUDA_INFO"
	.sectionflags	@""
	.align	4


	//----- nvinfo : EIATTR_CUDA_API_VERSION
	.align		4
        /*0000*/ 	.byte	0x04, 0x37
        /*0002*/ 	.short	(.L_485 - .L_484)
.L_484:
        /*0004*/ 	.word	0x00000082


	//----- nvinfo : EIATTR_SW2861232_WAR
	.align		4
.L_485:
        /*0008*/ 	.byte	0x01, 0x35
	.zero		2


	//----- nvinfo : EIATTR_PARAM_CBANK
	.align		4
        /*000c*/ 	.byte	0x04, 0x0a
        /*000e*/ 	.short	(.L_487 - .L_486)
	.align		4
.L_486:
        /*0010*/ 	.word	index@(.nv.constant0._ZN2at6native49_GLOBAL__N__3489678a_16_AveragePool2d_cu_fb80407634avg_pool2d_backward_out_cuda_frameIN3c104HalfEfiEEvT1_PKT_llllliiiiiiPS6_ibb)
        /*0014*/ 	.short	0x0160
        /*0016*/ 	.short	0x005e


	//----- nvinfo : EIATTR_CBANK_PARAM_SIZE
	.align		4
.L_487:
        /*0018*/ 	.byte	0x03, 0x19
        /*001a*/ 	.short	0x005e


	//----- nvinfo : EIATTR_KPARAM_INFO
	.align		4
        /*001c*/ 	.byte	0x04, 0x17
        /*001e*/ 	.short	(.L_489 - .L_488)
.L_488:
        /*0020*/ 	.word	0x00000000
        /*0024*/ 	.short	0x0010
        /*0026*/ 	.short	0x005d
        /*0028*/ 	.byte	0x00, 0xf0, 0x05, 0x00


	//----- nvinfo : EIATTR_KPARAM_INFO
	.align		4
.L_489:
        /*002c*/ 	.byte	0x04, 0x17
        /*002e*/ 	.short	(.L_491 - .L_490)
.L_490:
        /*0030*/ 	.word	0x00000000
        /*0034*/ 	.short	0x000f
        /*0036*/ 	.short	0x005c
        /*0038*/ 	.byte	0x00, 0xf0, 0x05, 0x00


	//----- nvinfo : EIATTR_KPARAM_INFO
	.align		4
.L_491:
        /*003c*/ 	.byte	0x04, 0x17
        /*003e*/ 	.short	(.L_493 - .L_492)
.L_492:
        /*0040*/ 	.word	0x00000000
        /*0044*/ 	.short	0x000e
        /*0046*/ 	.short	0x0058
        /*0048*/ 	.byte	0x00, 0xf0, 0x11, 0x00


	//----- nvinfo : EIATTR_KPARAM_INFO
	.align		4
.L_493:
        /*004c*/ 	.byte	0x04, 0x17
        /*004e*/ 	.short	(.L_495 - .L_494)
.L_494:
        /*0050*/ 	.word	0x00000000
        /*0054*/ 	.short	0x000d
        /*0056*/ 	.short	0x0050
        /*0058*/ 	.byte	0x00, 0xf0, 0x21, 0x00


	//----- nvinfo : EIATTR_KPARAM_INFO
	.align		4
.L_495:
        /*005c*/ 	.byte	0x04, 0x17
        /*005e*/ 	.short	(.L_497 - .L_496)
.L_496:
        /*0060*/ 	.word	0x00000000
        /*0064*/ 	.short	0x000c
        /*0066*/ 	.short	0x004c
        /*0068*/ 	.byte	0x00, 0xf0, 0x11, 0x00


	//----- nvinfo : EIATTR_KPARAM_INFO
	.align		4
.L_497:
        /*006c*/ 	.byte	0x04, 0x17
        /*006e*/ 	.short	(.L_499 - .L_498)
.L_498:
        /*0070*/ 	.word	0x00000000
        /*0074*/ 	.short	0x000b
        /*0076*/ 	.short	0x0048
        /*0078*/ 	.byte	0x00, 0xf0, 0x11, 0x00


	//----- nvinfo : EIATTR_KPARAM_INFO
	.align		4
.L_499:
        /*007c*/ 	.byte	0x04, 0x17
        /*007e*/ 	.short	(.L_501 - .L_500)
.L_500:
        /*0080*/ 	.word	0x00000000
        /*0084*/ 	.short	0x000a
        /*0086*/ 	.short	0x0044
        /*0088*/ 	.byte	0x00, 0xf0, 0x11, 0x00


	//----- nvinfo : EIATTR_KPARAM_INFO
	.align		4
.L_501:
        /*008c*/ 	.byte	0x04, 0x17
        /*008e*/ 	.short	(.L_503 - .L_502)
.L_502:
        /*0090*/ 	.word	0x00000000
        /*0094*/ 	.short	0x0009
        /*0096*/ 	.short	0x0040
        /*0098*/ 	.byte	0x00, 0xf0, 0x11, 0x00


	//----- nvinfo : EIATTR_KPARAM_INFO
	.align		4
.L_503:
        /*009c*/ 	.byte	0x04, 0x17
        /*009e*/ 	.short	(.L_505 - .L_504)
.L_504:
        /*00a0*/ 	.word	0x00000000
        /*00a4*/ 	.short	0x0008
        /*00a6*/ 	.short	0x003c
        /*00a8*/ 	.byte	0x00, 0xf0, 0x11, 0x00


	//----- nvinfo : EIATTR_KPARAM_INFO
	.align		4
.L_505:
        /*00ac*/ 	.byte	0x04, 0x17
        /*00ae*/ 	.short	(.L_507 - .L_506)
.L_506:
        /*00b0*/ 	.word	0x00000000
        /*00b4*/ 	.short	0x0007
        /*00b6*/ 	.short	0x0038
        /*00b8*/ 	.byte	0x00, 0xf0, 0x11, 0x00


	//----- nvinfo : EIATTR_KPARAM_INFO
	.align		4
.L_507:
        /*00bc*/ 	.byte	0x04, 0x17
        /*00be*/ 	.short	(.L_509 - .L_508)
.L_508:
        /*00c0*/ 	.word	0x00000000
        /*00c4*/ 	.short	0x0006
        /*00c6*/ 	.short	0x0030
        /*00c8*/ 	.byte	0x00, 0xf0, 0x21, 0x00


	//----- nvinfo : EIATTR_KPARAM_INFO
	.align		4
.L_509:
        /*00cc*/ 	.byte	0x04, 0x17
        /*00ce*/ 	.short	(.L_511 - .L_510)
.L_510:
        /*00d0*/ 	.word	0x00000000
        /*00d4*/ 	.short	0x0005
        /*00d6*/ 	.short	0x0028
        /*00d8*/ 	.byte	0x00, 0xf0, 0x21, 0x00


	//----- nvinfo : EIATTR_KPARAM_INFO
	.align		4
.L_511:
        /*00dc*/ 	.byte	0x04, 0x17
        /*00de*/ 	.short	(.L_513 - .L_512)
.L_512:
        /*00e0*/ 	.word	0x00000000
        /*00e4*/ 	.short	0x0004
        /*00e6*/ 	.short	0x0020
        /*00e8*/ 	.byte	0x00, 0xf0, 0x21, 0x00


	//----- nvinfo : EIATTR_KPARAM_INFO
	.align		4
.L_513:
        /*00ec*/ 	.byte	0x04, 0x17
        /*00ee*/ 	.short	(.L_515 - .L_514)
.L_514:
        /*00f0*/ 	.word	0x00000000
        /*00f4*/ 	.short	0x0003
        /*00f6*/ 	.short	0x0018
        /*00f8*/ 	.byte	0x00, 0xf0, 0x21, 0x00


	//----- nvinfo : EIATTR_KPARAM_INFO
	.align		4
.L_515:
        /*00fc*/ 	.byte	0x04, 0x17
        /*00fe*/ 	.short	(.L_517 - .L_516)
.L_516:
        /*0100*/ 	.word	0x00000000
        /*0104*/ 	.short	0x0002
        /*0106*/ 	.short	0x0010
        /*0108*/ 	.byte	0x00, 0xf0, 0x21, 0x00


	//----- nvinfo : EIATTR_KPARAM_INFO
	.align		4
.L_517:
        /*010c*/ 	.byte	0x04, 0x17
        /*010e*/ 	.short	(.L_519 - .L_518)
.L_518:
        /*0110*/ 	.word	0x00000000
        /*0114*/ 	.short	0x0001
        /*0116*/ 	.short	0x0008
        /*0118*/ 	.byte	0x00, 0xf0, 0x21, 0x00


	//----- nvinfo : EIATTR_KPARAM_INFO
	.align		4
.L_519:
        /*011c*/ 	.byte	0x04, 0x17
        /*011e*/ 	.short	(.L_521 - .L_520)
.L_520:
        /*0120*/ 	.word	0x00000000
        /*0124*/ 	.short	0x0000
        /*0126*/ 	.short	0x0000
        /*0128*/ 	.byte	0x00, 0xf0, 0x11, 0x00


	//----- nvinfo : EIATTR_MAXREG_COUNT
	.align		4
.L_521:
        /*012c*/ 	.byte	0x03, 0x1b
        /*012e*/ 	.short	0x00ff


	//----- nvinfo : EIATTR_MERCURY_ISA_VERSION
	.align		4
        /*0130*/ 	.byte	0x03, 0x5f
        /*0132*/ 	.short	0x0000


	//----- nvinfo : EIATTR_EXIT_INSTR_OFFSETS
	.align		4
        /*0134*/ 	.byte	0x04, 0x1c
        /*0136*/ 	.short	(.L_523 - .L_522)


	//   ....[0]....
.L_522:
        /*0138*/ 	.word	0x00000090


	//   ....[1]....
        /*013c*/ 	.word	0x00003b30


	//----- nvinfo : EIATTR_CRS_STACK_SIZE
	.align		4
.L_523:
        /*0140*/ 	.byte	0x04, 0x1e
        /*0142*/ 	.short	(.L_525 - .L_524)
.L_524:
        /*0144*/ 	.word	0x00000000
.L_525:


//--------------------- .nv.info._ZN2at6native49_GLOBAL__N__3489678a_16_AveragePool2d_cu_fb80407639avg_pool2d_backward_out_cuda_frame_nhwcIN3c104HalfEfiEEvT1_PKT_llliiiiiiiiPS6_ibb --------------------------
	.section	.nv.info._ZN2at6native49_GLOBAL__N__3489678a_16_AveragePool2d_cu_fb80407639avg_pool2d_backward_out_cuda_frame_nhwcIN3c104HalfEfiEEvT1_PKT_llliiiiiiiiPS6_ibb,"",@"SHT_CUDA_INFO"
	.sectionflags	@""
	.align	4


	//----- nvinfo : EIATTR_CUDA_API_VERSION
	.align		4
        /*0000*/ 	.byte	0x04, 0x37
        /*0002*/ 	.short	(.L_527 - .L_526)
.L_526:
        /*0004*/ 	.word	0x00000082


	//----- nvinfo : EIATTR_SW2861232_WAR
	.align		4
.L_527:
        /*0008*/ 	.byte	0x01, 0x35
	.zero		2


	//----- nvinfo : EIATTR_PARAM_CBANK
	.align		4
        /*000c*/ 	.byte	0x04, 0x0a
        /*000e*/ 	.short	(.L_529 - .L_528)
	.align		4
.L_528:
        /*0010*/ 	.word	index@(.nv.constant0._ZN2at6native49_GLOBAL__N__3489678a_16_AveragePool2d_cu_fb80407639avg_pool2d_backward_out_cuda_frame_nhwcIN3c104HalfEfiEEvT1_PKT_llliiiiiiiiPS6_ibb)
        /*0014*/ 	.short	0x0160
        /*0016*/ 	.short	0x0056


	//----- nvinfo : EIATTR_CBANK_PARAM_SIZE
	.align		4
.L_529:
        /*0018*/ 	.byte	0x03, 0x19
        /*001a*/ 	.short	0x0056


	//----- nvinfo : EIATTR_KPARAM_INFO
	.align		4
        /*001c*/ 	.byte	0x04, 0x17
        /*001e*/ 	.short	(.L_531 - .L_530)
.L_530:
        /*0020*/ 	.word	0x00000000
        /*0024*/ 	.short	0x0010
        /*0026*/ 	.short	0x0055
        /*0028*/ 	.byte	0x00, 0xf0, 0x05, 0x00


	//----- nvinfo : EIATTR_KPARAM_INFO
	.align		4
.L_531:
        /*002c*/ 	.byte	0x04, 0x17
        /*002e*/ 	.short	(.L_533 - .L_532)
.L_532:
        /*0030*/ 	.word	0x00000000
        /*0034*/ 	.short	0x000f
        /*0036*/ 	.short	0x0054
        /*0038*/ 	.byte	0x00, 0xf0, 0x05, 0x00


	//----- nvinfo : EIATTR_KPARAM_INFO
	.align		4
.L_533:
        /*003c*/ 	.byte	0x04, 0x17
        /*003e*/ 	.short	(.L_535 - .L_534)
.L_534:
        /*0040*/ 	.word	0x00000000
        /*0044*/ 	.short	0x000e
        /*0046*/ 	.short	0x0050
        /*0048*/ 	.byte	0x00, 0xf0, 0x11, 0x00


	//----- nvinfo : EIATTR_KPARAM_INFO
	.align		4
.L_535:
        /*004c*/ 	.byte	0x04, 0x17
        /*004e*/ 	.short	(.L_537 - .L_536)
.L_536:
        /*0050*/ 	.word	0x00000000
        /*0054*/ 	.short	0x000d
        /*0056*/ 	.short	0x0048
        /*0058*/ 	.byte	0x00, 0xf0, 0x21, 0x00


	//----- nvinfo : EIATTR_KPARAM_INFO
	.align		4
.L_537:
        /*005c*/ 	.byte	0x04, 0x17
        /*005e*/ 	.short	(.L_539 - .L_538)
.L_538:
        /*0060*/ 	.word	0x00000000
        /*0064*/ 	.short	0x000c
        /*0066*/ 	.short	0x0044
        /*0068*/ 	.byte	0x00, 0xf0, 0x11, 0x00


	//----- nvinfo : EIATTR_KPARAM_INFO
	.align		4
.L_539:
        /*006c*/ 	.byte	0x04, 0x17
        /*006e*/ 	.short	(.L_541 - .L_540)
.L_540:
        /*0070*/ 	.word	0x00000000
        /*0074*/ 	.short	0x000b
        /*0076*/ 	.short	0x0040
        /*0078*/ 	.byte	0x00, 0xf0, 0x11, 0x00


	//----- nvinfo : EIATTR_KPARAM_INFO
	.align		4
.L_541:
        /*007c*/ 	.byte	0x04, 0x17
        /*007e*/ 	.short	(.L_543 - .L_542)
.L_542:
        /*0080*/ 	.word	0x00000000
        /*0084*/ 	.short	0x000a
        /*0086*/ 	.short	0x003c
        /*0088*/ 	.byte	0x00, 0xf0, 0x11, 0x00


	//----- nvinfo : EIATTR_KPARAM_INFO
	.align		4
.L_543:
        /*008c*/ 	.byte	0x04, 0x17
        /*008e*/ 	.short	(.L_545 - .L_544)
.L_544:
        /*0090*/ 	.word	0x00000000
        /*0094*/ 	.short	0x0009
        /*0096*/ 	.short	0x0038
        /*0098*/ 	.byte	0x00, 0xf0, 0x11, 0x00


	//----- nvinfo : EIATTR_KPARAM_INFO
	.align		4
.L_545:
        /*009c*/ 	.byte	0x04, 0x17
        /*009e*/ 	.short	(.L_547 - .L_546)
.L_546:
        /*00a0*/ 	.word	0x00000000
        /*00a4*/ 	.short	0x0008
        /*00a6*/ 	.short	0x0034
        /*00a8*/ 	.byte	0x00, 0xf0, 0x11, 0x00


	//----- nvinfo : EIATTR_KPARAM_INFO
	.align		4
.L_547:
        /*00ac*/ 	.byte	0x04, 0x17
        /*00ae*/ 	.short	(.L_549 - .L_548)
.L_548:
        /*00b0*/ 	.word	0x00000000
        /*00b4*/ 	.short	0x0007
        /*00b6*/ 	.short	0x0030
        /*00b8*/ 	.byte	0x00, 0xf0, 0x11, 0x00


	//----- nvinfo : EIATTR_KPARAM_INFO
	.align		4
.L_549:
        /*00bc*/ 	.byte	0x04, 0x17
        /*00be*/ 	.short	(.L_551 - .L_550)
.L_550:
        /*00c0*/ 	.word	0x00000000
        /*00c4*/ 	.short	0x0006
        /*00c6*/ 	.short	0x002c
        /*00c8*/ 	.byte	0x00, 0xf0, 0x11, 0x00


	//----- nvinfo : EIATTR_KPARAM_INFO
	.align		4
.L_551:
        /*00cc*/ 	.byte	0x04, 0x17
        /*00ce*/ 	.short	(.L_553 - .L_552)
.L_552:
        /*00d0*/ 	.word	0x00000000
        /*00d4*/ 	.short	0x0005
        /*00d6*/ 	.short	0x0028
        /*00d8*/ 	.byte	0x00, 0xf0, 0x11, 0x00


	//----- nvinfo : EIATTR_KPARAM_INFO
	.align		4
.L_553:
        /*00dc*/ 	.byte	0x04, 0x17
        /*00de*/ 	.short	(.L_555 - .L_554)
.L_554:
        /*00e0*/ 	.word	0x00000000
        /*00e4*/ 	.short	0x0004
        /*00e6*/ 	.short	0x0020
        /*00e8*/ 	.byte	0x00, 0xf0, 0x21, 0x00


	//----- nvinfo : EIATTR_KPARAM_INFO
	.align		4
.L_555:
        /*00ec*/ 	.byte	0x04, 0x17
        /*00ee*/ 	.short	(.L_557 - .L_556)
.L_556:
        /*00f0*/ 	.word	0x00000000
        /*00f4*/ 	.short	0x0003
        /*00f6*/ 	.short	0x0018
        /*00f8*/ 	.byte	0x00, 0xf0, 0x21, 0x00


	//----- nvinfo : EIATTR_KPARAM_INFO
	.align		4
.L_557:
        /*00fc*/ 	.byte	0x04, 0x17
        /*00fe*/ 	.short	(.L_559 - .L_558)
.L_558:
        /*0100*/ 	.word	0x00000000
        /*0104*/ 	.short	0x0002
        /*0106*/ 	.short	0x0010
        /*0108*/ 	.byte	0x00, 0xf0, 0x21, 0x00


	//----- nvinfo : EIATTR_KPARAM_INFO
	.align		4
.L_559:
        /*010c*/ 	.byte	0x04, 0x17
        /*010e*/ 	.short	(.L_561 - .L_560)
.L_560:
        /*0110*/ 	.word	0x00000000
        /*0114*/ 	.short	0x0001
        /*0116*/ 	.short	0x0008
        /*0118*/ 	.byte	0x00, 0xf0, 0x21, 0x00


	//----- nvinfo : EIATTR_KPARAM_INFO
	.align		4
.L_561:
        /*011c*/ 	.byte	0x04, 0x17
        /*011e*/ 	.short	(.L_563 - .L_562)
.L_562:
        /*0120*/ 	.word	0x00000000
        /*0124*/ 	.short	0x0000
        /*0126*/ 	.short	0x0000
        /*0128*/ 	.byte	0x00, 0xf0, 0x11, 0x00


	//----- nvinfo : EIATTR_MAXREG_COUNT
	.align		4
.L_563:
        /*012c*/ 	.byte	0x03, 0x1b
        /*012e*/ 	.short	0x00ff


	//----- nvinfo : EIATTR_MERCURY_ISA_VERSION
	.align		4
        /*0130*/ 	.byte	0x03, 0x5f
        /*0132*/ 	.short	0x0000


	//----- nvinfo : EIATTR_EXIT_INSTR_OFFSETS
	.align		4
        /*0134*/ 	.byte	0x04, 0x1c
        /*0136*/ 	.short	(.L_565 - .L_564)


	//   ....[0]....
.L_564:
        /*0138*/ 	.word	0x00000090


	//   ....[1]....
        /*013c*/ 	.word	0x00004880


	//----- nvinfo : EIATTR_CRS_STACK_SIZE
	.align		4
.L_565:
        /*0140*/ 	.byte	0x04, 0x1e
        /*0142*/ 	.short	(.L_567 - .L_566)
.L_566:
        /*0144*/ 	.word	0x00000000
.L_567:


//--------------------- .nv.info._ZN2at6native49_GLOBAL__N__3489678a_16_AveragePool2d_cu_fb80407634avg_pool2d_backward_out_cuda_frameIfflEEvT1_PKT_llllliiiiiiPS4_ibb --------------------------
	.section	.nv.info._ZN2at6native49_GLOBAL__N__3489678a_16_AveragePool2d_cu_fb80407634avg_pool2d_backward_out_cuda_frameIfflEEvT1_PKT_llllliiiiiiPS4_ibb,"",@"SHT_CUDA_INFO"
	.sectionflags	@""
	.align	4


	//----- nvinfo : EIATTR_CUDA_API_VERSION
	.align		4
        /*0000*/ 	.byte	0x04, 0x37
        /*0002*/ 	.short	(.L_569 - .L_568)
.L_568:
        /*0004*/ 	.word	0x00000082


	//----- nvinfo : EIATTR_SW2861232_WAR
	.align		4
.L_569:
        /*0008*/ 	.byte	0x01, 0x35
	.zero		2


	//----- nvinfo : EIATTR_PARAM_CBANK
	.align		4
        /*000c*/ 	.byte	0x04, 0x0a
        /*000e*/ 	.short	(.L_571 - .L_570)
	.align		4
.L_570:
        /*0010*/ 	.word	index@(.nv.constant0._ZN2at6native49_GLOBAL__N__3489678a_16_AveragePool2d_cu_fb80407634avg_pool2d_backward_out_cuda_frameIfflEEvT1_PKT_llllliiiiiiPS4_ibb)
        /*0014*/ 	.short	0x0160
        /*0016*/ 	.short	0x005e


	//----- nvinfo : EIATTR_CBANK_PARAM_SIZE
	.align		4
.L_571:
        /*0018*/ 	.byte	0x03, 0x19
        /*001a*/ 	.short	0x005e


	//----- nvinfo : EIATTR_KPARAM_INFO
	.align		4
        /*001c*/ 	.byte	0x04, 0x17
        /*001e*/ 	.short	(.L_573 - .L_572)
.L_572:
        /*0020*/ 	.word	0x00000000
        /*0024*/ 	.short	0x0010
        /*0026*/ 	.short	0x005d
        /*0028*/ 	.byte	0x00, 0xf0, 0x05, 0x00


	//----- nvinfo : EIATTR_KPARAM_INFO
	.align		4
.L_573:
        /*002c*/ 	.byte	0x04, 0x17
        /*002e*/ 	.short	(.L_575 - .L_574)
.L_574:
        /*0030*/ 	.word	0x00000000
        /*0034*/ 	.short	0x000f
        /*0036*/ 	.short	0x005c
        /*0038*/ 	.byte	0x00, 0xf0, 0x05, 0x00


	//----- nvinfo : EIATTR_KPARAM_INFO
	.align		4
.L_575:
        /*003c*/ 	.byte	0x04, 0x17
        /*003e*/ 	.short	(.L_577 - .L_576)
.L_576:
        /*0040*/ 	.word	0x00000000
        /*0044*/ 	.short	0x000e
        /*0046*/ 	.short	0x0058
        /*0048*/ 	.byte	0x00, 0xf0, 0x11, 0x00


	//----- nvinfo : EIATTR_KPARAM_INFO
	.align		4
.L_577:
        /*004c*/ 	.byte	0x04, 0x17
        /*004e*/ 	.short	(.L_579 - .L_578)
.L_578:
        /*0050*/ 	.word	0x00000000
        /*0054*/ 	.short	0x000d
        /*0056*/ 	.short	0x0050
        /*0058*/ 	.byte	0x00, 0xf0, 0x21, 0x00


	//----- nvinfo : EIATTR_KPARAM_INFO
	.align		4
.L_579:
        /*005c*/ 	.byte	0x04, 0x17
        /*005e*/ 	.short	(.L_581 - .L_580)
.L_580:
        /*0060*/ 	.word	0x00000000
        /*0064*/ 	.short	0x000c
        /*0066*/ 	.short	0x004c
        /*0068*/ 	.byte	0x00, 0xf0, 0x11, 0x00


	//----- nvinfo : EIATTR_KPARAM_INFO
	.align		4
.L_581:
        /*006c*/ 	.byte	0x04, 0x17
        /*006e*/ 	.short	(.L_583 - .L_582)
.L_582:
        /*0070*/ 	.word	0x00000000
        /*0074*/ 	.short	0x000b
        /*0076*/ 	.short	0x0048
        /*0078*/ 	.byte	0x00, 0xf0, 0x11, 0x00


	//----- nvinfo : EIATTR_KPARAM_INFO
	.align		4
.L_583:
        /*007c*/ 	.byte	0x04, 0x17
        /*007e*/ 	.short	(.L_585 - .L_584)
.L_584:
        /*0080*/ 	.word	0x00000000
        /*0084*/ 	.short	0x000a
        /*0086*/ 	.short	0x0044
        /*0088*/ 	.byte	0x00, 0xf0, 0x11, 0x00


	//----- nvinfo : EIATTR_KPARAM_INFO
	.align		4
.L_585:
        /*008c*/ 	.byte	0x04, 0x17
        /*008e*/ 	.short	(.L_587 - .L_586)
.L_586:
        /*0090*/ 	.word	0x00000000
        /*0094*/ 	.short	0x0009
        /*0096*/ 	.short	0x0040
        /*0098*/ 	.byte	0x00, 0xf0, 0x11, 0x00


	//----- nvinfo : EIATTR_KPARAM_INFO
	.align		4
.L_587:
        /*009c*/ 	.byte	0x04, 0x17
        /*009e*/ 	.short	(.L_589 - .L_588)
.L_588:
        /*00a0*/ 	.word	0x00000000
        /*00a4*/ 	.short	0x0008
        /*00a6*/ 	.short	0x003c
        /*00a8*/ 	.byte	0x00, 0xf0, 0x11, 0x00


	//----- nvinfo : EIATTR_KPARAM_INFO
	.align		4
.L_589:
        /*00ac*/ 	.byte	0x04, 0x17
        /*00ae*/ 	.short	(.L_591 - .L_590)
.L_590:
        /*00b0*/ 	.word	0x00000000
        /*00b4*/ 	.short	0x0007
        /*00b6*/ 	.short	0x0038
        /*00b8*/ 	.byte	0x00, 0xf0, 0x11, 0x00


	//----- nvinfo : EIATTR_KPARAM_INFO
	.align		4
.L_591:
        /*00bc*/ 	.byte	0x04, 0x17
        /*00be*/ 	.short	(.L_593 - .L_592)
.L_592:
        /*00c0*/ 	.word	0x00000000
        /*00c4*/ 	.short	0x0006
        /*00c6*/ 	.short	0x0030
        /*00c8*/ 	.byte	0x00, 0xf0, 0x21, 0x00


	//----- nvinfo : EIATTR_KPARAM_INFO
	.align		4
.L_593:
        /*00cc*/ 	.byte	0x04, 0x17
        /*00ce*/ 	.short	(.L_595 - .L_594)
.L_594:
        /*00d0*/ 	.word	0x00000000
        /*00d4*/ 	.short	0x0005
        /*00d6*/ 	.short	0x0028
        /*00d8*/ 	.byte	0x00, 0xf0, 0x21, 0x00


	//----- nvinfo : EIATTR_KPARAM_INFO
	.align		4
.L_595:
        /*00dc*/ 	.byte	0x04, 0x17
        /*00de*/ 	.short	(.L_597 - .L_596)
.L_596:
        /*00e0*/ 	.word	0x00000000
        /*00e4*/ 	.short	0x0004
        /*00e6*/ 	.short	0x0020
        /*00e8*/ 	.byte	0x00, 0xf0, 0x21, 0x00


	//----- nvinfo : EIATTR_KPARAM_INFO
	.align		4
.L_597:
        /*00ec*/ 	.byte	0x04, 0x17
        /*00ee*/ 	.short	(.L_599 - .L_598)
.L_598:
        /*00f0*/ 	.word	0x00000000
        /*00f4*/ 	.short	0x0003
        /*00f6*/ 	.short	0x0018
        /*00f8*/ 	.byte	0x00, 0xf0, 0x21, 0x00


	//----- nvinfo : EIATTR_KPARAM_INFO
	.align		4
.L_599:
        /*00fc*/ 	.byte	0x04, 0x17
        /*00fe*/ 	.short	(.L_601 - .L_600)
.L_600:
        /*0100*/ 	.word	0x00000000
        /*0104*/ 	.short	0x0002
        /*0106*/ 	.short	0x0010
        /*0108*/ 	.byte	0x00, 0xf0, 0x21, 0x00


	//----- nvinfo : EIATTR_KPARAM_INFO
	.align		4
.L_601:
        /*010c*/ 	.byte	0x04, 0x17
        /*010e*/ 	.short	(.L_603 - .L_602)
.L_602:
        /*0110*/ 	.word	0x00000000
        /*0114*/ 	.short	0x0001
        /*0116*/ 	.short	0x0008
        /*0118*/ 	.byte	0x00, 0xf0, 0x21, 0x00


	//----- nvinfo : EIATTR_KPARAM_INFO
	.align		4
.L_603:
        /*011c*/ 	.byte	0x04, 0x17
        /*011e*/ 	.short	(.L_605 - .L_604)
.L_604:
        /*0120*/ 	.word	0x00000000
        /*0124*/ 	.short	0x0000
        /*0126*/ 	.short	0x0000
        /*0128*/ 	.byte	0x00, 0xf0, 0x21, 0x00


	//----- nvinfo : EIATTR_MAXREG_COUNT
	.align		4
.L_605:
        /*012c*/ 	.byte	0x03, 0x1b
        /*012e*/ 	.short	0x00ff


	//----- nvinfo : EIATTR_MERCURY_ISA_VERSION
	.align		4
        /*0130*/ 	.byte	0x03, 0x5f
        /*0132*/ 	.short	0x0000


	//----- nvinfo : EIATTR_EXIT_INSTR_OFFSETS
	.align		4
        /*0134*/ 	.byte	0x04, 0x1c
        /*0136*/ 	.short	(.L_607 - .L_606)


	//   ....[0]....
.L_606:
        /*0138*/ 	.word	0x00000070


	//   ....[1]....
        /*013c*/ 	.word	0x000031d0


	//----- nvinfo : EIATTR_CRS_STACK_SIZE
	.align		4
.L_607:
        /*0140*/ 	.byte	0x04, 0x1e
        /*0142*/ 	.short	(.L_609 - .L_608)
.L_608:
        /*0144*/ 	.word	0x00000000
.L_609:


//--------------------- .nv.info._ZN2at6native49_GLOBAL__N__3489678a_16_AveragePool2d_cu_fb80407639avg_pool2d_backward_out_cuda_frame_nhwcIfflEEvT1_PKT_llliiiiiiiiPS4_ibb --------------------------
	.section	.nv.info._ZN2at6native49_GLOBAL__N__3489678a_16_AveragePool2d_cu_fb80407639avg_pool2d_backward_out_cuda_frame_nhwcIfflEEvT1_PKT_llliiiiiiiiPS4_ibb,"",@"SHT_CUDA_INFO"
	.sectionflags	@""
	.align	4


	//----- nvinfo : EIATTR_CUDA_API_VERSION
	.align		4
        /*0000*/ 	.byte	0x04, 0x37
        /*0002*/ 	.short	(.L_611 - .L_610)
.L_610:
        /*0004*/ 	.word	0x00000082


	//----- nvinfo : EIATTR_SW2861232_WAR
	.align		4
.L_611:
        /*0008*/ 	.byte	0x01, 0x35
	.zero		2


	//----- nvinfo : EIATTR_PARAM_CBANK
	.align		4
        /*000c*/ 	.byte	0x04, 0x0a
        /*000e*/ 	.short	(.L_613 - .L_612)
	.align		4
.L_612:
        /*0010*/ 	.word	index@(.nv.constant0._ZN2at6native49_GLOBAL__N__3489678a_16_AveragePool2d_cu_fb80407639avg_pool2d_backward_out_cuda_frame_nhwcIfflEEvT1_PKT_llliiiiiiiiPS4_ibb)
        /*0014*/ 	.short	0x0160
        /*0016*/ 	.short	0x0056


	//----- nvinfo : EIATTR_CBANK_PARAM_SIZE
	.align		4
.L_613:
        /*0018*/ 	.byte	0x03, 0x19
        /*001a*/ 	.short	0x0056


	//----- nvinfo : EIATTR_KPARAM_INFO
	.align		4
        /*001c*/ 	.byte	0x04, 0x17
        /*001e*/ 	.short	(.L_615 - .L_614)
.L_614:
        /*0020*/ 	.word	0x00000000
        /*0024*/ 	.short	0x0010
        /*0026*/ 	.short	0x0055
        /*0028*/ 	.byte	0x00, 0xf0, 0x05, 0x00


	//----- nvinfo : EIATTR_KPARAM_INFO
	.align		4
.L_615:
        /*002c*/ 	.byte	0x04, 0x17
        /*002e*/ 	.short	(.L_617 - .L_616)
.L_616:
        /*0030*/ 	.word	0x00000000
        /*0034*/ 	.short	0x000f
        /*0036*/ 	.short	0x0054
        /*0038*/ 	.byte	0x00, 0xf0, 0x05, 0x00


	//----- nvinfo : EIATTR_KPARAM_INFO
	.align		4
.L_617:
        /*003c*/ 	.byte	0x04, 0x17
        /*003e*/ 	.short	(.L_619 - .L_618)
.L_618:
        /*0040*/ 	.word	0x00000000
        /*0044*/ 	.short	0x000e
        /*0046*/ 	.short	0x0050
        /*0048*/ 	.byte	0x00, 0xf0, 0x11, 0x00


	//----- nvinfo : EIATTR_KPARAM_INFO
	.align		4
.L_619:
        /*004c*/ 	.byte	0x04, 0x17
        /*004e*/ 	.short	(.L_621 - .L_620)
.L_620:
        /*0050*/ 	.word	0x00000000
        /*0054*/ 	.short	0x000d
        /*0056*/ 	.short	0x0048
        /*0058*/ 	.byte	0x00, 0xf0, 0x21, 0x00


	//----- nvinfo : EIATTR_KPARAM_INFO
	.align		4
.L_621:
        /*005c*/ 	.byte	0x04, 0x17
        /*005e*/ 	.short	(.L_623 - .L_622)
.L_622:
        /*0060*/ 	.word	0x00000000
        /*0064*/ 	.short	0x000c
        /*0066*/ 	.short	0x0044
        /*0068*/ 	.byte	0x00, 0xf0, 0x11, 0x00


	//----- nvinfo : EIATTR_KPARAM_INFO
	.align		4
.L_623:
        /*006c*/ 	.byte	0x04, 0x17
        /*006e*/ 	.short	(.L_625 - .L_624)
.L_624:
        /*0070*/ 	.word	0x00000000
        /*0074*/ 	.short	0x000b
        /*0076*/ 	.short	0x0040
        /*0078*/ 	.byte	0x00, 0xf0, 0x11, 0x00


	//----- nvinfo : EIATTR_KPARAM_INFO
	.align		4
.L_625:
        /*007c*/ 	.byte	0x04, 0x17
        /*007e*/ 	.short	(.L_627 - .L_626)
.L_626:
        /*0080*/ 	.word	0x00000000
        /*0084*/ 	.short	0x000a
        /*0086*/ 	.short	0x003c
        /*0088*/ 	.byte	0x00, 0xf0, 0x11, 0x00


	//----- nvinfo : EIATTR_KPARAM_INFO
	.align		4
.L_627:
        /*008c*/ 	.byte	0x04, 0x17
        /*008e*/ 	.short	(.L_629 - .L_628)
.L_628:
        /*0090*/ 	.word	0x00000000
        /*0094*/ 	.short	0x0009
        /*0096*/ 	.short	0x0038
        /*0098*/ 	.byte	0x00, 0xf0, 0x11, 0x00


	//----- nvinfo : EIATTR_KPARAM_INFO
	.align		4
.L_629:
        /*009c*/ 	.byte	0x04, 0x17
        /*009e*/ 	.short	(.L_631 - .L_630)
.L_630:
        /*00a0*/ 	.word	0x00000000
        /*00a4*/ 	.short	0x0008
        /*00a6*/ 	.short	0x0034
        /*00a8*/ 	.byte	0x00, 0xf0, 0x11, 0x00


	//----- nvinfo : EIATTR_KPARAM_INFO
	.align		4
.L_631:
        /*00ac*/ 	.byte	0x04, 0x17
        /*00ae*/ 	.short	(.L_633 - .L_632)
.L_632:
        /*00b0*/ 	.word	0x00000000
        /*00b4*/ 	.short	0x0007
        /*00b6*/ 	.short	0x0030
        /*00b8*/ 	.byte	0x00, 0xf0, 0x11, 0x00


	//----- nvinfo : EIATTR_KPARAM_INFO
	.align		4
.L_633:
        /*00bc*/ 	.byte	0x04, 0x17
        /*00be*/ 	.short	(.L_635 - .L_634)
.L_634:
        /*00c0*/ 	.word	0x00000000
        /*00c4*/ 	.short	0x0006
        /*00c6*/ 	.short	0x002c
        /*00c8*/ 	.byte	0x00, 0xf0, 0x11, 0x00


	//----- nvinfo : EIATTR_KPARAM_INFO
	.align		4
.L_635:
        /*00cc*/ 	.byte	0x04, 0x17
        /*00ce*/ 	.short	(.L_637 - .L_636)
.L_636:
        /*00d0*/ 	.word	0x00000000
        /*00d4*/ 	.short	0x0005
        /*00d6*/ 	.short	0x0028
        /*00d8*/ 	.byte	0x00, 0xf0, 0x11, 0x00


	//----- nvinfo : EIATTR_KPARAM_INFO
	.align		4
.L_637:
        /*00dc*/ 	.byte	0x04, 0x17
        /*00de*/ 	.short	(.L_639 - .L_638)
.L_638:
        /*00e0*/ 	.word	0x00000000
        /*00e4*/ 	.short	0x0004
        /*00e6*/ 	.short	0x0020
        /*00e8*/ 	.byte	0x00, 0xf0, 0x21, 0x00


	//----- nvinfo : EIATTR_KPARAM_INFO
	.align		4
.L_639:
        /*00ec*/ 	.byte	0x04, 0x17
        /*00ee*/ 	.short	(.L_641 - .L_640)
.L_640:
        /*00f0*/ 	.word	0x00000000
        /*00f4*/ 	.short	0x0003
        /*00f6*/ 	.short	0x0018
        /*00f8*/ 	.byte	0x00, 0xf0, 0x21, 0x00


	//----- nvinfo : EIATTR_KPARAM_INFO
	.align		4
.L_641:
        /*00fc*/ 	.byte	0x04, 0x17
        /*00fe*/ 	.short	(.L_643 - .L_642)
.L_642:
        /*0100*/ 	.word	0x00000000
        /*0104*/ 	.short	0x0002
        /*0106*/ 	.short	0x0010
        /*0108*/ 	.byte	0x00, 0xf0, 0x21, 0x00


	//----- nvinfo : EIATTR_KPARAM_INFO
	.align		4
.L_643:
        /*010c*/ 	.byte	0x04, 0x17
        /*010e*/ 	.short	(.L_645 - .L_644)
.L_644:
        /*0110*/ 	.word	0x00000000
        /*0114*/ 	.short	0x0001
        /*0116*/ 	.short	0x0008
        /*0118*/ 	.byte	0x00, 0xf0, 0x21, 0x00


	//----- nvinfo : EIATTR_KPARAM_INFO
	.align		4
.L_645:
        /*011c*/ 	.byte	0x04, 0x17
        /*011e*/ 	.short	(.L_647 - .L_646)
.L_646:
        /*0120*/ 	.word	0x00000000
        /*0124*/ 	.short	0x0000
        /*0126*/ 	.short	0x0000
        /*0128*/ 	.byte	0x00, 0xf0, 0x21, 0x00


	//----- nvinfo : EIATTR_MAXREG_COUNT
	.align		4
.L_647:
        /*012c*/ 	.byte	0x03, 0x1b
        /*012e*/ 	.short	0x00ff


	//----- nvinfo : EIATTR_MERCURY_ISA_VERSION
	.align		4
        /*0130*/ 	.byte	0x03, 0x5f
        /*0132*/ 	.short	0x0000


	//----- nvinfo : EIATTR_EXIT_INSTR_OFFSETS
	.align		4
        /*0134*/ 	.byte	0x04, 0x1c
        /*0136*/ 	.short	(.L_649 - .L_648)


	//   ....[0]....
.L_648:
        /*0138*/ 	.word	0x00000070


	//   ....[1]....
        /*013c*/ 	.word	0x00003e40


	//----- nvinfo : EIATTR_CRS_STACK_SIZE
	.align		4
.L_649:
        /*0140*/ 	.byte	0x04, 0x1e
        /*0142*/ 	.short	(.L_651 - .L_650)
.L_650:
        /*0144*/ 	.word	0x00000000
.L_651:


//--------------------- .nv.info._ZN2at6native49_GLOBAL__N__3489678a_16_AveragePool2d_cu_fb80407634avg_pool2d_backward_out_cuda_frameIffiEEvT1_PKT_llllliiiiiiPS4_ibb --------------------------
	.section	.nv.info._ZN2at6native49_GLOBAL__N__3489678a_16_AveragePool2d_cu_fb80407634avg_pool2d_backward_out_cuda_frameIffiEEvT1_PKT_llllliiiiiiPS4_ibb,"",@"SHT_CUDA_INFO"
	.sectionflags	@""
	.align	4


	//----- nvinfo : EIATTR_CUDA_API_VERSION
	.align		4
        /*0000*/ 	.byte	0x04, 0x37
        /*0002*/ 	.short	(.L_653 - .L_652)
.L_652:
        /*0004*/ 	.word	0x00000082


	//----- nvinfo : EIATTR_SW2861232_WAR
	.align		4
.L_653:
        /*0008*/ 	.byte	0x01, 0x35
	.zero		2


	//----- nvinfo : EIATTR_PARAM_CBANK
	.align		4
        /*000c*/ 	.byte	0x04, 0x0a
        /*000e*/ 	.short	(.L_655 - .L_654)
	.align		4
.L_654:
        /*0010*/ 	.word	index@(.nv.constant0._ZN2at6native49_GLOBAL__N__3489678a_16_AveragePool2d_cu_fb80407634avg_pool2d_backward_out_cuda_frameIffiEEvT1_PKT_llllliiiiiiPS4_ibb)
        /*0014*/ 	.short	0x0160
        /*0016*/ 	.short	0x005e


	//----- nvinfo : EIATTR_CBANK_PARAM_SIZE
	.align		4
.L_655:
        /*0018*/ 	.byte	0x03, 0x19
        /*001a*/ 	.short	0x005e


	//----- nvinfo : EIATTR_KPARAM_INFO
	.align		4
        /*001c*/ 	.byte	0x04, 0x17
        /*001e*/ 	.short	(.L_657 - .L_656)
.L_656:
        /*0020*/ 	.word	0x00000000
        /*0024*/ 	.short	0x0010
        /*0026*/ 	.short	0x005d
        /*0028*/ 	.byte	0x00, 0xf0, 0x05, 0x00


	//----- nvinfo : EIATTR_KPARAM_INFO
	.align		4
.L_657:
        /*002c*/ 	.byte	0x04, 0x17
        /*002e*/ 	.short	(.L_659 - .L_658)
.L_658:
        /*0030*/ 	.word	0x00000000
        /*0034*/ 	.short	0x000f
        /*0036*/ 	.short	0x005c
        /*0038*/ 	.byte	0x00, 0xf0, 0x05, 0x00


	//----- nvinfo : EIATTR_KPARAM_INFO
	.align		4
.L_659:
        /*003c*/ 	.byte	0x04, 0x17
        /*003e*/ 	.short	(.L_661 - .L_660)
.L_660:
        /*0040*/ 	.word	0x00000000
        /*0044*/ 	.short	0x000e
        /*0046*/ 	.short	0x0058
        /*0048*/ 	.byte	0x00, 0xf0, 0x11, 0x00


	//----- nvinfo : EIATTR_KPARAM_INFO
	.align		4
.L_661:
        /*004c*/ 	.byte	0x04, 0x17
        /*004e*/ 	.short	(.L_663 - .L_662)
.L_662:
        /*0050*/ 	.word	0x00000000
        /*0054*/ 	.short	0x000d
        /*0056*/ 	.short	0x0050
        /*0058*/ 	.byte	0x00, 0xf0, 0x21, 0x00


	//----- nvinfo : EIATTR_KPARAM_INFO
	.align		4
.L_663:
        /*005c*/ 	.byte	0x04, 0x17
        /*005e*/ 	.short	(.L_665 - .L_664)
.L_664:
        /*0060*/ 	.word	0x00000000
        /*0064*/ 	.short	0x000c
        /*0066*/ 	.short	0x004c
        /*0068*/ 	.byte	0x00, 0xf0, 0x11, 0x00


	//----- nvinfo : EIATTR_KPARAM_INFO
	.align		4
.L_665:
        /*006c*/ 	.byte	0x04, 0x17
        /*006e*/ 	.short	(.L_667 - .L_666)
.L_666:
        /*0070*/ 	.word	0x00000000
        /*0074*/ 	.short	0x000b
        /*0076*/ 	.short	0x0048
        /*0078*/ 	.byte	0x00, 0xf0, 0x11, 0x00


	//----- nvinfo : EIATTR_KPARAM_INFO
	.align		4
.L_667:
        /*007c*/ 	.byte	0x04, 0x17
        /*007e*/ 	.short	(.L_669 - .L_668)
.L_668:
        /*0080*/ 	.word	0x00000000
        /*0084*/ 	.short	0x000a
        /*0086*/ 	.short	0x0044
        /*0088*/ 	.byte	0x00, 0xf0, 0x11, 0x00


	//----- nvinfo : EIATTR_KPARAM_INFO
	.align		4
.L_669:
        /*008c*/ 	.byte	0x04, 0x17
        /*008e*/ 	.short	(.L_671 - .L_670)
.L_670:
        /*0090*/ 	.word	0x00000000
        /*0094*/ 	.short	0x0009
        /*0096*/ 	.short	0x0040
        /*0098*/ 	.byte	0x00, 0xf0, 0x11, 0x00


	//----- nvinfo : EIATTR_KPARAM_INFO
	.align		4
.L_671:
        /*009c*/ 	.byte	0x04, 0x17
        /*009e*/ 	.short	(.L_673 - .L_672)
.L_672:
        /*00a0*/ 	.word	0x00000000
        /*00a4*/ 	.short	0x0008
        /*00a6*/ 	.short	0x003c
        /*00a8*/ 	.byte	0x00, 0xf0, 0x11, 0x00


	//----- nvinfo : EIATTR_KPARAM_INFO
	.align		4
.L_673:
        /*00ac*/ 	.byte	0x04, 0x17
        /*00ae*/ 	.short	(.L_675 - .L_674)
.L_674:
        /*00b0*/ 	.word	0x00000000
        /*00b4*/ 	.short	0x0007
        /*00b6*/ 	.short	0x0038
        /*00b8*/ 	.byte	0x00, 0xf0, 0x11, 0x00


	//----- nvinfo : EIATTR_KPARAM_INFO
	.align		4
.L_675:
        /*00bc*/ 	.byte	0x04, 0x17
        /*00be*/ 	.short	(.L_677 - .L_676)
.L_676:
        /*00c0*/ 	.word	0x00000000
        /*00c4*/ 	.short	0x0006
        /*00c6*/ 	.short	0x0030
        /*00c8*/ 	.byte	0x00, 0xf0, 0x21, 0x00


	//----- nvinfo : EIATTR_KPARAM_INFO
	.align		4
.L_677:
        /*00cc*/ 	.byte	0x04, 0x17
        /*00ce*/ 	.short	(.L_679 - .L_678)
.L_678:
        /*00d0*/ 	.word	0x00000000
        /*00d4*/ 	.short	0x0005
        /*00d6*/ 	.short	0x0028
        /*00d8*/ 	.byte	0x00, 0xf0, 0x21, 0x00


	//----- nvinfo : EIATTR_KPARAM_INFO
	.align		4
.L_679:
        /*00dc*/ 	.byte	0x04, 0x17
        /*00de*/ 	.short	(.L_681 - .L_680)
.L_680:
        /*00e0*/ 	.word	0x00000000
        /*00e4*/ 	.short	0x0004
        /*00e6*/ 	.short	0x0020
        /*00e8*/ 	.byte	0x00, 0xf0, 0x21, 0x00


	//----- nvinfo : EIATTR_KPARAM_INFO
	.align		4
.L_681:
        /*00ec*/ 	.byte	0x04, 0x17
        /*00ee*/ 	.short	(.L_683 - .L_682)
.L_682:
        /*00f0*/ 	.word	0x00000000
        /*00f4*/ 	.short	0x0003
        /*00f6*/ 	.short	0x0018
        /*00f8*/ 	.byte	0x00, 0xf0, 0x21, 0x00


	//----- nvinfo : EIATTR_KPARAM_INFO
	.align		4
.L_683:
        /*00fc*/ 	.byte	0x04, 0x17
        /*00fe*/ 	.short	(.L_685 - .L_684)
.L_684:
        /*0100*/ 	.word	0x00000000
        /*0104*/ 	.short	0x0002
        /*0106*/ 	.short	0x0010
        /*0108*/ 	.byte	0x00, 0xf0, 0x21, 0x00


	//----- nvinfo : EIATTR_KPARAM_INFO
	.align		4
.L_685:
        /*010c*/ 	.byte	0x04, 0x17
        /*010e*/ 	.short	(.L_687 - .L_686)
.L_686:
        /*0110*/ 	.word	0x00000000
        /*0114*/ 	.short	0x0001
        /*0116*/ 	.short	0x0008
        /*0118*/ 	.byte	0x00, 0xf0, 0x21, 0x00


	//----- nvinfo : EIATTR_KPARAM_INFO
	.align		4
.L_687:
        /*011c*/ 	.byte	0x04, 0x17
        /*011e*/ 	.short	(.L_689 - .L_688)
.L_688:
        /*0120*/ 	.word	0x00000000
        /*0124*/ 	.short	0x0000
        /*0126*/ 	.short	0x0000
        /*0128*/ 	.byte	0x00, 0xf0, 0x11, 0x00


	//----- nvinfo : EIATTR_MAXREG_COUNT
	.align		4
.L_689:
        /*012c*/ 	.byte	0x03, 0x1b
        /*012e*/ 	.short	0x00ff


	//----- nvinfo : EIATTR_MERCURY_ISA_VERSION
	.align		4
        /*0130*/ 	.byte	0x03, 0x5f
        /*0132*/ 	.short	0x0000


	//----- nvinfo : EIATTR_EXIT_INSTR_OFFSETS
	.align		4
        /*0134*/ 	.byte	0x04, 0x1c
        /*0136*/ 	.short	(.L_691 - .L_690)


	//   ....[0]....
.L_690:
        /*0138*/ 	.word	0x00000090


	//   ....[1]....
        /*013c*/ 	.word	0x00003220


	//----- nvinfo : EIATTR_CRS_STACK_SIZE
	.align		4
.L_691:
        /*0140*/ 	.byte	0x04, 0x1e
        /*0142*/ 	.short	(.L_693 - .L_692)
.L_692:
        /*0144*/ 	.word	0x00000000
.L_693:


//--------------------- .nv.info._ZN2at6native49_GLOBAL__N__3489678a_16_AveragePool2d_cu_fb80407639avg_pool2d_backward_out_cuda_frame_nhwcIffiEEvT1_PKT_llliiiiiiiiPS4_ibb --------------------------
	.section	.nv.info._ZN2at6native49_GLOBAL__N__3489678a_16_AveragePool2d_cu_fb80407639avg_pool2d_backward_out_cuda_frame_nhwcIffiEEvT1_PKT_llliiiiiiiiPS4_ibb,"",@"SHT_CUDA_INFO"
	.sectionflags	@""
	.align	4


	//----- nvinfo : EIATTR_CUDA_API_VERSION
	.align		4
        /*0000*/ 	.byte	0x04, 0x37
        /*0002*/ 	.short	(.L_695 - .L_694)
.L_694:
        /*0004*/ 	.word	0x00000082


	//----- nvinfo : EIATTR_SW2861232_WAR
	.align		4
.L_695:
        /*0008*/ 	.byte	0x01, 0x35
	.zero		2


	//----- nvinfo : EIATTR_PARAM_CBANK
	.align		4
        /*000c*/ 	.byte	0x04, 0x0a
        /*000e*/ 	.short	(.L_697 - .L_696)
	.align		4
.L_696:
        /*0010*/ 	.word	index@(.nv.constant0._ZN2at6native49_GLOBAL__N__3489678a_16_AveragePool2d_cu_fb80407639avg_pool2d_backward_out_cuda_frame_nhwcIffiEEvT1_PKT_llliiiiiiiiPS4_ibb)
        /*0014*/ 	.short	0x0160
        /*0016*/ 	.short	0x0056


	//----- nvinfo : EIATTR_CBANK_PARAM_SIZE
	.align		4
.L_697:
        /*0018*/ 	.byte	0x03, 0x19
        /*001a*/ 	.short	0x0056


	//----- nvinfo : EIATTR_KPARAM_INFO
	.align		4
        /*001c*/ 	.byte	0x04, 0x17
        /*001e*/ 	.short	(.L_699 - .L_698)
.L_698:
        /*0020*/ 	.word	0x00000000
        /*0024*/ 	.short	0x0010
        /*0026*/ 	.short	0x0055
        /*0028*/ 	.byte	0x00, 0xf0, 0x05, 0x00


	//----- nvinfo : EIATTR_KPARAM_INFO
	.align		4
.L_699:
        /*002c*/ 	.byte	0x04, 0x17
        /*002e*/ 	.short	(.L_701 - .L_700)
.L_700:
        /*0030*/ 	.word	0x00000000
        /*0034*/ 	.short	0x000f
        /*0036*/ 	.short	0x0054
        /*0038*/ 	.byte	0x00, 0xf0, 0x05, 0x00


	//----- nvinfo : EIATTR_KPARAM_INFO
	.align		4
.L_701:
        /*003c*/ 	.byte	0x04, 0x17
        /*003e*/ 	.short	(.L_703 - .L_702)
.L_702:
        /*0040*/ 	.word	0x00000000
        /*0044*/ 	.short	0x000e
        /*0046*/ 	.short	0x0050
        /*0048*/ 	.byte	0x00, 0xf0, 0x11, 0x00


	//----- nvinfo : EIATTR_KPARAM_INFO
	.align		4
.L_703:
        /*004c*/ 	.byte	0x04, 0x17
        /*004e*/ 	.short	(.L_705 - .L_704)
.L_704:
        /*0050*/ 	.word	0x00000000
        /*0054*/ 	.short	0x000d
        /*0056*/ 	.short	0x0048
        /*0058*/ 	.byte	0x00, 0xf0, 0x21, 0x00


	//----- nvinfo : EIATTR_KPARAM_INFO
	.align		4
.L_705:
        /*005c*/ 	.byte	0x04, 0x17
        /*005e*/ 	.short	(.L_707 - .L_706)
.L_706:
        /*0060*/ 	.word	0x00000000
        /*0064*/ 	.short	0x000c
        /*0066*/ 	.short	0x0044
        /*0068*/ 	.byte	0x00, 0xf0, 0x11, 0x00


	//----- nvinfo : EIATTR_KPARAM_INFO
	.align		4
.L_707:
        /*006c*/ 	.byte	0x04, 0x17
        /*006e*/ 	.short	(.L_709 - .L_708)
.L_708:
        /*0070*/ 	.word	0x00000000
        /*0074*/ 	.short	0x000b
        /*0076*/ 	.short	0x0040
        /*0078*/ 	.byte	0x00, 0xf0, 0x11, 0x00


	//----- nvinfo : EIATTR_KPARAM_INFO
	.align		4
.L_709:
        /*007c*/ 	.byte	0x04, 0x17
        /*007e*/ 	.short	(.L_711 - .L_710)
.L_710:
        /*0080*/ 	.word	0x00000000
        /*0084*/ 	.short	0x000a
        /*0086*/ 	.short	0x003c
        /*0088*/ 	.byte	0x00, 0xf0, 0x11, 0x00


	//----- nvinfo : EIATTR_KPARAM_INFO
	.align		4
.L_711:
        /*008c*/ 	.byte	0x04, 0x17
        /*008e*/ 	.short	(.L_713 - .L_712)
.L_712:
        /*0090*/ 	.word	0x00000000
        /*0094*/ 	.short	0x0009
        /*0096*/ 	.short	0x0038
        /*0098*/ 	.byte	0x00, 0xf0, 0x11, 0x00


	//----- nvinfo : EIATTR_KPARAM_INFO
	.align		4
.L_713:
        /*009c*/ 	.byte	0x04, 0x17
        /*009e*/ 	.short	(.L_715 - .L_714)
.L_714:
        /*00a0*/ 	.word	0x00000000
        /*00a4*/ 	.short	0x0008
        /*00a6*/ 	.short	0x0034
        /*00a8*/ 	.byte	0x00, 0xf0, 0x11, 0x00


	//----- nvinfo : EIATTR_KPARAM_INFO
	.align		4
.L_715:
        /*00ac*/ 	.byte	0x04, 0x17
        /*00ae*/ 	.short	(.L_717 - .L_716)
.L_716:
        /*00b0*/ 	.word	0x00000000
        /*00b4*/ 	.short	0x0007
        /*00b6*/ 	.short	0x0030
        /*00b8*/ 	.byte	0x00, 0xf0, 0x11, 0x00


	//----- nvinfo : EIATTR_KPARAM_INFO
	.align		4
.L_717:
        /*00bc*/ 	.byte	0x04, 0x17
        /*00be*/ 	.short	(.L_719 - .L_718)
.L_718:
        /*00c0*/ 	.word	0x00000000
        /*00c4*/ 	.short	0x0006
        /*00c6*/ 	.short	0x002c
        /*00c8*/ 	.byte	0x00, 0xf0, 0x11, 0x00


	//----- nvinfo : EIATTR_KPARAM_INFO
	.align		4
.L_719:
        /*00cc*/ 	.byte	0x04, 0x17
        /*00ce*/ 	.short	(.L_721 - .L_720)
.L_720:
        /*00d0*/ 	.word	0x00000000
        /*00d4*/ 	.short	0x0005
        /*00d6*/ 	.short	0x0028
        /*00d8*/ 	.byte	0x00, 0xf0, 0x11, 0x00


	//----- nvinfo : EIATTR_KPARAM_INFO
	.align		4
.L_721:
        /*00dc*/ 	.byte	0x04, 0x17
        /*00de*/ 	.short	(.L_723 - .L_722)
.L_722:
        /*00e0*/ 	.word	0x00000000
        /*00e4*/ 	.short	0x0004
        /*00e6*/ 	.short	0x0020
        /*00e8*/ 	.byte	0x00, 0xf0, 0x21, 0x00


	//----- nvinfo : EIATTR_KPARAM_INFO
	.align		4
.L_723:
        /*00ec*/ 	.byte	0x04, 0x17
        /*00ee*/ 	.short	(.L_725 - .L_724)
.L_724:
        /*00f0*/ 	.word	0x00000000
        /*00f4*/ 	.short	0x0003
        /*00f6*/ 	.short	0x0018
        /*00f8*/ 	.byte	0x00, 0xf0, 0x21, 0x00


	//----- nvinfo : EIATTR_KPARAM_INFO
	.align		4
.L_725:
        /*00fc*/ 	.byte	0x04, 0x17
        /*00fe*/ 	.short	(.L_727 - .L_726)
.L_726:
        /*0100*/ 	.word	0x00000000
        /*0104*/ 	.short	0x0002
        /*0106*/ 	.short	0x0010
        /*0108*/ 	.byte	0x00, 0xf0, 0x21, 0x00


	//----- nvinfo : EIATTR_KPARAM_INFO
	.align		4
.L_727:
        /*010c*/ 	.byte	0x04, 0x17
        /*010e*/ 	.short	(.L_729 - .L_728)
.L_728:
        /*0110*/ 	.word	0x00000000
        /*0114*/ 	.short	0x0001
        /*0116*/ 	.short	0x0008
        /*0118*/ 	.byte	0x00, 0xf0, 0x21, 0x00


	//----- nvinfo : EIATTR_KPARAM_INFO
	.align		4
.L_729:
        /*011c*/ 	.byte	0x04, 0x17
        /*011e*/ 	.short	(.L_731 - .L_730)
.L_730:
        /*0120*/ 	.word	0x00000000
        /*0124*/ 	.short	0x0000
        /*0126*/ 	.short	0x0000
        /*0128*/ 	.byte	0x00, 0xf0, 0x11, 0x00


	//----- nvinfo : EIATTR_MAXREG_COUNT
	.align		4
.L_731:
        /*012c*/ 	.byte	0x03, 0x1b
        /*012e*/ 	.short	0x00ff


	//----- nvinfo : EIATTR_MERCURY_ISA_VERSION
	.align		4
        /*0130*/ 	.byte	0x03, 0x5f
        /*0132*/ 	.short	0x0000


	//----- nvinfo : EIATTR_EXIT_INSTR_OFFSETS
	.align		4
        /*0134*/ 	.byte	0x04, 0x1c
        /*0136*/ 	.short	(.L_733 - .L_732)


	//   ....[0]....
.L_732:
        /*0138*/ 	.word	0x00000090


	//   ....[1]....
        /*013c*/ 	.word	0x00003e90


	//----- nvinfo : EIATTR_CRS_STACK_SIZE
	.align		4
.L_733:
        /*0140*/ 	.byte	0x04, 0x1e
        /*0142*/ 	.short	(.L_735 - .L_734)
.L_734:
        /*0144*/ 	.word	0x00000000
.L_735:


//--------------------- .nv.info._ZN2at6native49_GLOBAL__N__3489678a_16_AveragePool2d_cu_fb80407634avg_pool2d_backward_out_cuda_frameIddlEEvT1_PKT_llllliiiiiiPS4_ibb --------------------------
	.section	.nv.info._ZN2at6native49_GLOBAL__N__3489678a_16_AveragePool2d_cu_fb80407634avg_pool2d_backward_out_cuda_frameIddlEEvT1_PKT_llllliiiiiiPS4_ibb,"",@"SHT_CUDA_INFO"
	.sectionflags	@""
	.align	4


	//----- nvinfo : EIATTR_CUDA_API_VERSION
	.align		4
        /*0000*/ 	.byte	0x04, 0x37
        /*0002*/ 	.short	(.L_737 - .L_736)
.L_736:
        /*0004*/ 	.word	0x00000082


	//----- nvinfo : EIATTR_SW2861232_WAR
	.align		4
.L_737:
        /*0008*/ 	.byte	0x01, 0x35
	.zero		2


	//----- nvinfo : EIATTR_PARAM_CBANK
	.align		4
        /*000c*/ 	.byte	0x04, 0x0a
        /*000e*/ 	.short	(.L_739 - .L_738)
	.align		4
.L_738:
        /*0010*/ 	.word	index@(.nv.constant0._ZN2at6native49_GLOBAL__N__3489678a_16_AveragePool2d_cu_fb80407634avg_pool2d_backward_out_cuda_frameIddlEEvT1_PKT_llllliiiiiiPS4_ibb)
        /*0014*/ 	.short	0x0160
        /*0016*/ 	.short	0x005e


	//----- nvinfo : EIATTR_CBANK_PARAM_SIZE
	.align		4
.L_739:
        /*0018*/ 	.byte	0x03, 0x19
        /*001a*/ 	.short	0x005e


	//----- nvinfo : EIATTR_KPARAM_INFO
	.align		4
        /*001c*/ 	.byte	0x04, 0x17
        /*001e*/ 	.short	(.L_741 - .L_740)
.L_740:
        /*0020*/ 	.word	0x00000000
        /*0024*/ 	.short	0x0010
        /*0026*/ 	.short	0x005d
        /*0028*/ 	.byte	0x00, 0xf0, 0x05, 0x00


	//----- nvinfo : EIATTR_KPARAM_INFO
	.align		4
.L_741:
        /*002c*/ 	.byte	0x04, 0x17
        /*002e*/ 	.short	(.L_743 - .L_742)
.L_742:
        /*0030*/ 	.word	0x00000000
        /*0034*/ 	.short	0x000f
        /*0036*/ 	.short	0x005c
        /*0038*/ 	.byte	0x00, 0xf0, 0x05, 0x00


	//----- nvinfo : EIATTR_KPARAM_INFO
	.align		4
.L_743:
        /*003c*/ 	.byte	0x04, 0x17
        /*003e*/ 	.short	(.L_745 - .L_744)
.L_744:
        /*0040*/ 	.word	0x00000000
        /*0044*/ 	.short	0x000e
        /*0046*/ 	.short	0x0058
        /*0048*/ 	.byte	0x00, 0xf0, 0x11, 0x00


	//----- nvinfo : EIATTR_KPARAM_INFO
	.align		4
.L_745:
        /*004c*/ 	.byte	0x04, 0x17
        /*004e*/ 	.short	(.L_747 - .L_746)
.L_746:
        /*0050*/ 	.word	0x00000000
        /*0054*/ 	.short	0x000d
        /*0056*/ 	.short	0x0050
        /*0058*/ 	.byte	0x00, 0xf0, 0x21, 0x00


	//----- nvinfo : EIATTR_KPARAM_INFO
	.align		4
.L_747:
        /*005c*/ 	.byte	0x04, 0x17
        /*005e*/ 	.short	(.L_749 - .L_748)
.L_748:
        /*0060*/ 	.word	0x00000000
        /*0064*/ 	.short	0x000c
        /*0066*/ 	.short	0x004c
        /*0068*/ 	.byte	0x00, 0xf0, 0x11, 0x00


	//----- nvinfo : EIATTR_KPARAM_INFO
	.align		4
.L_749:
        /*006c*/ 	.byte	0x04, 0x17
        /*006e*/ 	.short	(.L_751 - .L_750)
.L_750:
        /*0070*/ 	.word	0x00000000
        /*0074*/ 	.short	0x000b
        /*0076*/ 	.short	0x0048
        /*0078*/ 	.byte	0x00, 0xf0, 0x11, 0x00


	//----- nvinfo : EIATTR_KPARAM_INFO
	.align		4
.L_751:
        /*007c*/ 	.byte	0x04, 0x17
        /*007e*/ 	.short	(.L_753 - .L_752)
.L_752:
        /*0080*/ 	.word	0x00000000
        /*0084*/ 	.short	0x000a
        /*0086*/ 	.short	0x0044
        /*0088*/ 	.byte	0x00, 0xf0, 0x11, 0x00


	//----- nvinfo : EIATTR_KPARAM_INFO
	.align		4
.L_753:
        /*008c*/ 	.byte	0x04, 0x17
        /*008e*/ 	.short	(.L_755 - .L_754)
.L_754:
        /*0090*/ 	.word	0x00000000
        /*0094*/ 	.short	0x0009
        /*0096*/ 	.short	0x0040
        /*0098*/ 	.byte	0x00, 0xf0, 0x11, 0x00


	//----- nvinfo : EIATTR_KPARAM_INFO
	.align		4
.L_755:
        /*009c*/ 	.byte	0x04, 0x17
        /*009e*/ 	.short	(.L_757 - .L_756)
.L_756:
        /*00a0*/ 	.word	0x00000000
        /*00a4*/ 	.short	0x0008
        /*00a6*/ 	.short	0x003c
        /*00a8*/ 	.byte	0x00, 0xf0, 0x11, 0x00


	//----- nvinfo : EIATTR_KPARAM_INFO
	.align		4
.L_757:
        /*00ac*/ 	.byte	0x04, 0x17
        /*00ae*/ 	.short	(.L_759 - .L_758)
.L_758:
        /*00b0*/ 	.word	0x00000000
        /*00b4*/ 	.short	0x0007
        /*00b6*/ 	.short	0x0038
        /*00b8*/ 	.byte	0x00, 0xf0, 0x11, 0x00


	//----- nvinfo : EIATTR_KPARAM_INFO
	.align		4
.L_759:
        /*00bc*/ 	.byte	0x04, 0x17
        /*00be*/ 	.short	(.L_761 - .L_760)
.L_760:
        /*00c0*/ 	.word	0x00000000
        /*00c4*/ 	.short	0x0006
        /*00c6*/ 	.short	0x0030
        /*00c8*/ 	.byte	0x00, 0xf0, 0x21, 0x00


	//----- nvinfo : EIATTR_KPARAM_INFO
	.align		4
.L_761:
        /*00cc*/ 	.byte	0x04, 0x17
        /*00ce*/ 	.short	(.L_763 - .L_762)
.L_762:
        /*00d0*/ 	.word	0x00000000
        /*00d4*/ 	.short	0x0005
        /*00d6*/ 	.short	0x0028
        /*00d8*/ 	.byte	0x00, 0xf0, 0x21, 0x00


	//----- nvinfo : EIATTR_KPARAM_INFO
	.align		4
.L_763:
        /*00dc*/ 	.byte	0x04, 0x17
        /*00de*/ 	.short	(.L_765 - .L_764)
.L_764:
        /*00e0*/ 	.word	0x00000000
        /*00e4*/ 	.short	0x0004
        /*00e6*/ 	.short	0x0020
        /*00e8*/ 	.byte	0x00, 0xf0, 0x21, 0x00


	//----- nvinfo : EIATTR_KPARAM_INFO
	.align		4
.L_765:
        /*00ec*/ 	.byte	0x04, 0x17
        /*00ee*/ 	.short	(.L_767 - .L_766)
.L_766:
        /*00f0*/ 	.word	0x00000000
        /*00f4*/ 	.short	0x0003
        /*00f6*/ 	.short	0x0018
        /*00f8*/ 	.byte	0x00, 0xf0, 0x21, 0x00


	//----- nvinfo : EIATTR_KPARAM_INFO
	.align		4
.L_767:
        /*00fc*/ 	.byte	0x04, 0x17
        /*00fe*/ 	.short	(.L_769 - .L_768)
.L_768:
        /*0100*/ 	.word	0x00000000
        /*0104*/ 	.short	0x0002
        /*0106*/ 	.short	0x0010
        /*0108*/ 	.byte	0x00, 0xf0, 0x21, 0x00


	//----- nvinfo : EIATTR_KPARAM_INFO
	.align		4
.L_769:
        /*010c*/ 	.byte	0x04, 0x17
        /*010e*/ 	.short	(.L_771 - .L_770)
.L_770:
        /*0110*/ 	.word	0x00000000
        /*0114*/ 	.short	0x0001
        /*0116*/ 	.short	0x0008
        /*0118*/ 	.byte	0x00, 0xf0, 0x21, 0x00


	//----- nvinfo : EIATTR_KPARAM_INFO
	.align		4
.L_771:
        /*011c*/ 	.byte	0x04, 0x17
        /*011e*/ 	.short	(.L_773 - .L_772)
.L_772:
        /*0120*/ 	.word	0x00000000
        /*0124*/ 	.short	0x0000
        /*0126*/ 	.short	0x0000
        /*0128*/ 	.byte	0x00, 0xf0, 0x21, 0x00


	//----- nvinfo : EIATTR_MAXREG_COUNT
	.align		4
.L_773:
        /*012c*/ 	.byte	0x03, 0x1b
        /*012e*/ 	.short	0x00ff


	//----- nvinfo : EIATTR_MERCURY_ISA_VERSION
	.align		4
        /*0130*/ 	.byte	0x03, 0x5f
        /*0132*/ 	.short	0x0000


	//----- nvinfo : EIATTR_EXIT_INSTR_OFFSETS
	.align		4
        /*0134*/ 	.byte	0x04, 0x1c
        /*0136*/ 	.short	(.L_775 - .L_774)


	//   ....[0]....
.L_774:
        /*0138*/ 	.word	0x00000070


	//   ....[1]....
        /*013c*/ 	.word	0x000054c0


	//----- nvinfo : EIATTR_CRS_STACK_SIZE
	.align		4
.L_775:
        /*0140*/ 	.byte	0x04, 0x1e
        /*0142*/ 	.short	(.L_777 - .L_776)
.L_776:
        /*0144*/ 	.word	0x00000000
.L_777:


//--------------------- .nv.info._ZN2at6native49_GLOBAL__N__3489678a_16_AveragePool2d_cu_fb80407639avg_pool2d_backward_out_cuda_frame_nhwcIddlEEvT1_PKT_llliiiiiiiiPS4_ibb --------------------------
	.section	.nv.info._ZN2at6native49_GLOBAL__N__3489678a_16_AveragePool2d_cu_fb80407639avg_pool2d_backward_out_cuda_frame_nhwcIddlEEvT1_PKT_llliiiiiiiiPS4_ibb,"",@"SHT_CUDA_INFO"
	.sectionflags	@""
	.align	4


	//----- nvinfo : EIATTR_CUDA_API_VERSION
	.align		4
        /*0000*/ 	.byte	0x04, 0x37
        /*0002*/ 	.short	(.L_779 - .L_778)
.L_778:
        /*0004*/ 	.word	0x00000082


	//----- nvinfo : EIATTR_SW2861232_WAR
	.align		4
.L_779:
        /*0008*/ 	.byte	0x01, 0x35
	.zero		2


	//----- nvinfo : EIATTR_PARAM_CBANK
	.align		4
        /*000c*/ 	.byte	0x04, 0x0a
        /*000e*/ 	.short	(.L_781 - .L_780)
	.align		4
.L_780:
        /*0010*/ 	.word	index@(.nv.constant0._ZN2at6native49_GLOBAL__N__3489678a_16_AveragePool2d_cu_fb80407639avg_pool2d_backward_out_cuda_frame_nhwcIddlEEvT1_PKT_llliiiiiiiiPS4_ibb)
        /*0014*/ 	.short	0x0160
        /*0016*/ 	.short	0x0056


	//----- nvinfo : EIATTR_CBANK_PARAM_SIZE
	.align		4
.L_781:
        /*0018*/ 	.byte	0x03, 0x19
        /*001a*/ 	.short	0x0056


	//----- nvinfo : EIATTR_KPARAM_INFO
	.align		4
        /*001c*/ 	.byte	0x04, 0x17
        /*001e*/ 	.short	(.L_783 - .L_782)
.L_782:
        /*0020*/ 	.word	0x00000000
        /*0024*/ 	.short	0x0010
        /*0026*/ 	.short	0x0055
        /*0028*/ 	.byte	0x00, 0xf0, 0x05, 0x00


	//----- nvinfo : EIATTR_KPARAM_INFO
	.align		4
.L_783:
        /*002c*/ 	.byte	0x04, 0x17
        /*002e*/ 	.short	(.L_785 - .L_784)
.L_784:
        /*0030*/ 	.word	0x00000000
        /*0034*/ 	.short	0x000f
        /*0036*/ 	.short	0x0054
        /*0038*/ 	.byte	0x00, 0xf0, 0x05, 0x00


	//----- nvinfo : EIATTR_KPARAM_INFO
	.align		4
.L_785:
        /*003c*/ 	.byte	0x04, 0x17
        /*003e*/ 	.short	(.L_787 - .L_786)
.L_786:
        /*0040*/ 	.word	0x00000000
        /*0044*/ 	.short	0x000e
        /*0046*/ 	.short	0x0050
        /*0048*/ 	.byte	0x00, 0xf0, 0x11, 0x00


	//----- nvinfo : EIATTR_KPARAM_INFO
	.align		4
.L_787:
        /*004c*/ 	.byte	0x04, 0x17
        /*004e*/ 	.short	(.L_789 - .L_788)
.L_788:
        /*0050*/ 	.word	0x00000000
        /*0054*/ 	.short	0x000d
        /*0056*/ 	.short	0x0048
        /*0058*/ 	.byte	0x00, 0xf0, 0x21, 0x00


	//----- nvinfo : EIATTR_KPARAM_INFO
	.align		4
.L_789:
        /*005c*/ 	.byte	0x04, 0x17
        /*005e*/ 	.short	(.L_791 - .L_790)
.L_790:
        /*0060*/ 	.word	0x00000000
        /*0064*/ 	.short	0x000c
        /*0066*/ 	.short	0x0044
        /*0068*/ 	.byte	0x00, 0xf0, 0x11, 0x00


	//----- nvinfo : EIATTR_KPARAM_INFO
	.align		4
.L_791:
        /*006c*/ 	.byte	0x04, 0x17
        /*006e*/ 	.short	(.L_793 - .L_792)
.L_792:
        /*0070*/ 	.word	0x00000000
        /*0074*/ 	.short	0x000b
        /*0076*/ 	.short	0x0040
        /*0078*/ 	.byte	0x00, 0xf0, 0x11, 0x00


	//----- nvinfo : EIATTR_KPARAM_INFO
	.align		4
.L_793:
        /*007c*/ 	.byte	0x04, 0x17
        /*007e*/ 	.short	(.L_795 - .L_794)
.L_794:
        /*0080*/ 	.word	0x00000000
        /*0084*/ 	.short	0x000a
        /*0086*/ 	.short	0x003c
        /*0088*/ 	.byte	0x00, 0xf0, 0x11, 0x00


	//----- nvinfo : EIATTR_KPARAM_INFO
	.align		4
.L_795:
        /*008c*/ 	.byte	0x04, 0x17
        /*008e*/ 	.short	(.L_797 - .L_796)
.L_796:
        /*0090*/ 	.word	0x00000000
        /*0094*/ 	.short	0x0009
        /*0096*/ 	.short	0x0038
        /*0098*/ 	.byte	0x00, 0xf0, 0x11, 0x00


	//----- nvinfo : EIATTR_KPARAM_INFO
	.align		4
.L_797:
        /*009c*/ 	.byte	0x04, 0x17
        /*009e*/ 	.short	(.L_799 - .L_798)
.L_798:
        /*00a0*/ 	.word	0x00000000
        /*00a4*/ 	.short	0x0008
        /*00a6*/ 	.short	0x0034
        /*00a8*/ 	.byte	0x00, 0xf0, 0x11, 0x00


	//----- nvinfo : EIATTR_KPARAM_INFO
	.align		4
.L_799:
        /*00ac*/ 	.byte	0x04, 0x17
        /*00ae*/ 	.short	(.L_801 - .L_800)
.L_800:
        /*00b0*/ 	.word	0x00000000
        /*00b4*/ 	.short	0x0007
        /*00b6*/ 	.short	0x0030
        /*00b8*/ 	.byte	0x00, 0xf0, 0x11, 0x00


	//----- nvinfo : EIATTR_KPARAM_INFO
	.align		4
.L_801:
        /*00bc*/ 	.byte	0x04, 0x17
        /*00be*/ 	.short	(.L_803 - .L_802)
.L_802:
        /*00c0*/ 	.word	0x00000000
        /*00c4*/ 	.short	0x0006
        /*00c6*/ 	.short	0x002c
        /*00c8*/ 	.byte	0x00, 0xf0, 0x11, 0x00


	//----- nvinfo : EIATTR_KPARAM_INFO
	.align		4
.L_803:
        /*00cc*/ 	.byte	0x04, 0x17
        /*00ce*/ 	.short	(.L_805 - .L_804)
.L_804:
        /*00d0*/ 	.word	0x00000000
        /*00d4*/ 	.short	0x0005
        /*00d6*/ 	.short	0x0028
        /*00d8*/ 	.byte	0x00, 0xf0, 0x11, 0x00


	//----- nvinfo : EIATTR_KPARAM_INFO
	.align		4
.L_805:
        /*00dc*/ 	.byte	0x04, 0x17
        /*00de*/ 	.short	(.L_807 - .L_806)
.L_806:
        /*00e0*/ 	.word	0x00000000
        /*00e4*/ 	.short	0x0004
        /*00e6*/ 	.short	0x0020
        /*00e8*/ 	.byte	0x00, 0xf0, 0x21, 0x00


	//----- nvinfo : EIATTR_KPARAM_INFO
	.align		4
.L_807:
        /*00ec*/ 	.byte	0x04, 0x17
        /*00ee*/ 	.short	(.L_809 - .L_808)
.L_808:
        /*00f0*/ 	.word	0x00000000
        /*00f4*/ 	.short	0x0003
        /*00f6*/ 	.short	0x0018
        /*00f8*/ 	.byte	0x00, 0xf0, 0x21, 0x00


	//----- nvinfo : EIATTR_KPARAM_INFO
	.align		4
.L_809:
        /*00fc*/ 	.byte	0x04, 0x17
        /*00fe*/ 	.short	(.L_811 - .L_810)
.L_810:
        /*0100*/ 	.word	0x00000000
        /*0104*/ 	.short	0x0002
        /*0106*/ 	.short	0x0010
        /*0108*/ 	.byte	0x00, 0xf0, 0x21, 0x00


	//----- nvinfo : EIATTR_KPARAM_INFO
	.align		4
.L_811:
        /*010c*/ 	.byte	0x04, 0x17
        /*010e*/ 	.short	(.L_813 - .L_812)
.L_812:
        /*0110*/ 	.word	0x00000000
        /*0114*/ 	.short	0x0001
        /*0116*/ 	.short	0x0008
        /*0118*/ 	.byte	0x00, 0xf0, 0x21, 0x00


	//----- nvinfo : EIATTR_KPARAM_INFO
	.align		4
.L_813:
        /*011c*/ 	.byte	0x04, 0x17
        /*011e*/ 	.short	(.L_815 - .L_814)
.L_814:
        /*0120*/ 	.word	0x00000000
        /*0124*/ 	.short	0x0000
        /*0126*/ 	.short	0x0000
        /*0128*/ 	.byte	0x00, 0xf0, 0x21, 0x00


	//----- nvinfo : EIATTR_MAXREG_COUNT
	.align		4
.L_815:
        /*012c*/ 	.byte	0x03, 0x1b
        /*012e*/ 	.short	0x00ff


	//----- nvinfo : EIATTR_MERCURY_ISA_VERSION
	.align		4
        /*0130*/ 	.byte	0x03, 0x5f
        /*0132*/ 	.short	0x0000


	//----- nvinfo : EIATTR_EXIT_INSTR_OFFSETS
	.align		4
        /*0134*/ 	.byte	0x04, 0x1c
        /*0136*/ 	.short	(.L_817 - .L_816)


	//   ....[0]....
.L_816:
        /*0138*/ 	.word	0x00000070


	//   ....[1]....
        /*013c*/ 	.word	0x00006050


	//----- nvinfo : EIATTR_CRS_STACK_SIZE
	.align		4
.L_817:
        /*0140*/ 	.byte	0x04, 0x1e
        /*0142*/ 	.short	(.L_819 - .L_818)
.L_818:
        /*0144*/ 	.word	0x00000000
.L_819:


//--------------------- .nv.info._ZN2at6native49_GLOBAL__N__3489678a_16_AveragePool2d_cu_fb80407634avg_pool2d_backward_out_cuda_frameIddiEEvT1_PKT_llllliiiiiiPS4_ibb --------------------------
	.section	.nv.info._ZN2at6native49_GLOBAL__N__3489678a_16_AveragePool2d_cu_fb80407634avg_pool2d_backward_out_cuda_frameIddiEEvT1_PKT_llllliiiiiiPS4_ibb,"",@"SHT_CUDA_INFO"
	.sectionflags	@""
	.align	4


	//----- nvinfo : EIATTR_CUDA_API_VERSION
	.align		4
        /*0000*/ 	.byte	0x04, 0x37
        /*0002*/ 	.short	(.L_821 - .L_820)
.L_820:
        /*0004*/ 	.word	0x00000082


	//----- nvinfo : EIATTR_SW2861232_WAR
	.align		4
.L_821:
        /*0008*/ 	.byte	0x01, 0x35
	.zero		2


	//----- nvinfo : EIATTR_PARAM_CBANK
	.align		4
        /*000c*/ 	.byte	0x04, 0x0a
        /*000e*/ 	.short	(.L_823 - .L_822)
	.align		4
.L_822:
        /*0010*/ 	.word	index@(.nv.constant0._ZN2at6native49_GLOBAL__N__3489678a_16_AveragePool2d_cu_fb80407634avg_pool2d_backward_out_cuda_frameIddiEEvT1_PKT_llllliiiiiiPS4_ibb)
        /*0014*/ 	.short	0x0160
        /*0016*/ 	.short	0x005e


	//----- nvinfo : EIATTR_CBANK_PARAM_SIZE
	.align		4
.L_823:
        /*0018*/ 	.byte	0x03, 0x19
        /*001a*/ 	.short	0x005e


	//----- nvinfo : EIATTR_KPARAM_INFO
	.align		4
        /*001c*/ 	.byte	0x04, 0x17
        /*001e*/ 	.short	(.L_825 - .L_824)
.L_824:
        /*0020*/ 	.word	0x00000000
        /*0024*/ 	.short	0x0010
        /*0026*/ 	.short	0x005d
        /*0028*/ 	.byte	0x00, 0xf0, 0x05, 0x00


	//----- nvinfo : EIATTR_KPARAM_INFO
	.align		4
.L_825:
        /*002c*/ 	.byte	0x04, 0x17
        /*002e*/ 	.short	(.L_827 - .L_826)
.L_826:
        /*0030*/ 	.word	0x00000000
        /*0034*/ 	.short	0x000f
        /*0036*/ 	.short	0x005c
        /*0038*/ 	.byte	0x00, 0xf0, 0x05, 0x00


	//----- nvinfo : EIATTR_KPARAM_INFO
	.align		4
.L_827:
        /*003c*/ 	.byte	0x04, 0x17
        /*003e*/ 	.short	(.L_829 - .L_828)
.L_828:
        /*0040*/ 	.word	0x00000000
        /*0044*/ 	.short	0x000e
        /*0046*/ 	.short	0x0058
        /*0048*/ 	.byte	0x00, 0xf0, 0x11, 0x00


	//----- nvinfo : EIATTR_KPARAM_INFO
	.align		4
.L_829:
        /*004c*/ 	.byte	0x04, 0x17
        /*004e*/ 	.short	(.L_831 - .L_830)
.L_830:
        /*0050*/ 	.word	0x00000000
        /*0054*/ 	.short	0x000d
        /*0056*/ 	.short	0x0050
        /*0058*/ 	.byte	0x00, 0xf0, 0x21, 0x00


	//----- nvinfo : EIATTR_KPARAM_INFO
	.align		4
.L_831:
        /*005c*/ 	.byte	0x04, 0x17
        /*005e*/ 	.short	(.L_833 - .L_832)
.L_832:
        /*0060*/ 	.word	0x00000000
        /*0064*/ 	.short	0x000c
        /*0066*/ 	.short	0x004c
        /*0068*/ 	.byte	0x00, 0xf0, 0x11, 0x00


	//----- nvinfo : EIATTR_KPARAM_INFO
	.align		4
.L_833:
        /*006c*/ 	.byte	0x04, 0x17
        /*006e*/ 	.short	(.L_835 - .L_834)
.L_834:
        /*0070*/ 	.word	0x00000000
        /*0074*/ 	.short	0x000b
        /*0076*/ 	.short	0x0048
        /*0078*/ 	.byte	0x00, 0xf0, 0x11, 0x00


	//----- nvinfo : EIATTR_KPARAM_INFO
	.align		4
.L_835:
        /*007c*/ 	.byte	0x04, 0x17
        /*007e*/ 	.short	(.L_837 - .L_836)
.L_836:
        /*0080*/ 	.word	0x00000000
        /*0084*/ 	.short	0x000a
        /*0086*/ 	.short	0x0044
        /*0088*/ 	.byte	0x00, 0xf0, 0x11, 0x00


	//----- nvinfo : EIATTR_KPARAM_INFO
	.align		4
.L_837:
        /*008c*/ 	.byte	0x04, 0x17
        /*008e*/ 	.short	(.L_839 - .L_838)
.L_838:
        /*0090*/ 	.word	0x00000000
        /*0094*/ 	.short	0x0009
        /*0096*/ 	.short	0x0040
        /*0098*/ 	.byte	0x00, 0xf0, 0x11, 0x00


	//----- nvinfo : EIATTR_KPARAM_INFO
	.align		4
.L_839:
        /*009c*/ 	.byte	0x04, 0x17
        /*009e*/ 	.short	(.L_841 - .L_840)
.L_840:
        /*00a0*/ 	.word	0x00000000
        /*00a4*/ 	.short	0x0008
        /*00a6*/ 	.short	0x003c
        /*00a8*/ 	.byte	0x00, 0xf0, 0x11, 0x00


	//----- nvinfo : EIATTR_KPARAM_INFO
	.align		4
.L_841:
        /*00ac*/ 	.byte	0x04, 0x17
        /*00ae*/ 	.short	(.L_843 - .L_842)
.L_842:
        /*00b0*/ 	.word	0x00000000
        /*00b4*/ 	.short	0x0007
        /*00b6*/ 	.short	0x0038
        /*00b8*/ 	.byte	0x00, 0xf0, 0x11, 0x00


	//----- nvinfo : EIATTR_KPARAM_INFO
	.align		4
.L_843:
        /*00bc*/ 	.byte	0x04, 0x17
        /*00be*/ 	.short	(.L_845 - .L_844)
.L_844:
        /*00c0*/ 	.word	0x00000000
        /*00c4*/ 	.short	0x0006
        /*00c6*/ 	.short	0x0030
        /*00c8*/ 	.byte	0x00, 0xf0, 0x21, 0x00


	//----- nvinfo : EIATTR_KPARAM_INFO
	.align		4
.L_845:
        /*00cc*/ 	.byte	0x04, 0x17
        /*00ce*/ 	.short	(.L_847 - .L_846)
.L_846:
        /*00d0*/ 	.word	0x00000000
        /*00d4*/ 	.short	0x0005
        /*00d6*/ 	.short	0x0028
        /*00d8*/ 	.byte	0x00, 0xf0, 0x21, 0x00


	//----- nvinfo : EIATTR_KPARAM_INFO
	.align		4
.L_847:
        /*00dc*/ 	.byte	0x04, 0x17
        /*00de*/ 	.short	(.L_849 - .L_848)
.L_848:
        /*00e0*/ 	.word	0x00000000
        /*00e4*/ 	.short	0x0004
        /*00e6*/ 	.short	0x0020
        /*00e8*/ 	.byte	0x00, 0xf0, 0x21, 0x00


	//----- nvinfo : EIATTR_KPARAM_INFO
	.align		4
.L_849:
        /*00ec*/ 	.byte	0x04, 0x17
        /*00ee*/ 	.short	(.L_851 - .L_850)
.L_850:
        /*00f0*/ 	.word	0x00000000
        /*00f4*/ 	.short	0x0003
        /*00f6*/ 	.short	0x0018
        /*00f8*/ 	.byte	0x00, 0xf0, 0x21, 0x00


	//----- nvinfo : EIATTR_KPARAM_INFO
	.align		4
.L_851:
        /*00fc*/ 	.byte	0x04, 0x17
        /*00fe*/ 	.short	(.L_853 - .L_852)
.L_852:
        /*0100*/ 	.word	0x00000000
        /*0104*/ 	.short	0x0002
        /*0106*/ 	.short	0x0010
        /*0108*/ 	.byte	0x00, 0xf0, 0x21, 0x00


	//----- nvinfo : EIATTR_KPARAM_INFO
	.align		4
.L_853:
        /*010c*/ 	.byte	0x04, 0x17
        /*010e*/ 	.short	(.L_855 - .L_854)
.L_854:
        /*0110*/ 	.word	0x00000000
        /*0114*/ 	.short	0x0001
        /*0116*/ 	.short	0x0008
        /*0118*/ 	.byte	0x00, 0xf0, 0x21, 0x00


	//----- nvinfo : EIATTR_KPARAM_INFO
	.align		4
.L_855:
        /*011c*/ 	.byte	0x04, 0x17
        /*011e*/ 	.short	(.L_857 - .L_856)
.L_856:
        /*0120*/ 	.word	0x00000000
        /*0124*/ 	.short	0x0000
        /*0126*/ 	.short	0x0000
        /*0128*/ 	.byte	0x00, 0xf0, 0x11, 0x00


	//----- nvinfo : EIATTR_MAXREG_COUNT
	.align		4
.L_857:
        /*012c*/ 	.byte	0x03, 0x1b
        /*012e*/ 	.short	0x00ff


	//----- nvinfo : EIATTR_MERCURY_ISA_VERSION
	.align		4
        /*0130*/ 	.byte	0x03, 0x5f
        /*0132*/ 	.short	0x0000


	//----- nvinfo : EIATTR_EXIT_INSTR_OFFSETS
	.align		4
        /*0134*/ 	.byte	0x04, 0x1c
        /*0136*/ 	.short	(.L_859 - .L_858)


	//   ....[0]....
.L_858:
        /*0138*/ 	.word	0x00000090


	//   ....[1]....
        /*013c*/ 	.word	0x00005510


	//----- nvinfo : EIATTR_CRS_STACK_SIZE
	.align		4
.L_859:
        /*0140*/ 	.byte	0x04, 0x1e
        /*0142*/ 	.short	(.L_861 - .L_860)
.L_860:
        /*0144*/ 	.word	0x00000000
.L_861:


//--------------------- .nv.info._ZN2at6native49_GLOBAL__N__3489678a_16_AveragePool2d_cu_fb80407639avg_pool2d_backward_out_cuda_frame_nhwcIddiEEvT1_PKT_llliiiiiiiiPS4_ibb --------------------------
	.section	.nv.info._ZN2at6native49_GLOBAL__N__3489678a_16_AveragePool2d_cu_fb80407639avg_pool2d_backward_out_cuda_frame_nhwcIddiEEvT1_PKT_llliiiiiiiiPS4_ibb,"",@"SHT_CUDA_INFO"
	.sectionflags	@""
	.align	4


	//----- nvinfo : EIATTR_CUDA_API_VERSION
	.align		4
        /*0000*/ 	.byte	0x04, 0x37
        /*0002*/ 	.short	(.L_863 - .L_862)
.L_862:
        /*0004*/ 	.word	0x00000082


	//----- nvinfo : EIATTR_SW2861232_WAR
	.align		4
.L_863:
        /*0008*/ 	.byte	0x01, 0x35
	.zero		2


	//----- nvinfo : EIATTR_PARAM_CBANK
	.align		4
        /*000c*/ 	.byte	0x04, 0x0a
        /*000e*/ 	.short	(.L_865 - .L_864)
	.align		4
.L_864:
        /*0010*/ 	.word	index@(.nv.constant0._ZN2at6native49_GLOBAL__N__3489678a_16_AveragePool2d_cu_fb80407639avg_pool2d_backward_out_cuda_frame_nhwcIddiEEvT1_PKT_llliiiiiiiiPS4_ibb)
        /*0014*/ 	.short	0x0160
        /*0016*/ 	.short	0x0056


	//----- nvinfo : EIATTR_CBANK_PARAM_SIZE
	.align		4
.L_865:
        /*0018*/ 	.byte	0x03, 0x19
        /*001a*/ 	.short	0x0056


	//----- nvinfo : EIATTR_KPARAM_INFO
	.align		4
        /*001c*/ 	.byte	0x04, 0x17
        /*001e*/ 	.short	(.L_867 - .L_866)
.L_866:
        /*0020*/ 	.word	0x00000000
        /*0024*/ 	.short	0x0010
        /*0026*/ 	.short	0x0055
        /*0028*/ 	.byte	0x00, 0xf0, 0x05, 0x00


	//----- nvinfo : EIATTR_KPARAM_INFO
	.align		4
.L_867:
        /*002c*/ 	.byte	0x04, 0x17
        /*002e*/ 	.short	(.L_869 - .L_868)
.L_868:
        /*0030*/ 	.word	0x00000000
        /*0034*/ 	.short	0x000f
        /*0036*/ 	.short	0x0054
        /*0038*/ 	.byte	0x00, 0xf0, 0x05, 0x00


	//----- nvinfo : EIATTR_KPARAM_INFO
	.align		4
.L_869:
        /*003c*/ 	.byte	0x04, 0x17
        /*003e*/ 	.short	(.L_871 - .L_870)
.L_870:
        /*0040*/ 	.word	0x00000000
        /*0044*/ 	.short	0x000e
        /*0046*/ 	.short	0x0050
        /*0048*/ 	.byte	0x00, 0xf0, 0x11, 0x00


	//----- nvinfo : EIATTR_KPARAM_INFO
	.align		4
.L_871:
        /*004c*/ 	.byte	0x04, 0x17
        /*004e*/ 	.short	(.L_873 - .L_872)
.L_872:
        /*0050*/ 	.word	0x00000000
        /*0054*/ 	.short	0x000d
        /*0056*/ 	.short	0x0048
        /*0058*/ 	.byte	0x00, 0xf0, 0x21, 0x00


	//----- nvinfo : EIATTR_KPARAM_INFO
	.align		4
.L_873:
        /*005c*/ 	.byte	0x04, 0x17
        /*005e*/ 	.short	(.L_875 - .L_874)
.L_874:
        /*0060*/ 	.word	0x00000000
        /*0064*/ 	.short	0x000c
        /*0066*/ 	.short	0x0044
        /*0068*/ 	.byte	0x00, 0xf0, 0x11, 0x00


	//----- nvinfo : EIATTR_KPARAM_INFO
	.align		4
.L_875:
        /*006c*/ 	.byte	0x04, 0x17
        /*006e*/ 	.short	(.L_877 - .L_876)
.L_876:
        /*0070*/ 	.word	0x00000000
        /*0074*/ 	.short	0x000b
        /*0076*/ 	.short	0x0040
        /*0078*/ 	.byte	0x00, 0xf0, 0x11, 0x00


	//----- nvinfo : EIATTR_KPARAM_INFO
	.align		4
.L_877:
        /*007c*/ 	.byte	0x04, 0x17
        /*007e*/ 	.short	(.L_879 - .L_878)
.L_878:
        /*0080*/ 	.word	0x00000000
        /*0084*/ 	.short	0x000a
        /*0086*/ 	.short	0x003c
        /*0088*/ 	.byte	0x00, 0xf0, 0x11, 0x00


	//----- nvinfo : EIATTR_KPARAM_INFO
	.align		4
.L_879:
        /*008c*/ 	.byte	0x04, 0x17
        /*008e*/ 	.short	(.L_881 - .L_880)
.L_880:
        /*0090*/ 	.word	0x00000000
        /*0094*/ 	.short	0x0009
        /*0096*/ 	.short	0x0038
        /*0098*/ 	.byte	0x00, 0xf0, 0x11, 0x00


	//----- nvinfo : EIATTR_KPARAM_INFO
	.align		4
.L_881:
        /*009c*/ 	.byte	0x04, 0x17
        /*009e*/ 	.short	(.L_883 - .L_882)
.L_882:
        /*00a0*/ 	.word	0x00000000
        /*00a4*/ 	.short	0x0008
        /*00a6*/ 	.short	0x0034
        /*00a8*/ 	.byte	0x00, 0xf0, 0x11, 0x00


	//----- nvinfo : EIATTR_KPARAM_INFO
	.align		4
.L_883:
        /*00ac*/ 	.byte	0x04, 0x17
        /*00ae*/ 	.short	(.L_885 - .L_884)
.L_884:
        /*00b0*/ 	.word	0x00000000
        /*00b4*/ 	.short	0x0007
        /*00b6*/ 	.short	0x0030
        /*00b8*/ 	.byte	0x00, 0xf0, 0x11, 0x00


	//----- nvinfo : EIATTR_KPARAM_INFO
	.align		4
.L_885:
        /*00bc*/ 	.byte	0x04, 0x17
        /*00be*/ 	.short	(.L_887 - .L_886)
.L_886:
        /*00c0*/ 	.word	0x00000000
        /*00c4*/ 	.short	0x0006
        /*00c6*/ 	.short	0x002c
        /*00c8*/ 	.byte	0x00, 0xf0, 0x11, 0x00


	//----- nvinfo : EIATTR_KPARAM_INFO
	.align		4
.L_887:
        /*00cc*/ 	.byte	0x04, 0x17
        /*00ce*/ 	.short	(.L_889 - .L_888)
.L_888:
        /*00d0*/ 	.word	0x00000000
        /*00d4*/ 	.short	0x0005
        /*00d6*/ 	.short	0x0028
        /*00d8*/ 	.byte	0x00, 0xf0, 0x11, 0x00


	//----- nvinfo : EIATTR_KPARAM_INFO
	.align		4
.L_889:
        /*00dc*/ 	.byte	0x04, 0x17
        /*00de*/ 	.short	(.L_891 - .L_890)
.L_890:
        /*00e0*/ 	.word	0x00000000
        /*00e4*/ 	.short	0x0004
        /*00e6*/ 	.short	0x0020
        /*00e8*/ 	.byte	0x00, 0xf0, 0x21, 0x00


	//----- nvinfo : EIATTR_KPARAM_INFO
	.align		4
.L_891:
        /*00ec*/ 	.byte	0x04, 0x17
        /*00ee*/ 	.short	(.L_893 - .L_892)
.L_892:
        /*00f0*/ 	.word	0x00000000
        /*00f4*/ 	.short	0x0003
        /*00f6*/ 	.short	0x0018
        /*00f8*/ 	.byte	0x00, 0xf0, 0x21, 0x00


	//----- nvinfo : EIATTR_KPARAM_INFO
	.align		4
.L_893:
        /*00fc*/ 	.byte	0x04, 0x17
        /*00fe*/ 	.short	(.L_895 - .L_894)
.L_894:
        /*0100*/ 	.word	0x00000000
        /*0104*/ 	.short	0x0002
        /*0106*/ 	.short	0x0010
        /*0108*/ 	.byte	0x00, 0xf0, 0x21, 0x00


	//----- nvinfo : EIATTR_KPARAM_INFO
	.align		4
.L_895:
        /*010c*/ 	.byte	0x04, 0x17
        /*010e*/ 	.short	(.L_897 - .L_896)
.L_896:
        /*0110*/ 	.word	0x00000000
        /*0114*/ 	.short	0x0001
        /*0116*/ 	.short	0x0008
        /*0118*/ 	.byte	0x00, 0xf0, 0x21, 0x00


	//----- nvinfo : EIATTR_KPARAM_INFO
	.align		4
.L_897:
        /*011c*/ 	.byte	0x04, 0x17
        /*011e*/ 	.short	(.L_899 - .L_898)
.L_898:
        /*0120*/ 	.word	0x00000000
        /*0124*/ 	.short	0x0000
        /*0126*/ 	.short	0x0000
        /*0128*/ 	.byte	0x00, 0xf0, 0x11, 0x00


	//----- nvinfo : EIATTR_MAXREG_COUNT
	.align		4
.L_899:
        /*012c*/ 	.byte	0x03, 0x1b
        /*012e*/ 	.short	0x00ff


	//----- nvinfo : EIATTR_MERCURY_ISA_VERSION
	.align		4
        /*0130*/ 	.byte	0x03, 0x5f
        /*0132*/ 	.short	0x0000


	//----- nvinfo : EIATTR_EXIT_INSTR_OFFSETS
	.align		4
        /*0134*/ 	.byte	0x04, 0x1c
        /*0136*/ 	.short	(.L_901 - .L_900)


	//   ....[0]....
.L_900:
        /*0138*/ 	.word	0x00000090


	//   ....[1]....
        /*013c*/ 	.word	0x000060a0


	//----- nvinfo : EIATTR_CRS_STACK_SIZE
	.align		4
.L_901:
        /*0140*/ 	.byte	0x04, 0x1e
        /*0142*/ 	.short	(.L_903 - .L_902)
.L_902:
        /*0144*/ 	.word	0x00000000
.L_903:


//--------------------- .nv.info._ZN2at6native49_GLOBAL__N__3489678a_16_AveragePool2d_cu_fb80407625avg_pool2d_out_cuda_frameIN3c108BFloat16EfEEviPKT_lllliiiiiiiPS5_ibb --------------------------
	.section	.nv.info._ZN2at6native49_GLOBAL__N__3489678a_16_AveragePool2d_cu_fb80407625avg_pool2d_out_cuda_frameIN3c108BFloat16EfEEviPKT_lllliiiiiiiPS5_ibb,"",@"SHT_CUDA_INFO"
	.sectionflags	@""
	.align	4


	//----- nvinfo : EIATTR_CUDA_API_VERSION
	.align		4
        /*0000*/ 	.byte	0x04, 0x37
        /*0002*/ 	.short	(.L_905 - .L_904)
.L_904:
        /*0004*/ 	.word	0x00000082


	//----- nvinfo : EIATTR_SW2861232_WAR
	.align		4
.L_905:
        /*0008*/ 	.byte	0x01, 0x35
	.zero		2


	//----- nvinfo : EIATTR_PARAM_CBANK
	.align		4
        /*000c*/ 	.byte	0x04, 0x0a
        /*000e*/ 	.short	(.L_907 - .L_906)
	.align		4
.L_906:
        /*0010*/ 	.word	index@(.nv.constant0._ZN2at6native49_GLOBAL__N__3489678a_16_AveragePool2d_cu_fb80407625avg_pool2d_out_cuda_frameIN3c108BFloat16EfEEviPKT_lllliiiiiiiPS5_ibb)
        /*0014*/ 	.short	0x0160
        /*0016*/ 	.short	0x005e


	//----- nvinfo : EIATTR_CBANK_PARAM_SIZE
	.align		4
.L_907:
        /*0018*/ 	.byte	0x03, 0x19
        /*001a*/ 	.short	0x005e


	//----- nvinfo : EIATTR_KPARAM_INFO
	.align		4
        /*001c*/ 	.byte	0x04, 0x17
        /*001e*/ 	.short	(.L_909 - .L_908)
.L_908:
        /*0020*/ 	.word	0x00000000
        /*0024*/ 	.short	0x0010
        /*0026*/ 	.short	0x005d
        /*0028*/ 	.byte	0x00, 0xf0, 0x05, 0x00


	//----- nvinfo : EIATTR_KPARAM_INFO
	.align		4
.L_909:
        /*002c*/ 	.byte	0x04, 0x17
        /*002e*/ 	.short	(.L_911 - .L_910)
.L_910:
        /*0030*/ 	.word	0x00000000
        /*0034*/ 	.short	0x000f
        /*0036*/ 	.short	0x005c
        /*0038*/ 	.byte	0x00, 0xf0, 0x05, 0x00


	//----- nvinfo : EIATTR_KPARAM_INFO
	.align		4
.L_911:
        /*003c*/ 	.byte	0x04, 0x17
        /*003e*/ 	.short	(.L_913 - .L_912)
.L_912:
        /*0040*/ 	.word	0x00000000
        /*0044*/ 	.short	0x000e
        /*0046*/ 	.short	0x0058
        /*0048*/ 	.byte	0x00, 0xf0, 0x11, 0x00


	//----- nvinfo : EIATTR_KPARAM_INFO
	.align		4
.L_913:
        /*004c*/ 	.byte	0x04, 0x17
        /*004e*/ 	.short	(.L_915 - .L_914)
.L_914:
        /*0050*/ 	.word	0x00000000
        /*0054*/ 	.short	0x000d
        /*0056*/ 	.short	0x0050
        /*0058*/ 	.byte	0x00, 0xf0, 0x21, 0x00


	//----- nvinfo : EIATTR_KPARAM_INFO
	.align		4
.L_915:
        /*005c*/ 	.byte	0x04, 0x17
        /*005e*/ 	.short	(.L_917 - .L_916)
.L_916:
        /*0060*/ 	.word	0x00000000
        /*0064*/ 	.short	0x000c
        /*0066*/ 	.short	0x0048
        /*0068*/ 	.byte	0x00, 0xf0, 0x11, 0x00


	//----- nvinfo : EIATTR_KPARAM_INFO
	.align		4
.L_917:
        /*006c*/ 	.byte	0x04, 0x17
        /*006e*/ 	.short	(.L_919 - .L_918)
.L_918:
        /*0070*/ 	.word	0x00000000
        /*0074*/ 	.short	0x000b
        /*0076*/ 	.short	0x0044
        /*0078*/ 	.byte	0x00, 0xf0, 0x11, 0x00


	//----- nvinfo : EIATTR_KPARAM_INFO
	.align		4
.L_919:
        /*007c*/ 	.byte	0x04, 0x17
        /*007e*/ 	.short	(.L_921 - .L_920)
.L_920:
        /*0080*/ 	.word	0x00000000
        /*0084*/ 	.short	0x000a
        /*0086*/ 	.short	0x0040
        /*0088*/ 	.byte	0x00, 0xf0, 0x11, 0x00


	//----- nvinfo : EIATTR_KPARAM_INFO
	.align		4
.L_921:
        /*008c*/ 	.byte	0x04, 0x17
        /*008e*/ 	.short	(.L_923 - .L_922)
.L_922:
        /*0090*/ 	.word	0x00000000
        /*0094*/ 	.short	0x0009
        /*0096*/ 	.short	0x003c
        /*0098*/ 	.byte	0x00, 0xf0, 0x11, 0x00


	//----- nvinfo : EIATTR_KPARAM_INFO
	.align		4
.L_923:
        /*009c*/ 	.byte	0x04, 0x17
        /*009e*/ 	.short	(.L_925 - .L_924)
.L_924:
        /*00a0*/ 	.word	0x00000000
        /*00a4*/ 	.short	0x0008
        /*00a6*/ 	.short	0x0038
        /*00a8*/ 	.byte	0x00, 0xf0, 0x11, 0x00


	//----- nvinfo : EIATTR_KPARAM_INFO
	.align		4
.L_925:
        /*00ac*/ 	.byte	0x04, 0x17
        /*00ae*/ 	.short	(.L_927 - .L_926)
.L_926:
        /*00b0*/ 	.word	0x00000000
        /*00b4*/ 	.short	0x0007
        /*00b6*/ 	.short	0x0034
        /*00b8*/ 	.byte	0x00, 0xf0, 0x11, 0x00


	//----- nvinfo : EIATTR_KPARAM_INFO
	.align		4
.L_927:
        /*00bc*/ 	.byte	0x04, 0x17
        /*00be*/ 	.short	(.L_929 - .L_928)
.L_928:
        /*00c0*/ 	.word	0x00000000
        /*00c4*/ 	.short	0x0006
        /*00c6*/ 	.short	0x0030
        /*00c8*/ 	.byte	0x00, 0xf0, 0x11, 0x00


	//----- nvinfo : EIATTR_KPARAM_INFO
	.align		4
.L_929:
        /*00cc*/ 	.byte	0x04, 0x17
        /*00ce*/ 	.short	(.L_931 - .L_930)
.L_930:
        /*00d0*/ 	.word	0x00000000
        /*00d4*/ 	.short	0x0005
        /*00d6*/ 	.short	0x0028
        /*00d8*/ 	.byte	0x00, 0xf0, 0x21, 0x00


	//----- nvinfo : EIATTR_KPARAM_INFO
	.align		4
.L_931:
        /*00dc*/ 	.byte	0x04, 0x17
        /*00de*/ 	.short	(.L_933 - .L_932)
.L_932:
        /*00e0*/ 	.word	0x00000000
        /*00e4*/ 	.short	0x0004
        /*00e6*/ 	.short	0x0020
        /*00e8*/ 	.byte	0x00, 0xf0, 0x21, 0x00


	//----- nvinfo : EIATTR_KPARAM_INFO
	.align		4
.L_933:
        /*00ec*/ 	.byte	0x04, 0x17
        /*00ee*/ 	.short	(.L_935 - .L_934)
.L_934:
        /*00f0*/ 	.word	0x00000000
        /*00f4*/ 	.short	0x0003
        /*00f6*/ 	.short	0x0018
        /*00f8*/ 	.byte	0x00, 0xf0, 0x21, 0x00


	//----- nvinfo : EIATTR_KPARAM_INFO
	.align		4
.L_935:
        /*00fc*/ 	.byte	0x04, 0x17
        /*00fe*/ 	.short	(.L_937 - .L_936)
.L_936:
        /*0100*/ 	.word	0x00000000
        /*0104*/ 	.short	0x0002
        /*0106*/ 	.short	0x0010
        /*0108*/ 	.byte	0x00, 0xf0, 0x21, 0x00


	//----- nvinfo : EIATTR_KPARAM_INFO
	.align		4
.L_937:
        /*010c*/ 	.byte	0x04, 0x17
        /*010e*/ 	.short	(.L_939 - .L_938)
.L_938:
        /*0110*/ 	.word	0x00000000
        /*0114*/ 	.short	0x0001
        /*0116*/ 	.short	0x0008
        /*0118*/ 	.byte	0x00, 0xf0, 0x21, 0x00


	//----- nvinfo : EIATTR_KPARAM_INFO
	.align		4
.L_939:
        /*011c*/ 	.byte	0x04, 0x17
        /*011e*/ 	.short	(.L_941 - .L_940)
.L_940:
        /*0120*/ 	.word	0x00000000
        /*0124*/ 	.short	0x0000
        /*0126*/ 	.short	0x0000
        /*0128*/ 	.byte	0x00, 0xf0, 0x11, 0x00


	//----- nvinfo : EIATTR_MAXREG_COUNT
	.align		4
.L_941:
        /*012c*/ 	.byte	0x03, 0x1b
        /*012e*/ 	.short	0x00ff


	//----- nvinfo : EIATTR_MERCURY_ISA_VERSION
	.align		4
        /*0130*/ 	.byte	0x03, 0x5f
        /*0132*/ 	.short	0x0000


	//----- nvinfo : EIATTR_EXIT_INSTR_OFFSETS
	.align		4
        /*0134*/ 	.byte	0x04, 0x1c
        /*0136*/ 	.short	(.L_943 - .L_942)


	//   ....[0]....
.L_942:
        /*0138*/ 	.word	0x00000090


	//   ....[1]....
        /*013c*/ 	.word	0x000018b0


	//   ....[2]....
        /*0140*/ 	.word	0x00002da0


	//----- nvinfo : EIATTR_CRS_STACK_SIZE
	.align		4
.L_943:
        /*0144*/ 	.byte	0x04, 0x1e
        /*0146*/ 	.short	(.L_945 - .L_944)
.L_944:
        /*0148*/ 	.word	0x00000000
.L_945:


//--------------------- .nv.info._ZN2at6native49_GLOBAL__N__3489678a_16_AveragePool2d_cu_fb80407630avg_pool2d_out_cuda_frame_nhwcIN3c108BFloat16EfEEviPKT_llliiiiiiiiPS5_ibb --------------------------
	.section	.nv.info._ZN2at6native49_GLOBAL__N__3489678a_16_AveragePool2d_cu_fb80407630avg_pool2d_out_cuda_frame_nhwcIN3c108BFloat16EfEEviPKT_llliiiiiiiiPS5_ibb,"",@"SHT_CUDA_INFO"
	.sectionflags	@""
	.align	4


	//----- nvinfo : EIATTR_CUDA_API_VERSION
	.align		4
        /*0000*/ 	.byte	0x04, 0x37
        /*0002*/ 	.short	(.L_947 - .L_946)
.L_946:
        /*0004*/ 	.word	0x00000082


	//----- nvinfo : EIATTR_SW2861232_WAR
	.align		4
.L_947:
        /*0008*/ 	.byte	0x01, 0x35
	.zero		2


	//----- nvinfo : EIATTR_PARAM_CBANK
	.align		4
        /*000c*/ 	.byte	0x04, 0x0a
        /*000e*/ 	.short	(.L_949 - .L_948)
	.align		4
.L_948:
        /*0010*/ 	.word	index@(.nv.constant0._ZN2at6native49_GLOBAL__N__3489678a_16_AveragePool2d_cu_fb80407630avg_pool2d_out_cuda_frame_nhwcIN3c108BFloat16EfEEviPKT_llliiiiiiiiPS5_ibb)
        /*0014*/ 	.short	0x0160
        /*0016*/ 	.short	0x0056


	//----- nvinfo : EIATTR_CBANK_PARAM_SIZE
	.align		4
.L_949:
        /*0018*/ 	.byte	0x03, 0x19
        /*001a*/ 	.short	0x0056


	//----- nvinfo : EIATTR_KPARAM_INFO
	.align		4
        /*001c*/ 	.byte	0x04, 0x17
        /*001e*/ 	.short	(.L_951 - .L_950)
.L_950:
        /*0020*/ 	.word	0x00000000
        /*0024*/ 	.short	0x0010
        /*0026*/ 	.short	0x0055
        /*0028*/ 	.byte	0x00, 0xf0, 0x05, 0x00


	//----- nvinfo : EIATTR_KPARAM_INFO
	.align		4
.L_951:
        /*002c*/ 	.byte	0x04, 0x17
        /*002e*/ 	.short	(.L_953 - .L_952)
.L_952:
        /*0030*/ 	.word	0x00000000
        /*0034*/ 	.short	0x000f
        /*0036*/ 	.short	0x0054
        /*0038*/ 	.byte	0x00, 0xf0, 0x05, 0x00


	//----- nvinfo : EIATTR_KPARAM_INFO
	.align		4
.L_953:
        /*003c*/ 	.byte	0x04, 0x17
        /*003e*/ 	.short	(.L_955 - .L_954)
.L_954:
        /*0040*/ 	.word	0x00000000
        /*0044*/ 	.short	0x000e
        /*0046*/ 	.short	0x0050
        /*0048*/ 	.byte	0x00, 0xf0, 0x11, 0x00


	//----- nvinfo : EIATTR_KPARAM_INFO
	.align		4
.L_955:
        /*004c*/ 	.byte	0x04, 0x17
        /*004e*/ 	.short	(.L_957 - .L_956)
.L_956:
        /*0050*/ 	.word	0x00000000
        /*0054*/ 	.short	0x000d
        /*0056*/ 	.short	0x0048
        /*0058*/ 	.byte	0x00, 0xf0, 0x21, 0x00


	//----- nvinfo : EIATTR_KPARAM_INFO
	.align		4
.L_957:
        /*005c*/ 	.byte	0x04, 0x17
        /*005e*/ 	.short	(.L_959 - .L_958)
.L_958:
        /*0060*/ 	.word	0x00000000
        /*0064*/ 	.short	0x000c
        /*0066*/ 	.short	0x0044
        /*0068*/ 	.byte	0x00, 0xf0, 0x11, 0x00


	//----- nvinfo : EIATTR_KPARAM_INFO
	.align		4
.L_959:
        /*006c*/ 	.byte	0x04, 0x17
        /*006e*/ 	.short	(.L_961 - .L_960)
.L_960:
        /*0070*/ 	.word	0x00000000
        /*0074*/ 	.short	0x000b
        /*0076*/ 	.short	0x0040
        /*0078*/ 	.byte	0x00, 0xf0, 0x11, 0x00


	//----- nvinfo : EIATTR_KPARAM_INFO
	.align		4
.L_961:
        /*007c*/ 	.byte	0x04, 0x17
        /*007e*/ 	.short	(.L_963 - .L_962)
.L_962:
        /*0080*/ 	.word	0x00000000
        /*0084*/ 	.short	0x000a
        /*0086*/ 	.short	0x003c
        /*0088*/ 	.byte	0x00, 0xf0, 0x11, 0x00


	//----- nvinfo : EIATTR_KPARAM_INFO
	.align		4
.L_963:
        /*008c*/ 	.byte	0x04, 0x17
        /*008e*/ 	.short	(.L_965 - .L_964)
.L_964:
        /*0090*/ 	.word	0x00000000
        /*0094*/ 	.short	0x0009
        /*0096*/ 	.short	0x0038
        /*0098*/ 	.byte	0x00, 0xf0, 0x11, 0x00


	//----- nvinfo : EIATTR_KPARAM_INFO
	.align		4
.L_965:
        /*009c*/ 	.byte	0x04, 0x17
        /*009e*/ 	.short	(.L_967 - .L_966)
.L_966:
        /*00a0*/ 	.word	0x00000000
        /*00a4*/ 	.short	0x0008
        /*00a6*/ 	.short	0x0034
        /*00a8*/ 	.byte	0x00, 0xf0, 0x11, 0x00


	//----- nvinfo : EIATTR_KPARAM_INFO
	.align		4
.L_967:
        /*00ac*/ 	.byte	0x04, 0x17
        /*00ae*/ 	.short	(.L_969 - .L_968)
.L_968:
        /*00b0*/ 	.word	0x00000000
        /*00b4*/ 	.short	0x0007
        /*00b6*/ 	.short	0x0030
        /*00b8*/ 	.byte	0x00, 0xf0, 0x11, 0x00


	//----- nvinfo : EIATTR_KPARAM_INFO
	.align		4
.L_969:
        /*00bc*/ 	.byte	0x04, 0x17
        /*00be*/ 	.short	(.L_971 - .L_970)
.L_970:
        /*00c0*/ 	.word	0x00000000
        /*00c4*/ 	.short	0x0006
        /*00c6*/ 	.short	0x002c
        /*00c8*/ 	.byte	0x00, 0xf0, 0x11, 0x00


	//----- nvinfo : EIATTR_KPARAM_INFO
	.align		4
.L_971:
        /*00cc*/ 	.byte	0x04, 0x17
        /*00ce*/ 	.short	(.L_973 - .L_972)
.L_972:
        /*00d0*/ 	.word	0x00000000
        /*00d4*/ 	.short	0x0005
        /*00d6*/ 	.short	0x0028
        /*00d8*/ 	.byte	0x00, 0xf0, 0x11, 0x00


	//----- nvinfo : EIATTR_KPARAM_INFO
	.align		4
.L_973:
        /*00dc*/ 	.byte	0x04, 0x17
        /*00de*/ 	.short	(.L_975 - .L_974)
.L_974:
        /*00e0*/ 	.word	0x00000000
        /*00e4*/ 	.short	0x0004
        /*00e6*/ 	.short	0x0020
        /*00e8*/ 	.byte	0x00, 0xf0, 0x21, 0x00


	//----- nvinfo : EIATTR_KPARAM_INFO
	.align		4
.L_975:
        /*00ec*/ 	.byte	0x04, 0x17
        /*00ee*/ 	.short	(.L_977 - .L_976)
.L_976:
        /*00f0*/ 	.word	0x00000000
        /*00f4*/ 	.short	0x0003
        /*00f6*/ 	.short	0x0018
        /*00f8*/ 	.byte	0x00, 0xf0, 0x21, 0x00


	//----- nvinfo : EIATTR_KPARAM_INFO
	.align		4
.L_977:
        /*00fc*/ 	.byte	0x04, 0x17
        /*00fe*/ 	.short	(.L_979 - .L_978)
.L_978:
        /*0100*/ 	.word	0x00000000
        /*0104*/ 	.short	0x0002
        /*0106*/ 	.short	0x0010
        /*0108*/ 	.byte	0x00, 0xf0, 0x21, 0x00


	//----- nvinfo : EIATTR_KPARAM_INFO
	.align		4
.L_979:
        /*010c*/ 	.byte	0x04, 0x17
        /*010e*/ 	.short	(.L_981 - .L_980)
.L_980:
        /*0110*/ 	.word	0x00000000
        /*0114*/ 	.short	0x0001
        /*0116*/ 	.short	0x0008
        /*0118*/ 	.byte	0x00, 0xf0, 0x21, 0x00


	//----- nvinfo : EIATTR_KPARAM_INFO
	.align		4
.L_981:
        /*011c*/ 	.byte	0x04, 0x17
        /*011e*/ 	.short	(.L_983 - .L_982)
.L_982:
        /*0120*/ 	.word	0x00000000
        /*0124*/ 	.short	0x0000
        /*0126*/ 	.short	0x0000
        /*0128*/ 	.byte	0x00, 0xf0, 0x11, 0x00


	//----- nvinfo : EIATTR_MAXREG_COUNT
	.align		4
.L_983:
        /*012c*/ 	.byte	0x03, 0x1b
        /*012e*/ 	.short	0x00ff


	//----- nvinfo : EIATTR_MERCURY_ISA_VERSION
	.align		4
        /*0130*/ 	.byte	0x03, 0x5f
        /*0132*/ 	.short	0x0000


	//----- nvinfo : EIATTR_EXIT_INSTR_OFFSETS
	.align		4
        /*0134*/ 	.byte	0x04, 0x1c
        /*0136*/ 	.short	(.L_985 - .L_984)


	//   ....[0]....
.L_984:
        /*0138*/ 	.word	0x00000090


	//   ....[1]....
        /*013c*/ 	.word	0x00001ef0


	//   ....[2]....
        /*0140*/ 	.word	0x000038a0


	//----- nvinfo : EIATTR_CRS_STACK_SIZE
	.align		4
.L_985:
        /*0144*/ 	.byte	0x04, 0x1e
        /*0146*/ 	.short	(.L_987 - .L_986)
.L_986:
        /*0148*/ 	.word	0x00000000
.L_987:


//--------------------- .nv.info._ZN2at6native49_GLOBAL__N__3489678a_16_AveragePool2d_cu_fb80407625avg_pool2d_out_cuda_frameIN3c104HalfEfEEviPKT_lllliiiiiiiPS5_ibb --------------------------
	.section	.nv.info._ZN2at6native49_GLOBAL__N__3489678a_16_AveragePool2d_cu_fb80407625avg_pool2d_out_cuda_frameIN3c104HalfEfEEviPKT_lllliiiiiiiPS5_ibb,"",@"SHT_CUDA_INFO"
	.sectionflags	@""
	.align	4


	//----- nvinfo : EIATTR_CUDA_API_VERSION
	.align		4
        /*0000*/ 	.byte	0x04, 0x37
        /*0002*/ 	.short	(.L_989 - .L_988)
.L_988:
        /*0004*/ 	.word	0x00000082


	//----- nvinfo : EIATTR_SW2861232_WAR
	.align		4
.L_989:
        /*0008*/ 	.byte	0x01, 0x35
	.zero		2


	//----- nvinfo : EIATTR_PARAM_CBANK
	.align		4
        /*000c*/ 	.byte	0x04, 0x0a
        /*000e*/ 	.short	(.L_991 - .L_990)
	.align		4
.L_990:
        /*0010*/ 	.word	index@(.nv.constant0._ZN2at6native49_GLOBAL__N__3489678a_16_AveragePool2d_cu_fb80407625avg_pool2d_out_cuda_frameIN3c104HalfEfEEviPKT_lllliiiiiiiPS5_ibb)
        /*0014*/ 	.short	0x0160
        /*0016*/ 	.short	0x005e


	//----- nvinfo : EIATTR_CBANK_PARAM_SIZE
	.align		4
.L_991:
        /*0018*/ 	.byte	0x03, 0x19
        /*001a*/ 	.short	0x005e


	//----- nvinfo : EIATTR_KPARAM_INFO
	.align		4
        /*001c*/ 	.byte	0x04, 0x17
        /*001e*/ 	.short	(.L_993 - .L_992)
.L_992:
        /*0020*/ 	.word	0x00000000
        /*0024*/ 	.short	0x0010
        /*0026*/ 	.short	0x005d
        /*0028*/ 	.byte	0x00, 0xf0, 0x05, 0x00


	//----- nvinfo : EIATTR_KPARAM_INFO
	.align		4
.L_993:
        /*002c*/ 	.byte	0x04, 0x17
        /*002e*/ 	.short	(.L_995 - .L_994)
.L_994:
        /*0030*/ 	.word	0x00000000
        /*0034*/ 	.short	0x000f
        /*0036*/ 	.short	0x005c
        /*0038*/ 	.byte	0x00, 0xf0, 0x05, 0x00


	//----- nvinfo : EIATTR_KPARAM_INFO
	.align		4
.L_995:
        /*003c*/ 	.byte	0x04, 0x17
        /*003e*/ 	.short	(.L_997 - .L_996)
.L_996:
        /*0040*/ 	.word	0x00000000
        /*0044*/ 	.short	0x000e
        /*0046*/ 	.short	0x0058
        /*0048*/ 	.byte	0x00, 0xf0, 0x11, 0x00


	//----- nvinfo : EIATTR_KPARAM_INFO
	.align		4
.L_997:
        /*004c*/ 	.byte	0x04, 0x17
        /*004e*/ 	.short	(.L_999 - .L_998)
.L_998:
        /*0050*/ 	.word	0x00000000
        /*0054*/ 	.short	0x000d
        /*0056*/ 	.short	0x0050
        /*0058*/ 	.byte	0x00, 0xf0, 0x21, 0x00


	//----- nvinfo : EIATTR_KPARAM_INFO
	.align		4
.L_999:
        /*005c*/ 	.byte	0x04, 0x17
        /*005e*/ 	.short	(.L_1001 - .L_1000)
.L_1000:
        /*0060*/ 	.word	0x00000000
        /*0064*/ 	.short	0x000c
        /*0066*/ 	.short	0x0048
        /*0068*/ 	.byte	0x00, 0xf0, 0x11, 0x00


	//----- nvinfo : EIATTR_KPARAM_INFO
	.align		4
.L_1001:
        /*006c*/ 	.byte	0x04, 0x17
        /*006e*/ 	.short	(.L_1003 - .L_1002)
.L_1002:
        /*0070*/ 	.word	0x00000000
        /*0074*/ 	.short	0x000b
        /*0076*/ 	.short	0x0044
        /*0078*/ 	.byte	0x00, 0xf0, 0x11, 0x00


	//----- nvinfo : EIATTR_KPARAM_INFO
	.align		4
.L_1003:
        /*007c*/ 	.byte	0x04, 0x17
        /*007e*/ 	.short	(.L_1005 - .L_1004)
.L_1004:
        /*0080*/ 	.word	0x00000000
        /*0084*/ 	.short	0x000a
        /*0086*/ 	.short	0x0040
        /*0088*/ 	.byte	0x00, 0xf0, 0x11, 0x00


	//----- nvinfo : EIATTR_KPARAM_INFO
	.align		4
.L_1005:
        /*008c*/ 	.byte	0x04, 0x17
        /*008e*/ 	.short	(.L_1007 - .L_1006)
.L_1006:
        /*0090*/ 	.word	0x00000000
        /*0094*/ 	.short	0x0009
        /*0096*/ 	.short	0x003c
        /*0098*/ 	.byte	0x00, 0xf0, 0x11, 0x00


	//----- nvinfo : EIATTR_KPARAM_INFO
	.align		4
.L_1007:
        /*009c*/ 	.byte	0x04, 0x17
        /*009e*/ 	.short	(.L_1009 - .L_1008)
.L_1008:
        /*00a0*/ 	.word	0x00000000
        /*00a4*/ 	.short	0x0008
        /*00a6*/ 	.short	0x0038
        /*00a8*/ 	.byte	0x00, 0xf0, 0x11, 0x00


	//----- nvinfo : EIATTR_KPARAM_INFO
	.align		4
.L_1009:
        /*00ac*/ 	.byte	0x04, 0x17
        /*00ae*/ 	.short	(.L_1011 - .L_1010)
.L_1010:
        /*00b0*/ 	.word	0x00000000
        /*00b4*/ 	.short	0x0007
        /*00b6*/ 	.short	0x0034
        /*00b8*/ 	.byte	0x00, 0xf0, 0x11, 0x00


	//----- nvinfo : EIATTR_KPARAM_INFO
	.align		4
.L_1011:
        /*00bc*/ 	.byte	0x04, 0x17
        /*00be*/ 	.short	(.L_1013 - .L_1012)
.L_1012:
        /*00c0*/ 	.word	0x00000000
        /*00c4*/ 	.short	0x0006
        /*00c6*/ 	.short	0x0030
        /*00c8*/ 	.byte	0x00, 0xf0, 0x11, 0x00


	//----- nvinfo : EIATTR_KPARAM_INFO
	.align		4
.L_1013:
        /*00cc*/ 	.byte	0x04, 0x17
        /*00ce*/ 	.short	(.L_1015 - .L_1014)
.L_1014:
        /*00d0*/ 	.word	0x00000000
        /*00d4*/ 	.short	0x0005
        /*00d6*/ 	.short	0x0028
        /*00d8*/ 	.byte	0x00, 0xf0, 0x21, 0x00


	//----- nvinfo : EIATTR_KPARAM_INFO
	.align		4
.L_1015:
        /*00dc*/ 	.byte	0x04, 0x17
        /*00de*/ 	.short	(.L_1017 - .L_1016)
.L_1016:
        /*00e0*/ 	.word	0x00000000
        /*00e4*/ 	.short	0x0004
        /*00e6*/ 	.short	0x0020
        /*00e8*/ 	.byte	0x00, 0xf0, 0x21, 0x00


	//----- nvinfo : EIATTR_KPARAM_INFO
	.align		4
.L_1017:
        /*00ec*/ 	.byte	0x04, 0x17
        /*00ee*/ 	.short	(.L_1019 - .L_1018)
.L_1018:
        /*00f0*/ 	.word	0x00000000
        /*00f4*/ 	.short	0x0003
        /*00f6*/ 	.short	0x0018
        /*00f8*/ 	.byte	0x00, 0xf0, 0x21, 0x00


	//----- nvinfo : EIATTR_KPARAM_INFO
	.align		4
.L_1019:
        /*00fc*/ 	.byte	0x04, 0x17
        /*00fe*/ 	.short	(.L_1021 - .L_1020)
.L_1020:
        /*0100*/ 	.word	0x00000000
        /*0104*/ 	.short	0x0002
        /*0106*/ 	.short	0x0010
        /*0108*/ 	.byte	0x00, 0xf0, 0x21, 0x00


	//----- nvinfo : EIATTR_KPARAM_INFO
	.align		4
.L_1021:
        /*010c*/ 	.byte	0x04, 0x17
        /*010e*/ 	.short	(.L_1023 - .L_1022)
.L_1022:
        /*0110*/ 	.word	0x00000000
        /*0114*/ 	.short	0x0001
        /*0116*/ 	.short	0x0008
        /*0118*/ 	.byte	0x00, 0xf0, 0x21, 0x00


	//----- nvinfo : EIATTR_KPARAM_INFO
	.align		4
.L_1023:
        /*011c*/ 	.byte	0x04, 0x17
        /*011e*/ 	.short	(.L_1025 - .L_1024)
.L_1024:
        /*0120*/ 	.word	0x00000000
        /*0124*/ 	.short	0x0000
        /*0126*/ 	.short	0x0000
        /*0128*/ 	.byte	0x00, 0xf0, 0x11, 0x00


	//----- nvinfo : EIATTR_MAXREG_COUNT
	.align		4
.L_1025:
        /*012c*/ 	.byte	0x03, 0x1b
        /*012e*/ 	.short	0x00ff


	//----- nvinfo : EIATTR_MERCURY_ISA_VERSION
	.align		4
        /*0130*/ 	.byte	0x03, 0x5f
        /*0132*/ 	.short	0x0000


	//----- nvinfo : EIATTR_EXIT_INSTR_OFFSETS
	.align		4
        /*0134*/ 	.byte	0x04, 0x1c
        /*0136*/ 	.short	(.L_1027 - .L_1026)


	//   ....[0]....
.L_1026:
        /*0138*/ 	.word	0x00000090


	//   ....[1]....
        /*013c*/ 	.word	0x000018b0


	//   ....[2]....
        /*0140*/ 	.word	0x00002da0


	//----- nvinfo : EIATTR_CRS_STACK_SIZE
	.align		4
.L_1027:
        /*0144*/ 	.byte	0x04, 0x1e
        /*0146*/ 	.short	(.L_1029 - .L_1028)
.L_1028:
        /*0148*/ 	.word	0x00000000
.L_1029:


//--------------------- .nv.info._ZN2at6native49_GLOBAL__N__3489678a_16_AveragePool2d_cu_fb80407630avg_pool2d_out_cuda_frame_nhwcIN3c104HalfEfEEviPKT_llliiiiiiiiPS5_ibb --------------------------
	.section	.nv.info._ZN2at6native49_GLOBAL__N__3489678a_16_AveragePool2d_cu_fb80407630avg_pool2d_out_cuda_frame_nhwcIN3c104HalfEfEEviPKT_llliiiiiiiiPS5_ibb,"",@"SHT_CUDA_INFO"
	.sectionflags	@""
	.align	4


	//----- nvinfo : EIATTR_CUDA_API_VERSION
	.align		4
        /*0000*/ 	.byte	0x04, 0x37
        /*0002*/ 	.short	(.L_1031 - .L_1030)
.L_1030:
        /*0004*/ 	.word	0x00000082


	//----- nvinfo : EIATTR_SW2861232_WAR
	.align		4
.L_1031:
        /*0008*/ 	.byte	0x01, 0x35
	.zero		2


	//----- nvinfo : EIATTR_PARAM_CBANK
	.align		4
        /*000c*/ 	.byte	0x04, 0x0a
        /*000e*/ 	.short	(.L_1033 - .L_1032)
	.align		4
.L_1032:
        /*0010*/ 	.word	index@(.nv.constant0._ZN2at6native49_GLOBAL__N__3489678a_16_AveragePool2d_cu_fb80407630avg_pool2d_out_cuda_frame_nhwcIN3c104HalfEfEEviPKT_llliiiiiiiiPS5_ibb)
        /*0014*/ 	.short	0x0160
        /*0016*/ 	.short	0x0056


	//----- nvinfo : EIATTR_CBANK_PARAM_SIZE
	.align		4
.L_1033:
        /*0018*/ 	.byte	0x03, 0x19
        /*001a*/ 	.short	0x0056


	//----- nvinfo : EIATTR_KPARAM_INFO
	.align		4
        /*001c*/ 	.byte	0x04, 0x17
        /*001e*/ 	.short	(.L_1035 - .L_1034)
.L_1034:
        /*0020*/ 	.word	0x00000000
        /*0024*/ 	.short	0x0010
        /*0026*/ 	.short	0x0055
        /*0028*/ 	.byte	0x00, 0xf0, 0x05, 0x00


	//----- nvinfo : EIATTR_KPARAM_INFO
	.align		4
.L_1035:
        /*002c*/ 	.byte	0x04, 0x17
        /*002e*/ 	.short	(.L_1037 - .L_1036)
.L_1036:
        /*0030*/ 	.word	0x00000000
        /*0034*/ 	.short	0x000f
        /*0036*/ 	.short	0x0054
        /*0038*/ 	.byte	0x00, 0xf0, 0x05, 0x00


	//----- nvinfo : EIATTR_KPARAM_INFO
	.align		4
.L_1037:
        /*003c*/ 	.byte	0x04, 0x17
        /*003e*/ 	.short	(.L_1039 - .L_1038)
.L_1038:
        /*0040*/ 	.word	0x00000000
        /*0044*/ 	.short	0x000e
        /*0046*/ 	.short	0x0050
        /*0048*/ 	.byte	0x00, 0xf0, 0x11, 0x00


	//----- nvinfo : EIATTR_KPARAM_INFO
	.align		4
.L_1039:
        /*004c*/ 	.byte	0x04, 0x17
        /*004e*/ 	.short	(.L_1041 - .L_1040)
.L_1040:
        /*0050*/ 	.word	0x00000000
        /*0054*/ 	.short	0x000d
        /*0056*/ 	.short	0x0048
        /*0058*/ 	.byte	0x00, 0xf0, 0x21, 0x00


	//----- nvinfo : EIATTR_KPARAM_INFO
	.align		4
.L_1041:
        /*005c*/ 	.byte	0x04, 0x17
        /*005e*/ 	.short	(.L_1043 - .L_1042)
.L_1042:
        /*0060*/ 	.word	0x00000000
        /*0064*/ 	.short	0x000c
        /*0066*/ 	.short	0x0044
        /*0068*/ 	.byte	0x00, 0xf0, 0x11, 0x00


	//----- nvinfo : EIATTR_KPARAM_INFO
	.align		4
.L_1043:
        /*006c*/ 	.byte	0x04, 0x17
        /*006e*/ 	.short	(.L_1045 - .L_1044)
.L_1044:
        /*0070*/ 	.word	0x00000000
        /*0074*/ 	.short	0x000b
        /*0076*/ 	.short	0x0040
        /*0078*/ 	.byte	0x00, 0xf0, 0x11, 0x00


	//----- nvinfo : EIATTR_KPARAM_INFO
	.align		4
.L_1045:
        /*007c*/ 	.byte	0x04, 0x17
        /*007e*/ 	.short	(.L_1047 - .L_1046)
.L_1046:
        /*0080*/ 	.word	0x00000000
        /*0084*/ 	.short	0x000a
        /*0086*/ 	.short	0x003c
        /*0088*/ 	.byte	0x00, 0xf0, 0x11, 0x00


	//----- nvinfo : EIATTR_KPARAM_INFO
	.align		4
.L_1047:
        /*008c*/ 	.byte	0x04, 0x17
        /*008e*/ 	.short	(.L_1049 - .L_1048)
.L_1048:
        /*0090*/ 	.word	0x00000000
        /*0094*/ 	.short	0x0009
        /*0096*/ 	.short	0x0038
        /*0098*/ 	.byte	0x00, 0xf0, 0x11, 0x00


	//----- nvinfo : EIATTR_KPARAM_INFO
	.align		4
.L_1049:
        /*009c*/ 	.byte	0x04, 0x17
        /*009e*/ 	.short	(.L_1051 - .L_1050)
.L_1050:
        /*00a0*/ 	.word	0x00000000
        /*00a4*/ 	.short	0x0008
        /*00a6*/ 	.short	0x0034
        /*00a8*/ 	.byte	0x00, 0xf0, 0x11, 0x00


	//----- nvinfo : EIATTR_KPARAM_INFO
	.align		4
.L_1051:
        /*00ac*/ 	.byte	0x04, 0x17
        /*00ae*/ 	.short	(.L_1053 - .L_1052)
.L_1052:
        /*00b0*/ 	.word	0x00000000
        /*00b4*/ 	.short	0x0007
        /*00b6*/ 	.short	0x0030
        /*00b8*/ 	.byte	0x00, 0xf0, 0x11, 0x00


	//----- nvinfo : EIATTR_KPARAM_INFO
	.align		4
.L_1053:
        /*00bc*/ 	.byte	0x04, 0x17
        /*00be*/ 	.short	(.L_1055 - .L_1054)
.L_1054:
        /*00c0*/ 	.word	0x00000000
        /*00c4*/ 	.short	0x0006
        /*00c6*/ 	.short	0x002c
        /*00c8*/ 	.byte	0x00, 0xf0, 0x11, 0x00


	//----- nvinfo : EIATTR_KPARAM_INFO
	.align		4
.L_1055:
        /*00cc*/ 	.byte	0x04, 0x17
        /*00ce*/ 	.short	(.L_1057 - .L_1056)
.L_1056:
        /*00d0*/ 	.word	0x00000000
        /*00d4*/ 	.short	0x0005
        /*00d6*/ 	.short	0x0028
        /*00d8*/ 	.byte	0x00, 0xf0, 0x11, 0x00


	//----- nvinfo : EIATTR_KPARAM_INFO
	.align		4
.L_1057:
        /*00dc*/ 	.byte	0x04, 0x17
        /*00de*/ 	.short	(.L_1059 - .L_1058)
.L_1058:
        /*00e0*/ 	.word	0x00000000
        /*00e4*/ 	.short	0x0004
        /*00e6*/ 	.short	0x0020
        /*00e8*/ 	.byte	0x00, 0xf0, 0x21, 0x00


	//----- nvinfo : EIATTR_KPARAM_INFO
	.align		4
.L_1059:
        /*00ec*/ 	.byte	0x04, 0x17
        /*00ee*/ 	.short	(.L_1061 - .L_1060)
.L_1060:
        /*00f0*/ 	.word	0x00000000
        /*00f4*/ 	.short	0x0003
        /*00f6*/ 	.short	0x0018
        /*00f8*/ 	.byte	0x00, 0xf0, 0x21, 0x00


	//----- nvinfo : EIATTR_KPARAM_INFO
	.align		4
.L_1061:
        /*00fc*/ 	.byte	0x04, 0x17
        /*00fe*/ 	.short	(.L_1063 - .L_1062)
.L_1062:
        /*0100*/ 	.word	0x00000000
        /*0104*/ 	.short	0x0002
        /*0106*/ 	.short	0x0010
        /*0108*/ 	.byte	0x00, 0xf0, 0x21, 0x00


	//----- nvinfo : EIATTR_KPARAM_INFO
	.align		4
.L_1063:
        /*010c*/ 	.byte	0x04, 0x17
        /*010e*/ 	.short	(.L_1065 - .L_1064)
.L_1064:
        /*0110*/ 	.word	0x00000000
        /*0114*/ 	.short	0x0001
        /*0116*/ 	.short	0x0008
        /*0118*/ 	.byte	0x00, 0xf0, 0x21, 0x00


	//----- nvinfo : EIATTR_KPARAM_INFO
	.align		4
.L_1065:
        /*011c*/ 	.byte	0x04, 0x17
        /*011e*/ 	.short	(.L_1067 - .L_1066)
.L_1066:
        /*0120*/ 	.word	0x00000000
        /*0124*/ 	.short	0x0000
        /*0126*/ 	.short	0x0000
        /*0128*/ 	.byte	0x00, 0xf0, 0x11, 0x00


	//----- nvinfo : EIATTR_MAXREG_COUNT
	.align		4
.L_1067:
        /*012c*/ 	.byte	0x03, 0x1b
        /*012e*/ 	.short	0x00ff


	//----- nvinfo : EIATTR_MERCURY_ISA_VERSION
	.align		4
        /*0130*/ 	.byte	0x03, 0x5f
        /*0132*/ 	.short	0x0000


	//----- nvinfo : EIATTR_EXIT_INSTR_OFFSETS
	.align		4
        /*0134*/ 	.byte	0x04, 0x1c
        /*0136*/ 	.short	(.L_1069 - .L_1068)


	//   ....[0]....
.L_1068:
        /*0138*/ 	.word	0x00000090


	//   ....[1]....
        /*013c*/ 	.word	0x00001ec0


	//   ....[2]....
        /*0140*/ 	.word	0x00003850


	//----- nvinfo : EIATTR_CRS_STACK_SIZE
	.align		4
.L_1069:
        /*0144*/ 	.byte	0x04, 0x1e
        /*0146*/ 	.short	(.L_1071 - .L_1070)
.L_1070:
        /*0148*/ 	.word	0x00000000
.L_1071:


//--------------------- .nv.info._ZN2at6native49_GLOBAL__N__3489678a_16_AveragePool2d_cu_fb80407625avg_pool2d_out_cuda_frameIffEEviPKT_lllliiiiiiiPS3_ibb --------------------------
	.section	.nv.info._ZN2at6native49_GLOBAL__N__3489678a_16_AveragePool2d_cu_fb80407625avg_pool2d_out_cuda_frameIffEEviPKT_lllliiiiiiiPS3_ibb,"",@"SHT_CUDA_INFO"
	.sectionflags	@""
	.align	4


	//----- nvinfo : EIATTR_CUDA_API_VERSION
	.align		4
        /*0000*/ 	.byte	0x04, 0x37
        /*0002*/ 	.short	(.L_1073 - .L_1072)
.L_1072:
        /*0004*/ 	.word	0x00000082


	//----- nvinfo : EIATTR_SW2861232_WAR
	.align		4
.L_1073:
        /*0008*/ 	.byte	0x01, 0x35
	.zero		2


	//----- nvinfo : EIATTR_PARAM_CBANK
	.align		4
        /*000c*/ 	.byte	0x04, 0x0a
        /*000e*/ 	.short	(.L_1075 - .L_1074)
	.align		4
.L_1074:
        /*0010*/ 	.word	index@(.nv.constant0._ZN2at6native49_GLOBAL__N__3489678a_16_AveragePool2d_cu_fb80407625avg_pool2d_out_cuda_frameIffEEviPKT_lllliiiiiiiPS3_ibb)
        /*0014*/ 	.short	0x0160
        /*0016*/ 	.short	0x005e


	//----- nvinfo : EIATTR_CBANK_PARAM_SIZE
	.align		4
.L_1075:
        /*0018*/ 	.byte	0x03, 0x19
        /*001a*/ 	.short	0x005e


	//----- nvinfo : EIATTR_KPARAM_INFO
	.align		4
        /*001c*/ 	.byte	0x04, 0x17
        /*001e*/ 	.short	(.L_1077 - .L_1076)
.L_1076:
        /*0020*/ 	.word	0x00000000
        /*0024*/ 	.short	0x0010
        /*0026*/ 	.short	0x005d
        /*0028*/ 	.byte	0x00, 0xf0, 0x05, 0x00


	//----- nvinfo : EIATTR_KPARAM_INFO
	.align		4
.L_1077:
        /*002c*/ 	.byte	0x04, 0x17
        /*002e*/ 	.short	(.L_1079 - .L_1078)
.L_1078:
        /*0030*/ 	.word	0x00000000
        /*0034*/ 	.short	0x000f
        /*0036*/ 	.short	0x005c
        /*0038*/ 	.byte	0x00, 0xf0, 0x05, 0x00


	//----- nvinfo : EIATTR_KPARAM_INFO
	.align		4
.L_1079:
        /*003c*/ 	.byte	0x04, 0x17
        /*003e*/ 	.short	(.L_1081 - .L_1080)
.L_1080:
        /*0040*/ 	.word	0x00000000
        /*0044*/ 	.short	0x000e
        /*0046*/ 	.short	0x0058
        /*0048*/ 	.byte	0x00, 0xf0, 0x11, 0x00


	//----- nvinfo : EIATTR_KPARAM_INFO
	.align		4
.L_1081:
        /*004c*/ 	.byte	0x04, 0x17
        /*004e*/ 	.short	(.L_1083 - .L_1082)
.L_1082:
        /*0050*/ 	.word	0x00000000
        /*0054*/ 	.short	0x000d
        /*0056*/ 	.short	0x0050
        /*0058*/ 	.byte	0x00, 0xf0, 0x21, 0x00


	//----- nvinfo : EIATTR_KPARAM_INFO
	.align		4
.L_1083:
        /*005c*/ 	.byte	0x04, 0x17
        /*005e*/ 	.short	(.L_1085 - .L_1084)
.L_1084:
        /*0060*/ 	.word	0x00000000
        /*0064*/ 	.short	0x000c
        /*0066*/ 	.short	0x0048
        /*0068*/ 	.byte	0x00, 0xf0, 0x11, 0x00


	//----- nvinfo : EIATTR_KPARAM_INFO
	.align		4
.L_1085:
        /*006c*/ 	.byte	0x04, 0x17
        /*006e*/ 	.short	(.L_1087 - .L_1086)
.L_1086:
        /*0070*/ 	.word	0x00000000
        /*0074*/ 	.short	0x000b
        /*0076*/ 	.short	0x0044
        /*0078*/ 	.byte	0x00, 0xf0, 0x11, 0x00


	//----- nvinfo : EIATTR_KPARAM_INFO
	.align		4
.L_1087:
        /*007c*/ 	.byte	0x04, 0x17
        /*007e*/ 	.short	(.L_1089 - .L_1088)
.L_1088:
        /*0080*/ 	.word	0x00000000
        /*0084*/ 	.short	0x000a
        /*0086*/ 	.short	0x0040
        /*0088*/ 	.byte	0x00, 0xf0, 0x11, 0x00


	//----- nvinfo : EIATTR_KPARAM_INFO
	.align		4
.L_1089:
        /*008c*/ 	.byte	0x04, 0x17
        /*008e*/ 	.short	(.L_1091 - .L_1090)
.L_1090:
        /*0090*/ 	.word	0x00000000
        /*0094*/ 	.short	0x0009
        /*0096*/ 	.short	0x003c
        /*0098*/ 	.byte	0x00, 0xf0, 0x11, 0x00


	//----- nvinfo : EIATTR_KPARAM_INFO
	.align		4
.L_1091:
        /*009c*/ 	.byte	0x04, 0x17
        /*009e*/ 	.short	(.L_1093 - .L_1092)
.L_1092:
        /*00a0*/ 	.word	0x00000000
        /*00a4*/ 	.short	0x0008
        /*00a6*/ 	.short	0x0038
        /*00a8*/ 	.byte	0x00, 0xf0, 0x11, 0x00


	//----- nvinfo : EIATTR_KPARAM_INFO
	.align		4
.L_1093:
        /*00ac*/ 	.byte	0x04, 0x17
        /*00ae*/ 	.short	(.L_1095 - .L_1094)
.L_1094:
        /*00b0*/ 	.word	0x00000000
        /*00b4*/ 	.short	0x0007
        /*00b6*/ 	.short	0x0034
        /*00b8*/ 	.byte	0x00, 0xf0, 0x11, 0x00


	//----- nvinfo : EIATTR_KPARAM_INFO
	.align		4
.L_1095:
        /*00bc*/ 	.byte	0x04, 0x17
        /*00be*/ 	.short	(.L_1097 - .L_1096)
.L_1096:
        /*00c0*/ 	.word	0x00000000
        /*00c4*/ 	.short	0x0006
        /*00c6*/ 	.short	0x0030
        /*00c8*/ 	.byte	0x00, 0xf0, 0x11, 0x00


	//----- nvinfo : EIATTR_KPARAM_INFO
	.align		4
.L_1097:
        /*00cc*/ 	.byte	0x04, 0x17
        /*00ce*/ 	.short	(.L_1099 - .L_1098)
.L_1098:
        /*00d0*/ 	.word	0x00000000
        /*00d4*/ 	.short	0x0005
        /*00d6*/ 	.short	0x0028
        /*00d8*/ 	.byte	0x00, 0xf0, 0x21, 0x00


	//----- nvinfo : EIATTR_KPARAM_INFO
	.align		4
.L_1099:
        /*00dc*/ 	.byte	0x04, 0x17
        /*00de*/ 	.short	(.L_1101 - .L_1100)
.L_1100:
        /*00e0*/ 	.word	0x00000000
        /*00e4*/ 	.short	0x0004
        /*00e6*/ 	.short	0x0020
        /*00e8*/ 	.byte	0x00, 0xf0, 0x21, 0x00


	//----- nvinfo : EIATTR_KPARAM_INFO
	.align		4
.L_1101:
        /*00ec*/ 	.byte	0x04, 0x17
        /*00ee*/ 	.short	(.L_1103 - .L_1102)
.L_1102:
        /*00f0*/ 	.word	0x00000000
        /*00f4*/ 	.short	0x0003
        /*00f6*/ 	.short	0x0018
        /*00f8*/ 	.byte	0x00, 0xf0, 0x21, 0x00


	//----- nvinfo : EIATTR_KPARAM_INFO
	.align		4
.L_1103:
        /*00fc*/ 	.byte	0x04, 0x17
        /*00fe*/ 	.short	(.L_1105 - .L_1104)
.L_1104:
        /*0100*/ 	.word	0x00000000
        /*0104*/ 	.short	0x0002
        /*0106*/ 	.short	0x0010
        /*0108*/ 	.byte	0x00, 0xf0, 0x21, 0x00


	//----- nvinfo : EIATTR_KPARAM_INFO
	.align		4
.L_1105:
        /*010c*/ 	.byte	0x04, 0x17
        /*010e*/ 	.short	(.L_1107 - .L_1106)
.L_1106:
        /*0110*/ 	.word	0x00000000
        /*0114*/ 	.short	0x0001
        /*0116*/ 	.short	0x0008
        /*0118*/ 	.byte	0x00, 0xf0, 0x21, 0x00


	//----- nvinfo : EIATTR_KPARAM_INFO
	.align		4
.L_1107:
        /*011c*/ 	.byte	0x04, 0x17
        /*011e*/ 	.short	(.L_1109 - .L_1108)
.L_1108:
        /*0120*/ 	.word	0x00000000
        /*0124*/ 	.short	0x0000
        /*0126*/ 	.short	0x0000
        /*0128*/ 	.byte	0x00, 0xf0, 0x11, 0x00


	//----- nvinfo : EIATTR_MAXREG_COUNT
	.align		4
.L_1109:
        /*012c*/ 	.byte	0x03, 0x1b
        /*012e*/ 	.short	0x00ff


	//----- nvinfo : EIATTR_MERCURY_ISA_VERSION
	.align		4
        /*0130*/ 	.byte	0x03, 0x5f
        /*0132*/ 	.short	0x0000


	//----- nvinfo : EIATTR_EXIT_INSTR_OFFSETS
	.align		4
        /*0134*/ 	.byte	0x04, 0x1c
        /*0136*/ 	.short	(.L_1111 - .L_1110)


	//   ....[0]....
.L_1110:
        /*0138*/ 	.word	0x00000090


	//   ....[1]....
        /*013c*/ 	.word	0x000016a0


	//   ....[2]....
        /*0140*/ 	.word	0x000029a0


	//----- nvinfo : EIATTR_CRS_STACK_SIZE
	.align		4
.L_1111:
        /*0144*/ 	.byte	0x04, 0x1e
        /*0146*/ 	.short	(.L_1113 - .L_1112)
.L_1112:
        /*0148*/ 	.word	0x00000000
.L_1113:


//--------------------- .nv.info._ZN2at6native49_GLOBAL__N__3489678a_16_AveragePool2d_cu_fb80407630avg_pool2d_out_cuda_frame_nhwcIffEEviPKT_llliiiiiiiiPS3_ibb --------------------------
	.section	.nv.info._ZN2at6native49_GLOBAL__N__3489678a_16_AveragePool2d_cu_fb80407630avg_pool2d_out_cuda_frame_nhwcIffEEviPKT_llliiiiiiiiPS3_ibb,"",@"SHT_CUDA_INFO"
	.sectionflags	@""
	.align	4


	//----- nvinfo : EIATTR_CUDA_API_VERSION
	.align		4
        /*0000*/ 	.byte	0x04, 0x37
        /*0002*/ 	.short	(.L_1115 - .L_1114)
.L_1114:
        /*0004*/ 	.word	0x00000082


	//----- nvinfo : EIATTR_SW2861232_WAR
	.align		4
.L_1115:
        /*0008*/ 	.byte	0x01, 0x35
	.zero		2


	//----- nvinfo : EIATTR_PARAM_CBANK
	.align		4
        /*000c*/ 	.byte	0x04, 0x0a
        /*000e*/ 	.short	(.L_1117 - .L_1116)
	.align		4
.L_1116:
        /*0010*/ 	.word	index@(.nv.constant0._ZN2at6native49_GLOBAL__N__3489678a_16_AveragePool2d_cu_fb80407630avg_pool2d_out_cuda_frame_nhwcIffEEviPKT_llliiiiiiiiPS3_ibb)
        /*0014*/ 	.short	0x0160
        /*0016*/ 	.short	0x0056


	//----- nvinfo : EIATTR_CBANK_PARAM_SIZE
	.align		4
.L_1117:
        /*0018*/ 	.byte	0x03, 0x19
        /*001a*/ 	.short	0x0056


	//----- nvinfo : EIATTR_KPARAM_INFO
	.align		4
        /*001c*/ 	.byte	0x04, 0x17
        /*001e*/ 	.short	(.L_1119 - .L_1118)
.L_1118:
        /*0020*/ 	.word	0x00000000
        /*0024*/ 	.short	0x0010
        /*0026*/ 	.short	0x0055
        /*0028*/ 	.byte	0x00, 0xf0, 0x05, 0x00


	//----- nvinfo : EIATTR_KPARAM_INFO
	.align		4
.L_1119:
        /*002c*/ 	.byte	0x04, 0x17
        /*002e*/ 	.short	(.L_1121 - .L_1120)
.L_1120:
        /*0030*/ 	.word	0x00000000
        /*0034*/ 	.short	0x000f
        /*0036*/ 	.short	0x0054
        /*0038*/ 	.byte	0x00, 0xf0, 0x05, 0x00


	//----- nvinfo : EIATTR_KPARAM_INFO
	.align		4
.L_1121:
        /*003c*/ 	.byte	0x04, 0x17
        /*003e*/ 	.short	(.L_1123 - .L_1122)
.L_1122:
        /*0040*/ 	.word	0x00000000
        /*0044*/ 	.short	0x000e
        /*0046*/ 	.short	0x0050
        /*0048*/ 	.byte	0x00, 0xf0, 0x11, 0x00


	//----- nvinfo : EIATTR_KPARAM_INFO
	.align		4
.L_1123:
        /*004c*/ 	.byte	0x04, 0x17
        /*004e*/ 	.short	(.L_1125 - .L_1124)
.L_1124:
        /*0050*/ 	.word	0x00000000
        /*0054*/ 	.short	0x000d
        /*0056*/ 	.short	0x0048
        /*0058*/ 	.byte	0x00, 0xf0, 0x21, 0x00


	//----- nvinfo : EIATTR_KPARAM_INFO
	.align		4
.L_1125:
        /*005c*/ 	.byte	0x04, 0x17
        /*005e*/ 	.short	(.L_1127 - .L_1126)
.L_1126:
        /*0060*/ 	.word	0x00000000
        /*0064*/ 	.short	0x000c
        /*0066*/ 	.short	0x0044
        /*0068*/ 	.byte	0x00, 0xf0, 0x11, 0x00


	//----- nvinfo : EIATTR_KPARAM_INFO
	.align		4
.L_1127:
        /*006c*/ 	.byte	0x04, 0x17
        /*006e*/ 	.short	(.L_1129 - .L_1128)
.L_1128:
        /*0070*/ 	.word	0x00000000
        /*0074*/ 	.short	0x000b
        /*0076*/ 	.short	0x0040
        /*0078*/ 	.byte	0x00, 0xf0, 0x11, 0x00


	//----- nvinfo : EIATTR_KPARAM_INFO
	.align		4
.L_1129:
        /*007c*/ 	.byte	0x04, 0x17
        /*007e*/ 	.short	(.L_1131 - .L_1130)
.L_1130:
        /*0080*/ 	.word	0x00000000
        /*0084*/ 	.short	0x000a
        /*0086*/ 	.short	0x003c
        /*0088*/ 	.byte	0x00, 0xf0, 0x11, 0x00


	//----- nvinfo : EIATTR_KPARAM_INFO
	.align		4
.L_1131:
        /*008c*/ 	.byte	0x04, 0x17
        /*008e*/ 	.short	(.L_1133 - .L_1132)
.L_1132:
        /*0090*/ 	.word	0x00000000
        /*0094*/ 	.short	0x0009
        /*0096*/ 	.short	0x0038
        /*0098*/ 	.byte	0x00, 0xf0, 0x11, 0x00


	//----- nvinfo : EIATTR_KPARAM_INFO
	.align		4
.L_1133:
        /*009c*/ 	.byte	0x04, 0x17
        /*009e*/ 	.short	(.L_1135 - .L_1134)
.L_1134:
        /*00a0*/ 	.word	0x00000000
        /*00a4*/ 	.short	0x0008
        /*00a6*/ 	.short	0x0034
        /*00a8*/ 	.byte	0x00, 0xf0, 0x11, 0x00


	//----- nvinfo : EIATTR_KPARAM_INFO
	.align		4
.L_1135:
        /*00ac*/ 	.byte	0x04, 0x17
        /*00ae*/ 	.short	(.L_1137 - .L_1136)
.L_1136:
        /*00b0*/ 	.word	0x00000000
        /*00b4*/ 	.short	0x0007
        /*00b6*/ 	.short	0x0030
        /*00b8*/ 	.byte	0x00, 0xf0, 0x11, 0x00


	//----- nvinfo : EIATTR_KPARAM_INFO
	.align		4
.L_1137:
        /*00bc*/ 	.byte	0x04, 0x17
        /*00be*/ 	.short	(.L_1139 - .L_1138)
.L_1138:
        /*00c0*/ 	.word	0x00000000
        /*00c4*/ 	.short	0x0006
        /*00c6*/ 	.short	0x002c
        /*00c8*/ 	.byte	0x00, 0xf0, 0x11, 0x00


	//----- nvinfo : EIATTR_KPARAM_INFO
	.align		4
.L_1139:
        /*00cc*/ 	.byte	0x04, 0x17
        /*00ce*/ 	.short	(.L_1141 - .L_1140)
.L_1140:
        /*00d0*/ 	.word	0x00000000
        /*00d4*/ 	.short	0x0005
        /*00d6*/ 	.short	0x0028
        /*00d8*/ 	.byte	0x00, 0xf0, 0x11, 0x00


	//----- nvinfo : EIATTR_KPARAM_INFO
	.align		4
.L_1141:
        /*00dc*/ 	.byte	0x04, 0x17
        /*00de*/ 	.short	(.L_1143 - .L_1142)
.L_1142:
        /*00e0*/ 	.word	0x00000000
        /*00e4*/ 	.short	0x0004
        /*00e6*/ 	.short	0x0020
        /*00e8*/ 	.byte	0x00, 0xf0, 0x21, 0x00


	//----- nvinfo : EIATTR_KPARAM_INFO
	.align		4
.L_1143:
        /*00ec*/ 	.byte	0x04, 0x17
        /*00ee*/ 	.short	(.L_1145 - .L_1144)
.L_1144:
        /*00f0*/ 	.word	0x00000000
        /*00f4*/ 	.short	0x0003
        /*00f6*/ 	.short	0x0018
        /*00f8*/ 	.byte	0x00, 0xf0, 0x21, 0x00


	//----- nvinfo : EIATTR_KPARAM_INFO
	.align		4
.L_1145:
        /*00fc*/ 	.byte	0x04, 0x17
        /*00fe*/ 	.short	(.L_1147 - .L_1146)
.L_1146:
        /*0100*/ 	.word	0x00000000
        /*0104*/ 	.short	0x0002
        /*0106*/ 	.short	0x0010
        /*0108*/ 	.byte	0x00, 0xf0, 0x21, 0x00


	//----- nvinfo : EIATTR_KPARAM_INFO
	.align		4
.L_1147:
        /*010c*/ 	.byte	0x04, 0x17
        /*010e*/ 	.short	(.L_1149 - .L_1148)
.L_1148:
        /*0110*/ 	.word	0x00000000
        /*0114*/ 	.short	0x0001
        /*0116*/ 	.short	0x0008
        /*0118*/ 	.byte	0x00, 0xf0, 0x21, 0x00


	//----- nvinfo : EIATTR_KPARAM_INFO
	.align		4
.L_1149:
        /*011c*/ 	.byte	0x04, 0x17
        /*011e*/ 	.short	(.L_1151 - .L_1150)
.L_1150:
        /*0120*/ 	.word	0x00000000
        /*0124*/ 	.short	0x0000
        /*0126*/ 	.short	0x0000
        /*0128*/ 	.byte	0x00, 0xf0, 0x11, 0x00


	//----- nvinfo : EIATTR_MAXREG_COUNT
	.align		4
.L_1151:
        /*012c*/ 	.byte	0x03, 0x1b
        /*012e*/ 	.short	0x00ff


	//----- nvinfo : EIATTR_MERCURY_ISA_VERSION
	.align		4
        /*0130*/ 	.byte	0x03, 0x5f
        /*0132*/ 	.short	0x0000


	//----- nvinfo : EIATTR_EXIT_INSTR_OFFSETS
	.align		4
        /*0134*/ 	.byte	0x04, 0x1c
        /*0136*/ 	.short	(.L_1153 - .L_1152)


	//   ....[0]....
.L_1152:
        /*0138*/ 	.word	0x00000090


	//   ....[1]....
        /*013c*/ 	.word	0x00001cc0


	//   ....[2]....
        /*0140*/ 	.word	0x00003480


	//----- nvinfo : EIATTR_CRS_STACK_SIZE
	.align		4
.L_1153:
        /*0144*/ 	.byte	0x04, 0x1e
        /*0146*/ 	.short	(.L_1155 - .L_1154)
.L_1154:
        /*0148*/ 	.word	0x00000000
.L_1155:


//--------------------- .nv.info._ZN2at6native49_GLOBAL__N__3489678a_16_AveragePool2d_cu_fb80407625avg_pool2d_out_cuda_frameIddEEviPKT_lllliiiiiiiPS3_ibb --------------------------
	.section	.nv.info._ZN2at6native49_GLOBAL__N__3489678a_16_AveragePool2d_cu_fb80407625avg_pool2d_out_cuda_frameIddEEviPKT_lllliiiiiiiPS3_ibb,"",@"SHT_CUDA_INFO"
	.sectionflags	@""
	.align	4


	//----- nvinfo : EIATTR_CUDA_API_VERSION
	.align		4
        /*0000*/ 	.byte	0x04, 0x37
        /*0002*/ 	.short	(.L_1157 - .L_1156)
.L_1156:
        /*0004*/ 	.word	0x00000082


	//----- nvinfo : EIATTR_SW2861232_WAR
	.align		4
.L_1157:
        /*0008*/ 	.byte	0x01, 0x35
	.zero		2


	//----- nvinfo : EIATTR_PARAM_CBANK
	.align		4
        /*000c*/ 	.byte	0x04, 0x0a
        /*000e*/ 	.short	(.L_1159 - .L_1158)
	.align		4
.L_1158:
        /*0010*/ 	.word	index@(.nv.constant0._ZN2at6native49_GLOBAL__N__3489678a_16_AveragePool2d_cu_fb80407625avg_pool2d_out_cuda_frameIddEEviPKT_lllliiiiiiiPS3_ibb)
        /*0014*/ 	.short	0x0160
        /*0016*/ 	.short	0x005e


	//----- nvinfo : EIATTR_CBANK_PARAM_SIZE
	.align		4
.L_1159:
        /*0018*/ 	.byte	0x03, 0x19
        /*001a*/ 	.short	0x005e


	//----- nvinfo : EIATTR_KPARAM_INFO
	.align		4
        /*001c*/ 	.byte	0x04, 0x17
        /*001e*/ 	.short	(.L_1161 - .L_1160)
.L_1160:
        /*0020*/ 	.word	0x00000000
        /*0024*/ 	.short	0x0010
        /*0026*/ 	.short	0x005d
        /*0028*/ 	.byte	0x00, 0xf0, 0x05, 0x00


	//----- nvinfo : EIATTR_KPARAM_INFO
	.align		4
.L_1161:
        /*002c*/ 	.byte	0x04, 0x17
        /*002e*/ 	.short	(.L_1163 - .L_1162)
.L_1162:
        /*0030*/ 	.word	0x00000000
        /*0034*/ 	.short	0x000f
        /*0036*/ 	.short	0x005c
        /*0038*/ 	.byte	0x00, 0xf0, 0x05, 0x00


	//----- nvinfo : EIATTR_KPARAM_INFO
	.align		4
.L_1163:
        /*003c*/ 	.byte	0x04, 0x17
        /*003e*/ 	.short	(.L_1165 - .L_1164)
.L_1164:
        /*0040*/ 	.word	0x00000000
        /*0044*/ 	.short	0x000e
        /*0046*/ 	.short	0x0058
        /*0048*/ 	.byte	0x00, 0xf0, 0x11, 0x00


	//----- nvinfo : EIATTR_KPARAM_INFO
	.align		4
.L_1165:
        /*004c*/ 	.byte	0x04, 0x17
        /*004e*/ 	.short	(.L_1167 - .L_1166)
.L_1166:
        /*0050*/ 	.word	0x00000000
        /*0054*/ 	.short	0x000d
        /*0056*/ 	.short	0x0050
        /*0058*/ 	.byte	0x00, 0xf0, 0x21, 0x00


	//----- nvinfo : EIATTR_KPARAM_INFO
	.align		4
.L_1167:
        /*005c*/ 	.byte	0x04, 0x17
        /*005e*/ 	.short	(.L_1169 - .L_1168)
.L_1168:
        /*0060*/ 	.word	0x00000000
        /*0064*/ 	.short	0x000c
        /*0066*/ 	.short	0x0048
        /*0068*/ 	.byte	0x00, 0xf0, 0x11, 0x00


	//----- nvinfo : EIATTR_KPARAM_INFO
	.align		4
.L_1169:
        /*006c*/ 	.byte	0x04, 0x17
        /*006e*/ 	.short	(.L_1171 - .L_1170)
.L_1170:
        /*0070*/ 	.word	0x00000000
        /*0074*/ 	.short	0x000b
        /*0076*/ 	.short	0x0044
        /*0078*/ 	.byte	0x00, 0xf0, 0x11, 0x00


	//----- nvinfo : EIATTR_KPARAM_INFO
	.align		4
.L_1171:
        /*007c*/ 	.byte	0x04, 0x17
        /*007e*/ 	.short	(.L_1173 - .L_1172)
.L_1172:
        /*0080*/ 	.word	0x00000000
        /*0084*/ 	.short	0x000a
        /*0086*/ 	.short	0x0040
        /*0088*/ 	.byte	0x00, 0xf0, 0x11, 0x00


	//----- nvinfo : EIATTR_KPARAM_INFO
	.align		4
.L_1173:
        /*008c*/ 	.byte	0x04, 0x17
        /*008e*/ 	.short	(.L_1175 - .L_1174)
.L_1174:
        /*0090*/ 	.word	0x00000000
        /*0094*/ 	.short	0x0009
        /*0096*/ 	.short	0x003c
        /*0098*/ 	.byte	0x00, 0xf0, 0x11, 0x00


	//----- nvinfo : EIATTR_KPARAM_INFO
	.align		4
.L_1175:
        /*009c*/ 	.byte	0x04, 0x17
        /*009e*/ 	.short	(.L_1177 - .L_1176)
.L_1176:
        /*00a0*/ 	.word	0x00000000
        /*00a4*/ 	.short	0x0008
        /*00a6*/ 	.short	0x0038
        /*00a8*/ 	.byte	0x00, 0xf0, 0x11, 0x00


	//----- nvinfo : EIATTR_KPARAM_INFO
	.align		4
.L_1177:
        /*00ac*/ 	.byte	0x04, 0x17
        /*00ae*/ 	.short	(.L_1179 - .L_1178)
.L_1178:
        /*00b0*/ 	.word	0x00000000
        /*00b4*/ 	.short	0x0007
        /*00b6*/ 	.short	0x0034
        /*00b8*/ 	.byte	0x00, 0xf0, 0x11, 0x00


	//----- nvinfo : EIATTR_KPARAM_INFO
	.align		4
.L_1179:
        /*00bc*/ 	.byte	0x04, 0x17
        /*00be*/ 	.short	(.L_1181 - .L_1180)
.L_1180:
        /*00c0*/ 	.word	0x00000000
        /*00c4*/ 	.short	0x0006
        /*00c6*/ 	.short	0x0030
        /*00c8*/ 	.byte	0x00, 0xf0, 0x11, 0x00


	//----- nvinfo : EIATTR_KPARAM_INFO
	.align		4
.L_1181:
        /*00cc*/ 	.byte	0x04, 0x17
        /*00ce*/ 	.short	(.L_1183 - .L_1182)
.L_1182:
        /*00d0*/ 	.word	0x00000000
        /*00d4*/ 	.short	0x0005
        /*00d6*/ 	.short	0x0028
        /*00d8*/ 	.byte	0x00, 0xf0, 0x21, 0x00


	//----- nvinfo : EIATTR_KPARAM_INFO
	.align		4
.L_1183:
        /*00dc*/ 	.byte	0x04, 0x17
        /*00de*/ 	.short	(.L_1185 - .L_1184)
.L_1184:
        /*00e0*/ 	.word	0x00000000
        /*00e4*/ 	.short	0x0004
        /*00e6*/ 	.short	0x0020
        /*00e8*/ 	.byte	0x00, 0xf0, 0x21, 0x00


	//----- nvinfo : EIATTR_KPARAM_INFO
	.align		4
.L_1185:
        /*00ec*/ 	.byte	0x04, 0x17
        /*00ee*/ 	.short	(.L_1187 - .L_1186)
.L_1186:
        /*00f0*/ 	.word	0x00000000
        /*00f4*/ 	.short	0x0003
        /*00f6*/ 	.short	0x0018
        /*00f8*/ 	.byte	0x00, 0xf0, 0x21, 0x00


	//----- nvinfo : EIATTR_KPARAM_INFO
	.align		4
.L_1187:
        /*00fc*/ 	.byte	0x04, 0x17
        /*00fe*/ 	.short	(.L_1189 - .L_1188)
.L_1188:
        /*0100*/ 	.word	0x00000000
        /*0104*/ 	.short	0x0002
        /*0106*/ 	.short	0x0010
        /*0108*/ 	.byte	0x00, 0xf0, 0x21, 0x00


	//----- nvinfo : EIATTR_KPARAM_INFO
	.align		4
.L_1189:
        /*010c*/ 	.byte	0x04, 0x17
        /*010e*/ 	.short	(.L_1191 - .L_1190)
.L_1190:
        /*0110*/ 	.word	0x00000000
        /*0114*/ 	.short	0x0001
        /*0116*/ 	.short	0x0008
        /*0118*/ 	.byte	0x00, 0xf0, 0x21, 0x00


	//----- nvinfo : EIATTR_KPARAM_INFO
	.align		4
.L_1191:
        /*011c*/ 	.byte	0x04, 0x17
        /*011e*/ 	.short	(.L_1193 - .L_1192)
.L_1192:
        /*0120*/ 	.word	0x00000000
        /*0124*/ 	.short	0x0000
        /*0126*/ 	.short	0x0000
        /*0128*/ 	.byte	0x00, 0xf0, 0x11, 0x00


	//----- nvinfo : EIATTR_MAXREG_COUNT
	.align		4
.L_1193:
        /*012c*/ 	.byte	0x03, 0x1b
        /*012e*/ 	.short	0x00ff


	//----- nvinfo : EIATTR_MERCURY_ISA_VERSION
	.align		4
        /*0130*/ 	.byte	0x03, 0x5f
        /*0132*/ 	.short	0x0000


	//----- nvinfo : EIATTR_EXIT_INSTR_OFFSETS
	.align		4
        /*0134*/ 	.byte	0x04, 0x1c
        /*0136*/ 	.short	(.L_1195 - .L_1194)


	//   ....[0]....
.L_1194:
        /*0138*/ 	.word	0x00000090


	//   ....[1]....
        /*013c*/ 	.word	0x000017e0


	//   ....[2]....
        /*0140*/ 	.word	0x00002c40


	//----- nvinfo : EIATTR_CRS_STACK_SIZE
	.align		4
.L_1195:
        /*0144*/ 	.byte	0x04, 0x1e
        /*0146*/ 	.short	(.L_1197 - .L_1196)
.L_1196:
        /*0148*/ 	.word	0x00000000
.L_1197:


//--------------------- .nv.info._ZN2at6native49_GLOBAL__N__3489678a_16_AveragePool2d_cu_fb80407630avg_pool2d_out_cuda_frame_nhwcIddEEviPKT_llliiiiiiiiPS3_ibb --------------------------
	.section	.nv.info._ZN2at6native49_GLOBAL__N__3489678a_16_AveragePool2d_cu_fb80407630avg_pool2d_out_cuda_frame_nhwcIddEEviPKT_llliiiiiiiiPS3_ibb,"",@"SHT_CUDA_INFO"
	.sectionflags	@""
	.align	4


	//----- nvinfo : EIATTR_CUDA_API_VERSION
	.align		4
        /*0000*/ 	.byte	0x04, 0x37
        /*0002*/ 	.short	(.L_1199 - .L_1198)
.L_1198:
        /*0004*/ 	.word	0x00000082


	//----- nvinfo : EIATTR_SW2861232_WAR
	.align		4
.L_1199:
        /*0008*/ 	.byte	0x01, 0x35
	.zero		2


	//----- nvinfo : EIATTR_PARAM_CBANK
	.align		4
        /*000c*/ 	.byte	0x04, 0x0a
        /*000e*/ 	.short	(.L_1201 - .L_1200)
	.align		4
.L_1200:
        /*0010*/ 	.word	index@(.nv.constant0._ZN2at6native49_GLOBAL__N__3489678a_16_AveragePool2d_cu_fb80407630avg_pool2d_out_cuda_frame_nhwcIddEEviPKT_llliiiiiiiiPS3_ibb)
        /*0014*/ 	.short	0x0160
        /*0016*/ 	.short	0x0056


	//----- nvinfo : EIATTR_CBANK_PARAM_SIZE
	.align		4
.L_1201:
        /*0018*/ 	.byte	0x03, 0x19
        /*001a*/ 	.short	0x0056


	//----- nvinfo : EIATTR_KPARAM_INFO
	.align		4
        /*001c*/ 	.byte	0x04, 0x17
        /*001e*/ 	.short	(.L_1203 - .L_1202)
.L_1202:
        /*0020*/ 	.word	0x00000000
        /*0024*/ 	.short	0x0010
        /*0026*/ 	.short	0x0055
        /*0028*/ 	.byte	0x00, 0xf0, 0x05, 0x00


	//----- nvinfo : EIATTR_KPARAM_INFO
	.align		4
.L_1203:
        /*002c*/ 	.byte	0x04, 0x17
        /*002e*/ 	.short	(.L_1205 - .L_1204)
.L_1204:
        /*0030*/ 	.word	0x00000000
        /*0034*/ 	.short	0x000f
        /*0036*/ 	.short	0x0054
        /*0038*/ 	.byte	0x00, 0xf0, 0x05, 0x00


	//----- nvinfo : EIATTR_KPARAM_INFO
	.align		4
.L_1205:
        /*003c*/ 	.byte	0x04, 0x17
        /*003e*/ 	.short	(.L_1207 - .L_1206)
.L_1206:
        /*0040*/ 	.word	0x00000000
        /*0044*/ 	.short	0x000e
        /*0046*/ 	.short	0x0050
        /*0048*/ 	.byte	0x00, 0xf0, 0x11, 0x00


	//----- nvinfo : EIATTR_KPARAM_INFO
	.align		4
.L_1207:
        /*004c*/ 	.byte	0x04, 0x17
        /*004e*/ 	.short	(.L_1209 - .L_1208)
.L_1208:
        /*0050*/ 	.word	0x00000000
        /*0054*/ 	.short	0x000d
        /*0056*/ 	.short	0x0048
        /*0058*/ 	.byte	0x00, 0xf0, 0x21, 0x00


	//----- nvinfo : EIATTR_KPARAM_INFO
	.align		4
.L_1209:
        /*005c*/ 	.byte	0x04, 0x17
        /*005e*/ 	.short	(.L_1211 - .L_1210)
.L_1210:
        /*0060*/ 	.word	0x00000000
        /*0064*/ 	.short	0x000c
        /*0066*/ 	.short	0x0044
        /*0068*/ 	.byte	0x00, 0xf0, 0x11, 0x00


	//----- nvinfo : EIATTR_KPARAM_INFO
	.align		4
.L_1211:
        /*006c*/ 	.byte	0x04, 0x17
        /*006e*/ 	.short	(.L_1213 - .L_1212)
.L_1212:
        /*0070*/ 	.word	0x00000000
        /*0074*/ 	.short	0x000b
        /*0076*/ 	.short	0x0040
        /*0078*/ 	.byte	0x00, 0xf0, 0x11, 0x00


	//----- nvinfo : EIATTR_KPARAM_INFO
	.align		4
.L_1213:
        /*007c*/ 	.byte	0x04, 0x17
        /*007e*/ 	.short	(.L_1215 - .L_1214)
.L_1214:
        /*0080*/ 	.word	0x00000000
        /*0084*/ 	.short	0x000a
        /*0086*/ 	.short	0x003c
        /*0088*/ 	.byte	0x00, 0xf0, 0x11, 0x00


	//----- nvinfo : EIATTR_KPARAM_INFO
	.align		4
.L_1215:
        /*008c*/ 	.byte	0x04, 0x17
        /*008e*/ 	.short	(.L_1217 - .L_1216)
.L_1216:
        /*0090*/ 	.word	0x00000000
        /*0094*/ 	.short	0x0009
        /*0096*/ 	.short	0x0038
        /*0098*/ 	.byte	0x00, 0xf0, 0x11, 0x00


	//----- nvinfo : EIATTR_KPARAM_INFO
	.align		4
.L_1217:
        /*009c*/ 	.byte	0x04, 0x17
        /*009e*/ 	.short	(.L_1219 - .L_1218)
.L_1218:
        /*00a0*/ 	.word	0x00000000
        /*00a4*/ 	.short	0x0008
        /*00a6*/ 	.short	0x0034
        /*00a8*/ 	.byte	0x00, 0xf0, 0x11, 0x00


	//----- nvinfo : EIATTR_KPARAM_INFO
	.align		4
.L_1219:
        /*00ac*/ 	.byte	0x04, 0x17
        /*00ae*/ 	.short	(.L_1221 - .L_1220)
.L_1220:
        /*00b0*/ 	.word	0x00000000
        /*00b4*/ 	.short	0x0007
        /*00b6*/ 	.short	0x0030
        /*00b8*/ 	.byte	0x00, 0xf0, 0x11, 0x00


	//----- nvinfo : EIATTR_KPARAM_INFO
	.align		4
.L_1221:
        /*00bc*/ 	.byte	0x04, 0x17
        /*00be*/ 	.short	(.L_1223 - .L_1222)
.L_1222:
        /*00c0*/ 	.word	0x00000000
        /*00c4*/ 	.short	0x0006
        /*00c6*/ 	.short	0x002c
        /*00c8*/ 	.byte	0x00, 0xf0, 0x11, 0x00


	//----- nvinfo : EIATTR_KPARAM_INFO
	.align		4
.L_1223:
        /*00cc*/ 	.byte	0x04, 0x17
        /*00ce*/ 	.short	(.L_1225 - .L_1224)
.L_1224:
        /*00d0*/ 	.word	0x00000000
        /*00d4*/ 	.short	0x0005
        /*00d6*/ 	.short	0x0028
        /*00d8*/ 	.byte	0x00, 0xf0, 0x11, 0x00


	//----- nvinfo : EIATTR_KPARAM_INFO
	.align		4
.L_1225:
        /*00dc*/ 	.byte	0x04, 0x17
        /*00de*/ 	.short	(.L_1227 - .L_1226)
.L_1226:
        /*00e0*/ 	.word	0x00000000
        /*00e4*/ 	.short	0x0004
        /*00e6*/ 	.short	0x0020
        /*00e8*/ 	.byte	0x00, 0xf0, 0x21, 0x00


	//----- nvinfo : EIATTR_KPARAM_INFO
	.align		4
.L_1227:
        /*00ec*/ 	.byte	0x04, 0x17
        /*00ee*/ 	.short	(.L_1229 - .L_1228)
.L_1228:
        /*00f0*/ 	.word	0x00000000
        /*00f4*/ 	.short	0x0003
        /*00f6*/ 	.short	0x0018
        /*00f8*/ 	.byte	0x00, 0xf0, 0x21, 0x00


	//----- nvinfo : EIATTR_KPARAM_INFO
	.align		4
.L_1229:
        /*00fc*/ 	.byte	0x04, 0x17
        /*00fe*/ 	.short	(.L_1231 - .L_1230)
.L_1230:
        /*0100*/ 	.word	0x00000000
        /*0104*/ 	.short	0x0002
        /*0106*/ 	.short	0x0010
        /*0108*/ 	.byte	0x00, 0xf0, 0x21, 0x00


	//----- nvinfo : EIATTR_KPARAM_INFO
	.align		4
.L_1231:
        /*010c*/ 	.byte	0x04, 0x17
        /*010e*/ 	.short	(.L_1233 - .L_1232)
.L_1232:
        /*0110*/ 	.word	0x00000000
        /*0114*/ 	.short	0x0001
        /*0116*/ 	.short	0x0008
        /*0118*/ 	.byte	0x00, 0xf0, 0x21, 0x00


	//----- nvinfo : EIATTR_KPARAM_INFO
	.align		4
.L_1233:
        /*011c*/ 	.byte	0x04, 0x17
        /*011e*/ 	.short	(.L_1235 - .L_1234)
.L_1234:
        /*0120*/ 	.word	0x00000000
        /*0124*/ 	.short	0x0000
        /*0126*/ 	.short	0x0000
        /*0128*/ 	.byte	0x00, 0xf0, 0x11, 0x00


	//----- nvinfo : EIATTR_MAXREG_COUNT
	.align		4
.L_1235:
        /*012c*/ 	.byte	0x03, 0x1b
        /*012e*/ 	.short	0x00ff


	//----- nvinfo : EIATTR_MERCURY_ISA_VERSION
	.align		4
        /*0130*/ 	.byte	0x03, 0x5f
        /*0132*/ 	.short	0x0000


	//----- nvinfo : EIATTR_EXIT_INSTR_OFFSETS
	.align		4
        /*0134*/ 	.byte	0x04, 0x1c
        /*0136*/ 	.short	(.L_1237 - .L_1236)


	//   ....[0]....
.L_1236:
        /*0138*/ 	.word	0x00000090


	//   ....[1]....
        /*013c*/ 	.word	0x00001e10


	//   ....[2]....
        /*0140*/ 	.word	0x00003710


	//----- nvinfo : EIATTR_CRS_STACK_SIZE
	.align		4
.L_1237:
        /*0144*/ 	.byte	0x04, 0x1e
        /*0146*/ 	.short	(.L_1239 - .L_1238)
.L_1238:
        /*0148*/ 	.word	0x00000000
.L_1239:


//--------------------- .nv.callgraph             --------------------------
	.section	.nv.callgraph,"",@"SHT_CUDA_CALLGRAPH"
	.align	4
	.sectionentsize	8
	.align		4
        /*0000*/ 	.word	0x00000000
	.align		4
        /*0004*/ 	.word	0xffffffff
	.align		4
        /*0008*/ 	.word	0x00000000
	.align		4
        /*000c*/ 	.word	0xfffffffe
	.align		4
        /*0010*/ 	.word	0x00000000
	.align		4
        /*0014*/ 	.word	0xfffffffd
	.align		4
        /*0018*/ 	.word	0x00000000
	.align		4
        /*001c*/ 	.word	0xfffffffc


//--------------------- .nv.rel.action            --------------------------
	.section	.nv.rel.action,"",@"SHT_CUDA_RELOCINFO"
	.align	8
	.sectionentsize	8
        /*0000*/ 	.byte	0x73, 0x00, 0x00, 0x00, 0x00, 0x00, 0x00, 0x00, 0x00, 0x00, 0x00, 0x11, 0x25, 0x00, 0x05, 0x36


//--------------------- .nv.constant4             --------------------------
	.section	.nv.constant4,"a",@progbits
	.align	8
	.align		8
.nv.constant4:
        /*0000*/ 	.dword	_ZN47_INTERNAL_3489678a_16_AveragePool2d_cu_fb8040764cuda3std3__45__cpo5beginE
	.align		8
        /*0008*/ 	.dword	_ZN47_INTERNAL_3489678a_16_AveragePool2d_cu_fb8040764cuda3std3__45__cpo3endE
	.align		8
        /*0010*/ 	.dword	_ZN47_INTERNAL_3489678a_16_AveragePool2d_cu_fb8040764cuda3std3__45__cpo6cbeginE
	.align		8
        /*0018*/ 	.dword	_ZN47_INTERNAL_3489678a_16_AveragePool2d_cu_fb8040764cuda3std3__45__cpo4cendE
	.align		8
        /*0020*/ 	.dword	_ZN47_INTERNAL_3489678a_16_AveragePool2d_cu_fb8040764cuda3std3__45__cpo6rbeginE
	.align		8
        /*0028*/ 	.dword	_ZN47_INTERNAL_3489678a_16_AveragePool2d_cu_fb8040764cuda3std3__45__cpo4rendE
	.align		8
        /*0030*/ 	.dword	_ZN47_INTERNAL_3489678a_16_AveragePool2d_cu_fb8040764cuda3std3__45__cpo7crbeginE
	.align		8
        /*0038*/ 	.dword	_ZN47_INTERNAL_3489678a_16_AveragePool2d_cu_fb8040764cuda3std3__45__cpo5crendE
	.align		8
        /*0040*/ 	.dword	_ZN47_INTERNAL_3489678a_16_AveragePool2d_cu_fb8040764cuda3std3__449_GLOBAL__N__3489678a_16_AveragePool2d_cu_fb8040766ignoreE
	.align		8
        /*0048*/ 	.dword	_ZN47_INTERNAL_3489678a_16_AveragePool2d_cu_fb8040764cuda3std3__419piecewise_constructE
	.align		8
        /*0050*/ 	.dword	_ZN47_INTERNAL_3489678a_16_AveragePool2d_cu_fb8040764cuda3std3__48in_placeE
	.align		8
        /*0058*/ 	.dword	_ZN47_INTERNAL_3489678a_16_AveragePool2d_cu_fb8040764cuda3std3__420unreachable_sentinelE
	.align		8
        /*0060*/ 	.dword	_ZN47_INTERNAL_3489678a_16_AveragePool2d_cu_fb8040764cuda3std6ranges3__45__cpo4swapE
	.align		8
        /*0068*/ 	.dword	_ZN47_INTERNAL_3489678a_16_AveragePool2d_cu_fb8040764cuda3std6ranges3__45__cpo9iter_moveE
	.align		8
        /*0070*/ 	.dword	_ZN47_INTERNAL_3489678a_16_AveragePool2d_cu_fb8040764cuda3std6ranges3__45__cpo5beginE
	.align		8
        /*0078*/ 	.dword	_ZN47_INTERNAL_3489678a_16_AveragePool2d_cu_fb8040764cuda3std6ranges3__45__cpo3endE
	.align		8
        /*0080*/ 	.dword	_ZN47_INTERNAL_3489678a_16_AveragePool2d_cu_fb8040764cuda3std6ranges3__45__cpo6cbeginE
	.align		8
        /*0088*/ 	.dword	_ZN47_INTERNAL_3489678a_16_AveragePool2d_cu_fb8040764cuda3std6ranges3__45__cpo4cendE
	.align		8
        /*0090*/ 	.dword	_ZN47_INTERNAL_3489678a_16_AveragePool2d_cu_fb8040764cuda3std6ranges3__45__cpo7advanceE
	.align		8
        /*0098*/ 	.dword	_ZN47_INTERNAL_3489678a_16_AveragePool2d_cu_fb8040764cuda3std6ranges3__45__cpo9iter_swapE
	.align		8
        /*00a0*/ 	.dword	_ZN47_INTERNAL_3489678a_16_AveragePool2d_cu_fb8040764cuda3std6ranges3__45__cpo4nextE
	.align		8
        /*00a8*/ 	.dword	_ZN47_INTERNAL_3489678a_16_AveragePool2d_cu_fb8040764cuda3std6ranges3__45__cpo4prevE
	.align		8
        /*00b0*/ 	.dword	_ZN47_INTERNAL_3489678a_16_AveragePool2d_cu_fb8040764cuda3std6ranges3__45__cpo4dataE
	.align		8
        /*00b8*/ 	.dword	_ZN47_INTERNAL_3489678a_16_AveragePool2d_cu_fb8040764cuda3std6ranges3__45__cpo5cdataE
	.align		8
        /*00c0*/ 	.dword	_ZN47_INTERNAL_3489678a_16_AveragePool2d_cu_fb8040764cuda3std6ranges3__45__cpo4sizeE
	.align		8
        /*00c8*/ 	.dword	_ZN47_INTERNAL_3489678a_16_AveragePool2d_cu_fb8040764cuda3std6ranges3__45__cpo5ssizeE
	.align		8
        /*00d0*/ 	.dword	_ZN47_INTERNAL_3489678a_16_AveragePool2d_cu_fb8040764cuda3std6ranges3__45__cpo8distanceE
	.align		8
        /*00d8*/ 	.dword	_ZN47_INTERNAL_3489678a_16_AveragePool2d_cu_fb8040766thrust23THRUST_300001_SM_800_NS6system6detail10sequential3seqE


//--------------------- .nv.constant0._ZN2at6native49_GLOBAL__N__3489678a_16_AveragePool2d_cu_fb80407634avg_pool2d_backward_out_cuda_frameIN3c108BFloat16EflEEvT1_PKT_llllliiiiiiPS6_ibb --------------------------
	.section	.nv.constant0._ZN2at6native49_GLOBAL__N__3489678a_16_AveragePool2d_cu_fb80407634avg_pool2d_backward_out_cuda_frameIN3c108BFloat16EflEEvT1_PKT_llllliiiiiiPS6_ibb,"a",@progbits
	.sectionflags	@""
	.align	4
.nv.constant0._ZN2at6native49_GLOBAL__N__3489678a_16_AveragePool2d_cu_fb80407634avg_pool2d_backward_out_cuda_frameIN3c108BFloat16EflEEvT1_PKT_llllliiiiiiPS6_ibb:
	.zero		446


//--------------------- .nv.constant0._ZN2at6native49_GLOBAL__N__3489678a_16_AveragePool2d_cu_fb80407639avg_pool2d_backward_out_cuda_frame_nhwcIN3c108BFloat16EflEEvT1_PKT_llliiiiiiiiPS6_ibb --------------------------
	.section	.nv.constant0._ZN2at6native49_GLOBAL__N__3489678a_16_AveragePool2d_cu_fb80407639avg_pool2d_backward_out_cuda_frame_nhwcIN3c108BFloat16EflEEvT1_PKT_llliiiiiiiiPS6_ibb,"a",@progbits
	.sectionflags	@""
	.align	4
.nv.constant0._ZN2at6native49_GLOBAL__N__3489678a_16_AveragePool2d_cu_fb80407639avg_pool2d_backward_out_cuda_frame_nhwcIN3c108BFloat16EflEEvT1_PKT_llliiiiiiiiPS6_ibb:
	.zero		438


//--------------------- .nv.constant0._ZN2at6native49_GLOBAL__N__3489678a_16_AveragePool2d_cu_fb80407634avg_pool2d_backward_out_cuda_frameIN3c108BFloat16EfiEEvT1_PKT_llllliiiiiiPS6_ibb --------------------------
	.section	.nv.constant0._ZN2at6native49_GLOBAL__N__3489678a_16_AveragePool2d_cu_fb80407634avg_pool2d_backward_out_cuda_frameIN3c108BFloat16EfiEEvT1_PKT_llllliiiiiiPS6_ibb,"a",@progbits
	.sectionflags	@""
	.align	4
.nv.constant0._ZN2at6native49_GLOBAL__N__3489678a_16_AveragePool2d_cu_fb80407634avg_pool2d_backward_out_cuda_frameIN3c108BFloat16EfiEEvT1_PKT_llllliiiiiiPS6_ibb:
	.zero		446


//--------------------- .nv.constant0._ZN2at6native49_GLOBAL__N__3489678a_16_AveragePool2d_cu_fb80407639avg_pool2d_backward_out_cuda_frame_nhwcIN3c108BFloat16EfiEEvT1_PKT_llliiiiiiiiPS6_ibb --------------------------
	.section	.nv.constant0._ZN2at6native49_GLOBAL__N__3489678a_16_AveragePool2d_cu_fb80407639avg_pool2d_backward_out_cuda_frame_nhwcIN3c108BFloat16EfiEEvT1_PKT_llliiiiiiiiPS6_ibb,"a",@progbits
	.sectionflags	@""
	.align	4
.nv.constant0._ZN2at6native49_GLOBAL__N__3489678a_16_AveragePool2d_cu_fb80407639avg_pool2d_backward_out_cuda_frame_nhwcIN3c108BFloat16EfiEEvT1_PKT_llliiiiiiiiPS6_ibb:
	.zero		438


//--------------------- .nv.constant0._ZN2at6native49_GLOBAL__N__3489678a_16_AveragePool2d_cu_fb80407634avg_pool2d_backward_out_cuda_frameIN3c104HalfEflEEvT1_PKT_llllliiiiiiPS6_ibb --------------------------
	.section	.nv.constant0._ZN2at6native49_GLOBAL__N__3489678a_16_AveragePool2d_cu_fb80407634avg_pool2d_backward_out_cuda_frameIN3c104HalfEflEEvT1_PKT_llllliiiiiiPS6_ibb,"a",@progbits
	.sectionflags	@""
	.align	4
.nv.constant0._ZN2at6native49_GLOBAL__N__3489678a_16_AveragePool2d_cu_fb80407634avg_pool2d_backward_out_cuda_frameIN3c104HalfEflEEvT1_PKT_llllliiiiiiPS6_ibb:
	.zero		446


//--------------------- .nv.constant0._ZN2at6native49_GLOBAL__N__3489678a_16_AveragePool2d_cu_fb80407639avg_pool2d_backward_out_cuda_frame_nhwcIN3c104HalfEflEEvT1_PKT_llliiiiiiiiPS6_ibb --------------------------
	.section	.nv.constant0._ZN2at6native49_GLOBAL__N__3489678a_16_AveragePool2d_cu_fb80407639avg_pool2d_backward_out_cuda_frame_nhwcIN3c104HalfEflEEvT1_PKT_llliiiiiiiiPS6_ibb,"a",@progbits
	.sectionflags	@""
	.align	4
.nv.constant0._ZN2at6native49_GLOBAL__N__3489678a_16_AveragePool2d_cu_fb80407639avg_pool2d_backward_out_cuda_frame_nhwcIN3c104HalfEflEEvT1_PKT_llliiiiiiiiPS6_ibb:
	.zero		438


//--------------------- .nv.constant0._ZN2at6native49_GLOBAL__N__3489678a_16_AveragePool2d_cu_fb80407634avg_pool2d_backward_out_cuda_frameIN3c104HalfEfiEEvT1_PKT_llllliiiiiiPS6_ibb --------------------------
	.section	.nv.constant0._ZN2at6native49_GLOBAL__N__3489678a_16_AveragePool2d_cu_fb80407634avg_pool2d_backward_out_cuda_frameIN3c104HalfEfiEEvT1_PKT_llllliiiiiiPS6_ibb,"a",@progbits
	.sectionflags	@""
	.align	4
.nv.constant0._ZN2at6native49_GLOBAL__N__3489678a_16_AveragePool2d_cu_fb80407634avg_pool2d_backward_out_cuda_frameIN3c104HalfEfiEEvT1_PKT_llllliiiiiiPS6_ibb:
	.zero		446


//--------------------- .nv.constant0._ZN2at6native49_GLOBAL__N__3489678a_16_AveragePool2d_cu_fb80407639avg_pool2d_backward_out_cuda_frame_nhwcIN3c104HalfEfiEEvT1_PKT_llliiiiiiiiPS6_ibb --------------------------
	.section	.nv.constant0._ZN2at6native49_GLOBAL__N__3489678a_16_AveragePool2d_cu_fb80407639avg_pool2d_backward_out_cuda_frame_nhwcIN3c104HalfEfiEEvT1_PKT_llliiiiiiiiPS6_ibb,"a",@progbits
	.sectionflags	@""
	.align	4
.nv.constant0._ZN2at6native49_GLOBAL__N__3489678a_16_AveragePool2d_cu_fb80407639avg_pool2d_backward_out_cuda_frame_nhwcIN3c104HalfEfiEEvT1_PKT_llliiiiiiiiPS6_ibb:
	.zero		438


//--------------------- .nv.constant0._ZN2at6native49_GLOBAL__N__3489678a_16_AveragePool2d_cu_fb80407634avg_pool2d_backward_out_cuda_frameIfflEEvT1_PKT_llllliiiiiiPS4_ibb --------------------------
	.section	.nv.constant0._ZN2at6native49_GLOBAL__N__3489678a_16_AveragePool2d_cu_fb80407634avg_pool2d_backward_out_cuda_frameIfflEEvT1_PKT_llllliiiiiiPS4_ibb,"a",@progbits
	.sectionflags	@""
	.align	4
.nv.constant0._ZN2at6native49_GLOBAL__N__3489678a_16_AveragePool2d_cu_fb80407634avg_pool2d_backward_out_cuda_frameIfflEEvT1_PKT_llllliiiiiiPS4_ibb:
	.zero		446


//--------------------- .nv.constant0._ZN2at6native49_GLOBAL__N__3489678a_16_AveragePool2d_cu_fb80407639avg_pool2d_backward_out_cuda_frame_nhwcIfflEEvT1_PKT_llliiiiiiiiPS4_ibb --------------------------
	.section	.nv.constant0._ZN2at6native49_GLOBAL__N__3489678a_16_AveragePool2d_cu_fb80407639avg_pool2d_backward_out_cuda_frame_nhwcIfflEEvT1_PKT_llliiiiiiiiPS4_ibb,"a",@progbits
	.sectionflags	@""
	.align	4
.nv.constant0._ZN2at6native49_GLOBAL__N__3489678a_16_AveragePool2d_cu_fb80407639avg_pool2d_backward_out_cuda_frame_nhwcIfflEEvT1_PKT_llliiiiiiiiPS4_ibb:
	.zero		438


//--------------------- .nv.constant0._ZN2at6native49_GLOBAL__N__3489678a_16_AveragePool2d_cu_fb80407634avg_pool2d_backward_out_cuda_frameIffiEEvT1_PKT_llllliiiiiiPS4_ibb --------------------------
	.section	.nv.constant0._ZN2at6native49_GLOBAL__N__3489678a_16_AveragePool2d_cu_fb80407634avg_pool2d_backward_out_cuda_frameIffiEEvT1_PKT_llllliiiiiiPS4_ibb,"a",@progbits
	.sectionflags	@""
	.align	4
.nv.constant0._ZN2at6native49_GLOBAL__N__3489678a_16_AveragePool2d_cu_fb80407634avg_pool2d_backward_out_cuda_frameIffiEEvT1_PKT_llllliiiiiiPS4_ibb:
	.zero		446


//--------------------- .nv.constant0._ZN2at6native49_GLOBAL__N__3489678a_16_AveragePool2d_cu_fb80407639avg_pool2d_backward_out_cuda_frame_nhwcIffiEEvT1_PKT_llliiiiiiiiPS4_ibb --------------------------
	.section	.nv.constant0._ZN2at6native49_GLOBAL__N__3489678a_16_AveragePool2d_cu_fb80407639avg_pool2d_backward_out_cuda_frame_nhwcIffiEEvT1_PKT_llliiiiiiiiPS4_ibb,"a",@progbits
	.sectionflags	@""
	.align	4
.nv.constant0._ZN2at6native49_GLOBAL__N__3489678a_16_AveragePool2d_cu_fb80407639avg_pool2d_backward_out_cuda_frame_nhwcIffiEEvT1_PKT_llliiiiiiiiPS4_ibb:
	.zero		438


//--------------------- .nv.constant0._ZN2at6native49_GLOBAL__N__3489678a_16_AveragePool2d_cu_fb80407634avg_pool2d_backward_out_cuda_frameIddlEEvT1_PKT_llllliiiiiiPS4_ibb --------------------------
	.section	.nv.constant0._ZN2at6native49_GLOBAL__N__3489678a_16_AveragePool2d_cu_fb80407634avg_pool2d_backward_out_cuda_frameIddlEEvT1_PKT_llllliiiiiiPS4_ibb,"a",@progbits
	.sectionflags	@""
	.align	4
.nv.constant0._ZN2at6native49_GLOBAL__N__3489678a_16_AveragePool2d_cu_fb80407634avg_pool2d_backward_out_cuda_frameIddlEEvT1_PKT_llllliiiiiiPS4_ibb:
	.zero		446


//--------------------- .nv.constant0._ZN2at6native49_GLOBAL__N__3489678a_16_AveragePool2d_cu_fb80407639avg_pool2d_backward_out_cuda_frame_nhwcIddlEEvT1_PKT_llliiiiiiiiPS4_ibb --------------------------
	.section	.nv.constant0._ZN2at6native49_GLOBAL__N__3489678a_16_AveragePool2d_cu_fb80407639avg_pool2d_backward_out_cuda_frame_nhwcIddlEEvT1_PKT_llliiiiiiiiPS4_ibb,"a",@progbits
	.sectionflags	@""
	.align	4
.nv.constant0._ZN2at6native49_GLOBAL__N__3489678a_16_AveragePool2d_cu_fb80407639avg_pool2d_backward_out_cuda_frame_nhwcIddlEEvT1_PKT_llliiiiiiiiPS4_ibb:
	.zero		438


//--------------------- .nv.constant0._ZN2at6native49_GLOBAL__N__3489678a_16_AveragePool2d_cu_fb80407634avg_pool2d_backward_out_cuda_frameIddiEEvT1_PKT_llllliiiiiiPS4_ibb --------------------------
	.section	.nv.constant0._ZN2at6native49_GLOBAL__N__3489678a_16_AveragePool2d_cu_fb80407634avg_pool2d_backward_out_cuda_frameIddiEEvT1_PKT_llllliiiiiiPS4_ibb,"a",@progbits
	.sectionflags	@""
	.align	4
.nv.constant0._ZN2at6native49_GLOBAL__N__3489678a_16_AveragePool2d_cu_fb80407634avg_pool2d_backward_out_cuda_frameIddiEEvT1_PKT_llllliiiiiiPS4_ibb:
	.zero		446


//--------------------- .nv.constant0._ZN2at6native49_GLOBAL__N__3489678a_16_AveragePool2d_cu_fb80407639avg_pool2d_backward_out_cuda_frame_nhwcIddiEEvT1_PKT_llliiiiiiiiPS4_ibb --------------------------
	.section	.nv.constant0._ZN2at6native49_GLOBAL__N__3489678a_16_AveragePool2d_cu_fb80407639avg_pool2d_backward_out_cuda_frame_nhwcIddiEEvT1_PKT_llliiiiiiiiPS4_ibb,"a",@progbits
	.sectionflags	@""
	.align	4
.nv.constant0._ZN2at6native49_GLOBAL__N__3489678a_16_AveragePool2d_cu_fb80407639avg_pool2d_backward_out_cuda_frame_nhwcIddiEEvT1_PKT_llliiiiiiiiPS4_ibb:
	.zero		438


//--------------------- .nv.constant0._ZN2at6native49_GLOBAL__N__3489678a_16_AveragePool2d_cu_fb80407625avg_pool2d_out_cuda_frameIN3c108BFloat16EfEEviPKT_lllliiiiiiiPS5_ibb --------------------------
	.section	.nv.constant0._ZN2at6native49_GLOBAL__N__3489678a_16_AveragePool2d_cu_fb80407625avg_pool2d_out_cuda_frameIN3c108BFloat16EfEEviPKT_lllliiiiiiiPS5_ibb,"a",@progbits
	.sectionflags	@""
	.align	4
.nv.constant0._ZN2at6native49_GLOBAL__N__3489678a_16_AveragePool2d_cu_fb80407625avg_pool2d_out_cuda_frameIN3c108BFloat16EfEEviPKT_lllliiiiiiiPS5_ibb:
	.zero		446


//--------------------- .nv.constant0._ZN2at6native49_GLOBAL__N__3489678a_16_AveragePool2d_cu_fb80407630avg_pool2d_out_cuda_frame_nhwcIN3c108BFloat16EfEEviPKT_llliiiiiiiiPS5_ibb --------------------------
	.section	.nv.constant0._ZN2at6native49_GLOBAL__N__3489678a_16_AveragePool2d_cu_fb80407630avg_pool2d_out_cuda_frame_nhwcIN3c108BFloat16EfEEviPKT_llliiiiiiiiPS5_ibb,"a",@progbits
	.sectionflags	@""
	.align	4
.nv.constant0._ZN2at6native49_GLOBAL__N__3489678a_16_AveragePool2d_cu_fb80407630avg_pool2d_out_cuda_frame_nhwcIN3c108BFloat16EfEEviPKT_llliiiiiiiiPS5_ibb:
	.zero		438


//--------------------- .nv.constant0._ZN2at6native49_GLOBAL__N__3489678a_16_AveragePool2d_cu_fb80407625avg_pool2d_out_cuda_frameIN3c104HalfEfEEviPKT_lllliiiiiiiPS5_ibb --------------------------
	.section	.nv.constant0._ZN2at6native49_GLOBAL__N__3489678a_16_AveragePool2d_cu_fb80407625avg_pool2d_out_cuda_frameIN3c104HalfEfEEviPKT_lllliiiiiiiPS5_ibb,"a",@progbits
	.sectionflags	@""
	.align	4
.nv.constant0._ZN2at6native49_GLOBAL__N__3489678a_16_AveragePool2d_cu_fb80407625avg_pool2d_out_cuda_frameIN3c104HalfEfEEviPKT_lllliiiiiiiPS5_ibb:
	.zero		446


//--------------------- .nv.constant0._ZN2at6native49_GLOBAL__N__3489678a_16_AveragePool2d_cu_fb80407630avg_pool2d_out_cuda_frame_nhwcIN3c104HalfEfEEviPKT_llliiiiiiiiPS5_ibb --------------------------
	.section	.nv.constant0._ZN2at6native49_GLOBAL__N__3489678a_16_AveragePool2d_cu_fb80407630avg_pool2d_out_cuda_frame_nhwcIN3c104HalfEfEEviPKT_llliiiiiiiiPS5_ibb,"a",@progbits
	.sectionflags	@""
	.align	4
.nv.constant0._ZN2at6native49_GLOBAL__N__3489678a_16_AveragePool2d_cu_fb80407630avg_pool2d_out_cuda_frame_nhwcIN3c104HalfEfEEviPKT_llliiiiiiiiPS5_ibb:
	.zero		438


//--------------------- .nv.constant0._ZN2at6native49_GLOBAL__N__3489678a_16_AveragePool2d_cu_fb80407625avg_pool2d_out_cuda_frameIffEEviPKT_lllliiiiiiiPS3_ibb --------------------------
	.section	.nv.constant0._ZN2at6native49_GLOBAL__N__3489678a_16_AveragePool2d_cu_fb80407625avg_pool2d_out_cuda_frameIffEEviPKT_lllliiiiiiiPS3_ibb,"a",@progbits
	.sectionflags	@""
	.align	4
.nv.constant0._ZN2at6native49_GLOBAL__N__3489678a_16_AveragePool2d_cu_fb80407625avg_pool2d_out_cuda_frameIffEEviPKT_lllliiiiiiiPS3_ibb:
	.zero		446


//--------------------- .nv.constant0._ZN2at6native49_GLOBAL__N__3489678a_16_AveragePool2d_cu_fb80407630avg_pool2d_out_cuda_frame_nhwcIffEEviPKT_llliiiiiiiiPS3_ibb --------------------------
	.section	.nv.constant0._ZN2at6native49_GLOBAL__N__3489678a_16_AveragePool2d_cu_fb80407630avg_pool2d_out_cuda_frame_nhwcIffEEviPKT_llliiiiiiiiPS3_ibb,"a",@progbits
	.sectionflags	@""
	.align	4
.nv.constant0._ZN2at6native49_GLOBAL__N__3489678a_16_AveragePool2d_cu_fb80407630avg_pool2d_out_cuda_frame_nhwcIffEEviPKT_llliiiiiiiiPS3_ibb:
	.zero		438


//--------------------- .nv.constant0._ZN2at6native49_GLOBAL__N__3489678a_16_AveragePool2d_cu_fb80407625avg_pool2d_out_cuda_frameIddEEviPKT_lllliiiiiiiPS3_ibb --------------------------
	.section	.nv.constant0._ZN2at6native49_GLOBAL__N__3489678a_16_AveragePool2d_cu_fb80407625avg_pool2d_out_cuda_frameIddEEviPKT_lllliiiiiiiPS3_ibb,"a",@progbits
	.sectionflags	@""
	.align	4
.nv.constant0._ZN2at6native49_GLOBAL__N__3489678a_16_AveragePool2d_cu_fb80407625avg_pool2d_out_cuda_frameIddEEviPKT_lllliiiiiiiPS3_ibb:
	.zero		446


//--------------------- .nv.constant0._ZN2at6native49_GLOBAL__N__3489678a_16_AveragePool2d_cu_fb80407630avg_pool2d_out_cuda_frame_nhwcIddEEviPKT_llliiiiiiiiPS3_ibb --------------------------
	.section	.nv.constant0._ZN2at6native49_GLOBAL__N__3489678a_16_AveragePool2d_cu_fb80407630avg_pool2d_out_cuda_frame_nhwcIddEEviPKT_llliiiiiiiiPS3_ibb,"a",@progbits
	.sectionflags	@""
	.align	4
.nv.constant0._ZN2at6native49_GLOBAL__N__3489678a_16_AveragePool2d_cu_fb80407630avg_pool2d_out_cuda_frame_nhwcIddEEviPKT_llliiiiiiiiPS3_ibb:
	.zero		438


//--------------------- .text._ZN2at6native49_GLOBAL__N__3489678a_16_AveragePool2d_cu_fb80407634avg_pool2d_backward_out_cuda_frameIN3c108BFloat16EflEEvT1_PKT_llllliiiiiiPS6_ibb --------------------------
	.section	.text._ZN2at6native49_GLOBAL__N__3489678a_16_AveragePool2d_cu_fb80407634avg_pool2d_backward_out_cuda_frameIN3c108BFloat16EflEEvT1_PKT_llllliiiiiiPS6_ibb,"ax",@progbits
	.sectioninfo	@"SHI_REGISTERS=40"
	.align	128
.text._ZN2at6native49_GLOBAL__N__3489678a_16_AveragePool2d_cu_fb80407634avg_pool2d_backward_out_cuda_frameIN3c108BFloat16EflEEvT1_PKT_llllliiiiiiPS6_ibb:
        .type           _ZN2at6native49_GLOBAL__N__3489678a_16_AveragePool2d_cu_fb80407634avg_pool2d_backward_out_cuda_frameIN3c108BFloat16EflEEvT1_PKT_llllliiiiiiPS6_ibb,@function
        .size           _ZN2at6native49_GLOBAL__N__3489678a_16_AveragePool2d_cu_fb80407634avg_pool2d_backward_out_cuda_frameIN3c108BFloat16EflEEvT1_PKT_llllliiiiiiPS6_ibb,(.L_x_1816 - _ZN2at6native49_GLOBAL__N__3489678a_16_AveragePool2d_cu_fb80407634avg_pool2d_backward_out_cuda_frameIN3c108BFloat16EflEEvT1_PKT_llllliiiiiiPS6_ibb)
        .other          _ZN2at6native49_GLOBAL__N__3489678a_16_AveragePool2d_cu_fb80407634avg_pool2d_backward_out_cuda_frameIN3c108BFloat16EflEEvT1_PKT_llllliiiiiiPS6_ibb,@"STO_CUDA_ENTRY STV_DEFAULT"
_ZN2at6native49_GLOBAL__N__3489678a_16_AveragePool2d_cu_fb80407634avg_pool2d_backward_out_cuda_frameIN3c108BFloat16EflEEvT1_PKT_llllliiiiiiPS6_ibb:
[----:B------:R-:W-:Y:S02]  /*0000*/  IMAD.MOV.U32 R1, RZ, RZ, c[0x0][0x28] ;  /* 0x00000a00ff017624 */ /* 0x000fe400078e00ff */
[----:B------:R-:W0:Y:S01]  /*0010*/  S2R R2, SR_TID.X ;  /* 0x0000000000027919 */ /* 0x000e220000002100 */
[----:B------:R-:W-:-:S03]  /*0020*/  IMAD.MOV.U32 R3, RZ, RZ, RZ ;  /* 0x000000ffff037224 */ /* 0x000fc600078e00ff */
[----:B------:R-:W0:Y:S02]  /*0030*/  S2R R5, SR_CTAID.X ;  /* 0x0000000000057919 */ /* 0x000e240000002500 */
[----:B0-----:R-:W-:-:S05]  /*0040*/  IMAD.WIDE.U32 R2, R5, c[0x0][0x0], R2 ;  /* 0x0000000005027a25 */ /* 0x001fca00078e0002 */
[----:B------:R-:W-:-:S04]  /*0050*/  ISETP.GE.U32.AND P0, PT, R2, c[0x0][0x160], PT ;  /* 0x0000580002007a0c */ /* 0x000fc80003f06070 */
[----:B------:R-:W-:-:S13]  /*0060*/  ISETP.GE.AND.EX P0, PT, R3, c[0x0][0x164], PT, P0 ;  /* 0x0000590003007a0c */ /* 0x000fda0003f06300 */
[----:B------:R-:W-:Y:S05]  /*0070*/  @P0 EXIT ;  /* 0x000000000000094d */ /* 0x000fea0003800000 */
[----:B------:R-:W0:Y:S01]  /*0080*/  I2F R4, c[0x0][0x1b8] ;  /* 0x00006e0000047b06 */ /* 0x000e220000201400 */
[----:B------:R-:W-:Y:S01]  /*0090*/  IMAD.MOV.U32 R0, RZ, RZ, R2 ;  /* 0x000000ffff007224 */ /* 0x000fe200078e0002 */
[----:B------:R-:W-:Y:S01]  /*00a0*/  ULDC UR4, c[0x0][0x178] ;  /* 0x00005e0000047ab9 */ /* 0x000fe20000000800 */
[----:B------:R-:W-:Y:S01]  /*00b0*/  IMAD.MOV.U32 R2, RZ, RZ, c[0x0][0x0] ;  /* 0x00000000ff027624 */ /* 0x000fe200078e00ff */
[----:B------:R-:W-:Y:S02]  /*00c0*/  ULDC UR5, c[0x0][0x180] ;  /* 0x0000600000057ab9 */ /* 0x000fe40000000800 */
[----:B------:R-:W-:Y:S02]  /*00d0*/  ULDC.64 UR6, c[0x0][0x1a8] ;  /* 0x00006a0000067ab9 */ /* 0x000fe40000000a00 */
[----:B------:R-:W-:Y:S02]  /*00e0*/  UIADD3 UR4, UR4, UR6, URZ ;  /* 0x0000000604047290 */ /* 0x000fe4000fffe03f */
[----:B------:R-:W-:-:S02]  /*00f0*/  UIADD3 UR5, UR5, UR7, URZ ;  /* 0x0000000705057290 */ /* 0x000fc4000fffe03f */
[----:B------:R-:W-:Y:S01]  /*0100*/  ULDC.64 UR8, c[0x0][0x118] ;  /* 0x0000460000087ab9 */ /* 0x000fe20000000a00 */
[----:B0-----:R-:W-:-:S04]  /*0110*/  F2FP.BF16.PACK_AB R4, RZ, R4 ;  /* 0x00000004ff04723e */ /* 0x001fc800000010ff */
[----:B------:R-:W-:Y:S02]  /*0120*/  PRMT R4, RZ, 0x5410, R4 ;  /* 0x00005410ff047816 */ /* 0x000fe40000000004 */
.L_x_58:
[----:B------:R-:W-:Y:S01]  /*0130*/  LOP3.LUT R5, R3, c[0x0][0x184], RZ, 0xfc, !PT ;  /* 0x0000610003057a12 */ /* 0x000fe200078efcff */
[----:B------:R-:W-:Y:S03]  /*0140*/  BSSY B0, `(.L_x_0) ;  /* 0x0000023000007945 */ /* 0x000fe60003800000 */
[----:B------:R-:W-:-:S13]  /*0150*/  ISETP.NE.U32.AND P0, PT, R5, RZ, PT ;  /* 0x000000ff0500720c */ /* 0x000fda0003f05070 */
[----:B------:R-:W-:Y:S05]  /*0160*/  @!P0 BRA `(.L_x_1) ;  /* 0x000000b000008947 */ /* 0x000fea0003800000 */
[----:B------:R-:W-:Y:S01]  /*0170*/  IMAD.MOV.U32 R17, RZ, RZ, R0 ;  /* 0x000000ffff117224 */ /* 0x000fe200078e0000 */
[----:B------:R-:W-:Y:S01]  /*0180*/  MOV R14, 0x1d0 ;  /* 0x000001d0000e7802 */ /* 0x000fe20000000f00 */
[----:B------:R-:W-:Y:S02]  /*0190*/  IMAD.MOV.U32 R16, RZ, RZ, R3 ;  /* 0x000000ffff107224 */ /* 0x000fe400078e0003 */
[----:B------:R-:W-:Y:S02]  /*01a0*/  IMAD.MOV.U32 R15, RZ, RZ, c[0x0][0x180] ;  /* 0x00006000ff0f7624 */ /* 0x000fe400078e00ff */
[----:B------:R-:W-:Y:S02]  /*01b0*/  IMAD.MOV.U32 R5, RZ, RZ, c[0x0][0x184] ;  /* 0x00006100ff057624 */ /* 0x000fe400078e00ff */
[----:B------:R-:W-:Y:S05]  /*01c0*/  CALL.REL.NOINC `($__internal_0_$__cuda_sm20_div_s64) ;  /* 0x0000392000007944 */ /* 0x000fea0003c00000 */
[--C-:B------:R-:W-:Y:S02]  /*01d0*/  IMAD.MOV R7, RZ, RZ, -R5.reuse ;  /* 0x000000ffff077224 */ /* 0x100fe400078e0a05 */
[----:B------:R-:W-:Y:S02]  /*01e0*/  IMAD.MOV.U32 R6, RZ, RZ, R5 ;  /* 0x000000ffff067224 */ /* 0x000fe400078e0005 */
[----:B------:R-:W-:-:S02]  /*01f0*/  IMAD R10, R7, c[0x0][0x180], R0 ;  /* 0x00006000070a7a24 */ /* 0x000fc400078e0200 */
[----:B------:R-:W-:Y:S01]  /*0200*/  IMAD.MOV.U32 R7, RZ, RZ, R8 ;  /* 0x000000ffff077224 */ /* 0x000fe200078e0008 */
[----:B------:R-:W-:Y:S05]  /*0210*/  BRA `(.L_x_2) ;  /* 0x0000015000007947 */ /* 0x000fea0003800000 */
.L_x_1:
[----:B------:R-:W0:Y:S01]  /*0220*/  I2F.U32.RP R5, c[0x0][0x180] ;  /* 0x0000600000057b06 */ /* 0x000e220000209000 */
[----:B------:R-:W-:-:S07]  /*0230*/  ISETP.NE.U32.AND P2, PT, RZ, c[0x0][0x180], PT ;  /* 0x00006000ff007a0c */ /* 0x000fce0003f45070 */
[----:B0-----:R-:W0:Y:S02]  /*0240*/  MUFU.RCP R5, R5 ;  /* 0x0000000500057308 */ /* 0x001e240000001000 */
[----:B0-----:R-:W-:-:S06]  /*0250*/  IADD3 R6, R5, 0xffffffe, RZ ;  /* 0x0ffffffe05067810 */ /* 0x001fcc0007ffe0ff */
[----:B------:R0:W1:Y:S02]  /*0260*/  F2I.FTZ.U32.TRUNC.NTZ R7, R6 ;  /* 0x0000000600077305 */ /* 0x000064000021f000 */
[----:B0-----:R-:W-:Y:S02]  /*0270*/  IMAD.MOV.U32 R6, RZ, RZ, RZ ;  /* 0x000000ffff067224 */ /* 0x001fe400078e00ff */
[----:B-1----:R-:W-:-:S04]  /*0280*/  IMAD.MOV R9, RZ, RZ, -R7 ;  /* 0x000000ffff097224 */ /* 0x002fc800078e0a07 */
[----:B------:R-:W-:-:S04]  /*0290*/  IMAD R9, R9, c[0x0][0x180], RZ ;  /* 0x0000600009097a24 */ /* 0x000fc800078e02ff */
[----:B------:R-:W-:-:S06]  /*02a0*/  IMAD.HI.U32 R7, R7, R9, R6 ;  /* 0x0000000907077227 */ /* 0x000fcc00078e0006 */
[----:B------:R-:W-:-:S04]  /*02b0*/  IMAD.HI.U32 R6, R7, R0, RZ ;  /* 0x0000000007067227 */ /* 0x000fc800078e00ff */
[----:B------:R-:W-:-:S04]  /*02c0*/  IMAD.MOV R7, RZ, RZ, -R6 ;  /* 0x000000ffff077224 */ /* 0x000fc800078e0a06 */
[----:B------:R-:W-:-:S05]  /*02d0*/  IMAD R7, R7, c[0x0][0x180], R0 ;  /* 0x0000600007077a24 */ /* 0x000fca00078e0200 */
[----:B------:R-:W-:-:S13]  /*02e0*/  ISETP.GE.U32.AND P0, PT, R7, c[0x0][0x180], PT ;  /* 0x0000600007007a0c */ /* 0x000fda0003f06070 */
[----:B------:R-:W-:Y:S02]  /*02f0*/  @P0 IADD3 R7, R7, -c[0x0][0x180], RZ ;  /* 0x8000600007070a10 */ /* 0x000fe40007ffe0ff */
[----:B------:R-:W-:Y:S02]  /*0300*/  @P0 IADD3 R6, R6, 0x1, RZ ;  /* 0x0000000106060810 */ /* 0x000fe40007ffe0ff */
[----:B------:R-:W-:Y:S01]  /*0310*/  ISETP.GE.U32.AND P1, PT, R7, c[0x0][0x180], PT ;  /* 0x0000600007007a0c */ /* 0x000fe20003f26070 */
[----:B------:R-:W-:-:S12]  /*0320*/  IMAD.MOV.U32 R7, RZ, RZ, RZ ;  /* 0x000000ffff077224 */ /* 0x000fd800078e00ff */
[----:B------:R-:W-:Y:S02]  /*0330*/  @P1 IADD3 R6, R6, 0x1, RZ ;  /* 0x0000000106061810 */ /* 0x000fe40007ffe0ff */
[----:B------:R-:W-:-:S05]  /*0340*/  @!P2 LOP3.LUT R6, RZ, c[0x0][0x180], RZ, 0x33, !PT ;  /* 0x00006000ff06aa12 */ /* 0x000fca00078e33ff */
[----:B------:R-:W-:-:S04]  /*0350*/  IMAD.MOV R5, RZ, RZ, -R6 ;  /* 0x000000ffff057224 */ /* 0x000fc800078e0a06 */
[----:B------:R-:W-:Y:S02]  /*0360*/  IMAD R10, R5, c[0x0][0x180], R0 ;  /* 0x00006000050a7a24 */ /* 0x000fe400078e0200 */
.L_x_2:
[----:B------:R-:W-:Y:S05]  /*0370*/  BSYNC B0 ;  /* 0x0000000000007941 */ /* 0x000fea0003800000 */
.L_x_0:
[----:B------:R-:W-:Y:S01]  /*0380*/  LOP3.LUT R5, R7, c[0x0][0x17c], RZ, 0xfc, !PT ;  /* 0x00005f0007057a12 */ /* 0x000fe200078efcff */
[----:B------:R-:W-:Y:S01]  /*0390*/  BSSY B0, `(.L_x_3) ;  /* 0x0000025000007945 */ /* 0x000fe20003800000 */
[----:B------:R-:W-:Y:S02]  /*03a0*/  IADD3 R10, R10, c[0x0][0x1ac], RZ ;  /* 0x00006b000a0a7a10 */ /* 0x000fe40007ffe0ff */
        /* <DEDUP_REMOVED lines=8> */
[----:B------:R-:W-:Y:S02]  /*0430*/  IMAD.MOV R11, RZ, RZ, -R5 ;  /* 0x000000ffff0b7224 */ /* 0x000fe400078e0a05 */
[----:B------:R-:W-:Y:S02]  /*0440*/  IMAD.MOV.U32 R7, RZ, RZ, R8 ;  /* 0x000000ffff077224 */ /* 0x000fe400078e0008 */
[----:B------:R-:W-:-:S02]  /*0450*/  IMAD R11, R11, c[0x0][0x178], R6 ;  /* 0x00005e000b0b7a24 */ /* 0x000fc400078e0206 */
[----:B------:R-:W-:Y:S01]  /*0460*/  IMAD.MOV.U32 R6, RZ, RZ, R5 ;  /* 0x000000ffff067224 */ /* 0x000fe200078e0005 */
[----:B------:R-:W-:Y:S05]  /*0470*/  BRA `(.L_x_5) ;  /* 0x0000016000007947 */ /* 0x000fea0003800000 */
.L_x_4:
        /* <DEDUP_REMOVED lines=21> */
[----:B------:R-:W-:Y:S02]  /*05d0*/  IMAD.MOV.U32 R6, RZ, RZ, R9 ;  /* 0x000000ffff067224 */ /* 0x000fe400078e0009 */
.L_x_5:
[----:B------:R-:W-:Y:S05]  /*05e0*/  BSYNC B0 ;  /* 0x0000000000007941 */ /* 0x000fea0003800000 */
.L_x_3:
        /* <DEDUP_REMOVED lines=13> */
[----:B------:R-:W-:Y:S01]  /*06c0*/  IMAD R12, R9, c[0x0][0x170], R6 ;  /* 0x00005c00090c7a24 */ /* 0x000fe200078e0206 */
[----:B------:R-:W-:Y:S05]  /*06d0*/  BRA `(.L_x_8) ;  /* 0x0000014000007947 */ /* 0x000fea0003800000 */
.L_x_7:
        /* <DEDUP_REMOVED lines=15> */
[----:B------:R-:W-:-:S13]  /*07d0*/  ISETP.GE.U32.AND P1, PT, R9, c[0x0][0x170], PT ;  /* 0x00005c0009007a0c */ /* 0x000fda0003f26070 */
[----:B------:R-:W-:Y:S02]  /*07e0*/  @P1 IADD3 R7, R7, 0x1, RZ ;  /* 0x0000000107071810 */ /* 0x000fe40007ffe0ff */
[----:B------:R-:W-:-:S05]  /*07f0*/  @!P2 LOP3.LUT R7, RZ, c[0x0][0x170], RZ, 0x33, !PT ;  /* 0x00005c00ff07aa12 */ /* 0x000fca00078e33ff */
[----:B------:R-:W-:-:S04]  /*0800*/  IMAD.MOV R5, RZ, RZ, -R7 ;  /* 0x000000ffff057224 */ /* 0x000fc800078e0a07 */
[----:B------:R-:W-:Y:S02]  /*0810*/  IMAD R12, R5, c[0x0][0x170], R6 ;  /* 0x00005c00050c7a24 */ /* 0x000fe400078e0206 */
.L_x_8:
[----:B------:R-:W-:Y:S05]  /*0820*/  BSYNC B0 ;  /* 0x0000000000007941 */ /* 0x000fea0003800000 */
.L_x_6:
[----:B------:R-:W-:Y:S01]  /*0830*/  IABS R16, c[0x0][0x1a0] ;  /* 0x0000680000107a13 */ /* 0x000fe20000000000 */
[----:B------:R-:W-:Y:S01]  /*0840*/  BSSY B0, `(.L_x_9) ;  /* 0x000004f000007945 */ /* 0x000fe20003800000 */
[----:B------:R-:W-:Y:S02]  /*0850*/  IABS R9, c[0x0][0x1a4] ;  /* 0x0000690000097a13 */ /* 0x000fe40000000000 */
[----:B------:R-:W0:Y:S01]  /*0860*/  I2F.RP R5, R16 ;  /* 0x0000001000057306 */ /* 0x000e220000209400 */
[----:B------:R-:W-:Y:S02]  /*0870*/  IABS R17, R11 ;  /* 0x0000000b00117213 */ /* 0x000fe40000000000 */
[----:B------:R-:W-:-:S05]  /*0880*/  ISETP.NE.AND P5, PT, RZ, c[0x0][0x1a0], PT ;  /* 0x00006800ff007a0c */ /* 0x000fca0003fa5270 */
[----:B------:R-:W1:Y:S08]  /*0890*/  I2F.RP R8, R9 ;  /* 0x0000000900087306 */ /* 0x000e700000209400 */
[----:B0-----:R-:W0:Y:S08]  /*08a0*/  MUFU.RCP R5, R5 ;  /* 0x0000000500057308 */ /* 0x001e300000001000 */
[----:B-1----:R-:W1:Y:S01]  /*08b0*/  MUFU.RCP R8, R8 ;  /* 0x0000000800087308 */ /* 0x002e620000001000 */
[----:B0-----:R-:W-:-:S07]  /*08c0*/  IADD3 R18, R5, 0xffffffe, RZ ;  /* 0x0ffffffe05127810 */ /* 0x001fce0007ffe0ff */
[----:B------:R0:W2:Y:S01]  /*08d0*/  F2I.FTZ.U32.TRUNC.NTZ R19, R18 ;  /* 0x0000001200137305 */ /* 0x0000a2000021f000 */
[----:B-1----:R-:W-:-:S07]  /*08e0*/  IADD3 R14, R8, 0xffffffe, RZ ;  /* 0x0ffffffe080e7810 */ /* 0x002fce0007ffe0ff */
[----:B------:R1:W3:Y:S01]  /*08f0*/  F2I.FTZ.U32.TRUNC.NTZ R15, R14 ;  /* 0x0000000e000f7305 */ /* 0x0002e2000021f000 */
[----:B0-----:R-:W-:Y:S02]  /*0900*/  IMAD.MOV.U32 R18, RZ, RZ, RZ ;  /* 0x000000ffff127224 */ /* 0x001fe400078e00ff */
[----:B--2---:R-:W-:Y:S02]  /*0910*/  IMAD.MOV R13, RZ, RZ, -R19 ;  /* 0x000000ffff0d7224 */ /* 0x004fe400078e0a13 */
[----:B-1----:R-:W-:Y:S02]  /*0920*/  IMAD.MOV.U32 R14, RZ, RZ, RZ ;  /* 0x000000ffff0e7224 */ /* 0x002fe400078e00ff */
[----:B------:R-:W-:-:S04]  /*0930*/  IMAD R13, R13, R16, RZ ;  /* 0x000000100d0d7224 */ /* 0x000fc800078e02ff */
[----:B------:R-:W-:Y:S01]  /*0940*/  IMAD.HI.U32 R6, R19, R13, R18 ;  /* 0x0000000d13067227 */ /* 0x000fe200078e0012 */
[----:B------:R-:W-:-:S03]  /*0950*/  IABS R18, R10 ;  /* 0x0000000a00127213 */ /* 0x000fc60000000000 */
[----:B---3--:R-:W-:Y:S02]  /*0960*/  IMAD.MOV R8, RZ, RZ, -R15 ;  /* 0x000000ffff087224 */ /* 0x008fe400078e0a0f */
[----:B------:R-:W-:-:S04]  /*0970*/  IMAD.HI.U32 R5, R6, R17, RZ ;  /* 0x0000001106057227 */ /* 0x000fc800078e00ff */
[----:B------:R-:W-:Y:S02]  /*0980*/  IMAD.MOV R6, RZ, RZ, -R5 ;  /* 0x000000ffff067224 */ /* 0x000fe400078e0a05 */
[----:B------:R-:W-:Y:S02]  /*0990*/  IMAD R13, R8, R9, RZ ;  /* 0x00000009080d7224 */ /* 0x000fe400078e02ff */
[C---:B------:R-:W-:Y:S02]  /*09a0*/  IMAD R17, R16.reuse, R6, R17 ;  /* 0x0000000610117224 */ /* 0x040fe400078e0211 */
[----:B------:R-:W-:Y:S01]  /*09b0*/  IMAD.HI.U32 R13, R15, R13, R14 ;  /* 0x0000000d0f0d7227 */ /* 0x000fe200078e000e */
[----:B------:R-:W-:Y:S02]  /*09c0*/  SHF.R.S32.HI R15, RZ, 0x1f, R12 ;  /* 0x0000001fff0f7819 */ /* 0x000fe4000001140c */
[----:B------:R-:W-:Y:S01]  /*09d0*/  ISETP.GT.U32.AND P1, PT, R16, R17, PT ;  /* 0x000000111000720c */ /* 0x000fe20003f24070 */
[----:B------:R-:W-:Y:S01]  /*09e0*/  IMAD.MOV.U32 R6, RZ, RZ, R18 ;  /* 0x000000ffff067224 */ /* 0x000fe200078e0012 */
[----:B------:R-:W-:-:S03]  /*09f0*/  SHF.R.S32.HI R14, RZ, 0x1f, R7 ;  /* 0x0000001fff0e7819 */ /* 0x000fc60000011407 */
[----:B------:R-:W-:-:S04]  /*0a00*/  IMAD.HI.U32 R13, R13, R6, RZ ;  /* 0x000000060d0d7227 */ /* 0x000fc800078e00ff */
[----:B------:R-:W-:-:S04]  /*0a10*/  IMAD.MOV R8, RZ, RZ, -R13 ;  /* 0x000000ffff087224 */ /* 0x000fc800078e0a0d */
[----:B------:R-:W-:Y:S01]  /*0a20*/  @!P1 IMAD.IADD R17, R17, 0x1, -R16 ;  /* 0x0000000111119824 */ /* 0x000fe200078e0a10 */
[----:B------:R-:W-:Y:S01]  /*0a30*/  @!P1 IADD3 R5, R5, 0x1, RZ ;  /* 0x0000000105059810 */ /* 0x000fe20007ffe0ff */
[----:B------:R-:W-:Y:S01]  /*0a40*/  IMAD R6, R9, R8, R6 ;  /* 0x0000000809067224 */ /* 0x000fe200078e0206 */
[----:B------:R-:W-:Y:S02]  /*0a50*/  LOP3.LUT R8, R11, c[0x0][0x1a0], RZ, 0x3c, !PT ;  /* 0x000068000b087a12 */ /* 0x000fe400078e3cff */
[----:B------:R-:W-:Y:S02]  /*0a60*/  ISETP.GE.U32.AND P0, PT, R17, R16, PT ;  /* 0x000000101100720c */ /* 0x000fe40003f06070 */
[----:B------:R-:W-:Y:S02]  /*0a70*/  ISETP.GT.U32.AND P2, PT, R9, R6, PT ;  /* 0x000000060900720c */ /* 0x000fe40003f44070 */
[----:B------:R-:W-:Y:S02]  /*0a80*/  ISETP.GE.AND P4, PT, R8, RZ, PT ;  /* 0x000000ff0800720c */ /* 0x000fe40003f86270 */
[----:B------:R-:W-:-:S04]  /*0a90*/  LOP3.LUT R8, R10, c[0x0][0x1a4], RZ, 0x3c, !PT ;  /* 0x000069000a087a12 */ /* 0x000fc800078e3cff */
[----:B------:R-:W-:Y:S01]  /*0aa0*/  ISETP.GE.AND P1, PT, R8, RZ, PT ;  /* 0x000000ff0800720c */ /* 0x000fe20003f26270 */
[----:B------:R-:W-:Y:S02]  /*0ab0*/  IMAD.MOV.U32 R8, RZ, RZ, RZ ;  /* 0x000000ffff087224 */ /* 0x000fe400078e00ff */
[----:B------:R-:W-:Y:S02]  /*0ac0*/  @P0 IADD3 R5, R5, 0x1, RZ ;  /* 0x0000000105050810 */ /* 0x000fe40007ffe0ff */
[----:B------:R-:W-:Y:S01]  /*0ad0*/  @!P2 IMAD.IADD R6, R6, 0x1, -R9 ;  /* 0x000000010606a824 */ /* 0x000fe200078e0a09 */
[----:B------:R-:W-:Y:S02]  /*0ae0*/  @!P2 IADD3 R13, R13, 0x1, RZ ;  /* 0x000000010d0da810 */ /* 0x000fe40007ffe0ff */
[----:B------:R-:W-:Y:S01]  /*0af0*/  @!P4 IMAD.MOV R5, RZ, RZ, -R5 ;  /* 0x000000ffff05c224 */ /* 0x000fe200078e0a05 */
[----:B------:R-:W-:Y:S02]  /*0b00*/  ISETP.GE.AND P4, PT, R11, c[0x0][0x198], PT ;  /* 0x000066000b007a0c */ /* 0x000fe40003f86270 */
[----:B------:R-:W-:Y:S01]  /*0b10*/  ISETP.GE.U32.AND P3, PT, R6, R9, PT ;  /* 0x000000090600720c */ /* 0x000fe20003f66070 */
[----:B------:R-:W-:Y:S01]  /*0b20*/  IMAD.MOV.U32 R6, RZ, RZ, RZ ;  /* 0x000000ffff067224 */ /* 0x000fe200078e00ff */
[----:B------:R-:W-:-:S02]  /*0b30*/  @!P5 LOP3.LUT R5, RZ, c[0x0][0x1a0], RZ, 0x33, !PT ;  /* 0x00006800ff05da12 */ /* 0x000fc400078e33ff */
[----:B------:R-:W-:Y:S02]  /*0b40*/  ISETP.GE.AND P0, PT, R10, c[0x0][0x19c], PT ;  /* 0x000067000a007a0c */ /* 0x000fe40003f06270 */
[----:B------:R-:W-:Y:S02]  /*0b50*/  IADD3 R5, R5, 0x1, RZ ;  /* 0x0000000105057810 */ /* 0x000fe40007ffe0ff */
[----:B------:R-:W-:Y:S02]  /*0b60*/  ISETP.NE.AND P5, PT, RZ, c[0x0][0x1a4], PT ;  /* 0x00006900ff007a0c */ /* 0x000fe40003fa5270 */
[----:B------:R-:W-:-:S03]  /*0b70*/  IMNMX R5, R5, c[0x0][0x188], PT ;  /* 0x0000620005057a17 */ /* 0x000fc60003800200 */
[----:B------:R-:W-:Y:S01]  /*0b80*/  @P3 IADD3 R13, R13, 0x1, RZ ;  /* 0x000000010d0d3810 */ /* 0x000fe20007ffe0ff */
[----:B------:R-:W-:Y:S05]  /*0b90*/  @!P4 BRA `(.L_x_10) ;  /* 0x000001900000c947 */ /* 0x000fea0003800000 */
[----:B------:R-:W0:Y:S01]  /*0ba0*/  I2F.RP R8, R16 ;  /* 0x0000001000087306 */ /* 0x000e220000209400 */
[----:B------:R-:W-:-:S04]  /*0bb0*/  IADD3 R11, R11, -c[0x0][0x198], RZ ;  /* 0x800066000b0b7a10 */ /* 0x000fc80007ffe0ff */
[----:B------:R-:W-:Y:S02]  /*0bc0*/  IABS R20, R11 ;  /* 0x0000000b00147213 */ /* 0x000fe40000000000 */
[----:B------:R-:W-:-:S04]  /*0bd0*/  LOP3.LUT R11, R11, c[0x0][0x1a0], RZ, 0x3c, !PT ;  /* 0x000068000b0b7a12 */ /* 0x000fc800078e3cff */
[----:B------:R-:W-:Y:S01]  /*0be0*/  ISETP.GE.AND P3, PT, R11, RZ, PT ;  /* 0x000000ff0b00720c */ /* 0x000fe20003f66270 */
[----:B0-----:R-:W0:Y:S02]  /*0bf0*/  MUFU.RCP R8, R8 ;  /* 0x0000000800087308 */ /* 0x001e240000001000 */
[----:B0-----:R-:W-:-:S06]  /*0c00*/  IADD3 R18, R8, 0xffffffe, RZ ;  /* 0x0ffffffe08127810 */ /* 0x001fcc0007ffe0ff */
[----:B------:R0:W1:Y:S02]  /*0c10*/  F2I.FTZ.U32.TRUNC.NTZ R19, R18 ;  /* 0x0000001200137305 */ /* 0x000064000021f000 */
[----:B0-----:R-:W-:Y:S02]  /*0c20*/  IMAD.MOV.U32 R18, RZ, RZ, RZ ;  /* 0x000000ffff127224 */ /* 0x001fe400078e00ff */
[----:B-1----:R-:W-:-:S04]  /*0c30*/  IMAD.MOV R17, RZ, RZ, -R19 ;  /* 0x000000ffff117224 */ /* 0x002fc800078e0a13 */
[----:B------:R-:W-:-:S04]  /*0c40*/  IMAD R17, R17, R16, RZ ;  /* 0x0000001011117224 */ /* 0x000fc800078e02ff */
[----:B------:R-:W-:-:S04]  /*0c50*/  IMAD.HI.U32 R19, R19, R17, R18 ;  /* 0x0000001113137227 */ /* 0x000fc800078e0012 */
[----:B------:R-:W-:-:S04]  /*0c60*/  IMAD.MOV.U32 R17, RZ, RZ, R20 ;  /* 0x000000ffff117224 */ /* 0x000fc800078e0014 */
[----:B------:R-:W-:-:S04]  /*0c70*/  IMAD.HI.U32 R19, R19, R17, RZ ;  /* 0x0000001113137227 */ /* 0x000fc800078e00ff */
[----:B------:R-:W-:-:S04]  /*0c80*/  IMAD.MOV R8, RZ, RZ, -R19 ;  /* 0x000000ffff087224 */ /* 0x000fc800078e0a13 */
[----:B------:R-:W-:-:S05]  /*0c90*/  IMAD R17, R16, R8, R17 ;  /* 0x0000000810117224 */ /* 0x000fca00078e0211 */
[----:B------:R-:W-:-:S13]  /*0ca0*/  ISETP.GT.U32.AND P4, PT, R16, R17, PT ;  /* 0x000000111000720c */ /* 0x000fda0003f84070 */
[----:B------:R-:W-:Y:S01]  /*0cb0*/  @!P4 IMAD.IADD R17, R17, 0x1, -R16 ;  /* 0x000000011111c824 */ /* 0x000fe200078e0a10 */
[----:B------:R-:W-:Y:S02]  /*0cc0*/  @!P4 IADD3 R19, R19, 0x1, RZ ;  /* 0x000000011313c810 */ /* 0x000fe40007ffe0ff */
[----:B------:R-:W-:Y:S02]  /*0cd0*/  ISETP.NE.AND P4, PT, RZ, c[0x0][0x1a0], PT ;  /* 0x00006800ff007a0c */ /* 0x000fe40003f85270 */
[----:B------:R-:W-:-:S13]  /*0ce0*/  ISETP.GE.U32.AND P2, PT, R17, R16, PT ;  /* 0x000000101100720c */ /* 0x000fda0003f46070 */
[----:B------:R-:W-:-:S05]  /*0cf0*/  @P2 IADD3 R19, R19, 0x1, RZ ;  /* 0x0000000113132810 */ /* 0x000fca0007ffe0ff */
[----:B------:R-:W-:Y:S01]  /*0d00*/  @!P3 IMAD.MOV R19, RZ, RZ, -R19 ;  /* 0x000000ffff13b224 */ /* 0x000fe200078e0a13 */
[----:B------:R-:W-:-:S04]  /*0d10*/  @!P4 LOP3.LUT R19, RZ, c[0x0][0x1a0], RZ, 0x33, !PT ;  /* 0x00006800ff13ca12 */ /* 0x000fc800078e33ff */
[----:B------:R-:W-:Y:S02]  /*0d20*/  IADD3 R8, R19, 0x1, RZ ;  /* 0x0000000113087810 */ /* 0x000fe40007ffe0ff */
.L_x_10:
[----:B------:R-:W-:Y:S05]  /*0d30*/  BSYNC B0 ;  /* 0x0000000000007941 */ /* 0x000fea0003800000 */
.L_x_9:
[----:B------:R-:W-:Y:S01]  /*0d40*/  BSSY B0, `(.L_x_11) ;  /* 0x000001b000007945 */ /* 0x000fe20003800000 */
[----:B------:R-:W-:Y:S05]  /*0d50*/  @!P0 BRA `(.L_x_12) ;  /* 0x0000019000008947 */ /* 0x000fea0003800000 */
[----:B------:R-:W0:Y:S01]  /*0d60*/  I2F.RP R16, R9 ;  /* 0x0000000900107306 */ /* 0x000e220000209400 */
[----:B------:R-:W-:Y:S01]  /*0d70*/  IADD3 R6, R10, -c[0x0][0x19c], RZ ;  /* 0x800067000a067a10 */ /* 0x000fe20007ffe0ff */
[----:B------:R-:W-:-:S06]  /*0d80*/  IMAD.MOV.U32 R10, RZ, RZ, RZ ;  /* 0x000000ffff0a7224 */ /* 0x000fcc00078e00ff */
[----:B0-----:R-:W0:Y:S02]  /*0d90*/  MUFU.RCP R16, R16 ;  /* 0x0000001000107308 */ /* 0x001e240000001000 */
[----:B0-----:R-:W-:-:S06]  /*0da0*/  IADD3 R11, R16, 0xffffffe, RZ ;  /* 0x0ffffffe100b7810 */ /* 0x001fcc0007ffe0ff */
[----:B------:R-:W0:Y:S02]  /*0db0*/  F2I.FTZ.U32.TRUNC.NTZ R11, R11 ;  /* 0x0000000b000b7305 */ /* 0x000e24000021f000 */
[----:B0-----:R-:W-:-:S04]  /*0dc0*/  IMAD.MOV R18, RZ, RZ, -R11 ;  /* 0x000000ffff127224 */ /* 0x001fc800078e0a0b */
[----:B------:R-:W-:Y:S01]  /*0dd0*/  IMAD R17, R18, R9, RZ ;  /* 0x0000000912117224 */ /* 0x000fe200078e02ff */
[----:B------:R-:W-:Y:S02]  /*0de0*/  IABS R18, R6 ;  /* 0x0000000600127213 */ /* 0x000fe40000000000 */
[----:B------:R-:W-:Y:S01]  /*0df0*/  LOP3.LUT R6, R6, c[0x0][0x1a4], RZ, 0x3c, !PT ;  /* 0x0000690006067a12 */ /* 0x000fe200078e3cff */
[----:B------:R-:W-:-:S03]  /*0e00*/  IMAD.HI.U32 R10, R11, R17, R10 ;  /* 0x000000110b0a7227 */ /* 0x000fc600078e000a */
[----:B------:R-:W-:Y:S01]  /*0e10*/  ISETP.GE.AND P3, PT, R6, RZ, PT ;  /* 0x000000ff0600720c */ /* 0x000fe20003f66270 */
        /* <DEDUP_REMOVED lines=13> */
.L_x_12:
[----:B------:R-:W-:Y:S05]  /*0ef0*/  BSYNC B0 ;  /* 0x0000000000007941 */ /* 0x000fea0003800000 */
.L_x_11:
[----:B------:R-:W-:Y:S01]  /*0f00*/  ISETP.GE.AND P0, PT, R8, R5, PT ;  /* 0x000000050800720c */ /* 0x000fe20003f06270 */
[----:B------:R-:W-:Y:S01]  /*0f10*/  IMAD.MOV.U32 R11, RZ, RZ, R13 ;  /* 0x000000ffff0b7224 */ /* 0x000fe200078e000d */
[----:B------:R-:W-:Y:S01]  /*0f20*/  BSSY B0, `(.L_x_13) ;  /* 0x00002af000007945 */ /* 0x000fe20003800000 */
[----:B------:R-:W-:Y:S02]  /*0f30*/  IMAD R14, R14, c[0x0][0x170], RZ ;  /* 0x00005c000e0e7a24 */ /* 0x000fe400078e02ff */
[----:B------:R-:W-:Y:S02]  /*0f40*/  IMAD.MOV.U32 R13, RZ, RZ, R15 ;  /* 0x000000ffff0d7224 */ /* 0x000fe400078e000f */
[----:B------:R-:W-:Y:S01]  /*0f50*/  @!P1 IMAD.MOV R11, RZ, RZ, -R11 ;  /* 0x000000ffff0b9224 */ /* 0x000fe200078e0a0b */
[----:B------:R-:W-:Y:S01]  /*0f60*/  @!P5 LOP3.LUT R11, RZ, c[0x0][0x1a4], RZ, 0x33, !PT ;  /* 0x00006900ff0bda12 */ /* 0x000fe200078e33ff */
[----:B------:R-:W-:-:S04]  /*0f70*/  IMAD.WIDE.U32 R16, R7, c[0x0][0x170], R12 ;  /* 0x00005c0007107a25 */ /* 0x000fc800078e000c */
[----:B------:R-:W-:Y:S02]  /*0f80*/  IMAD R9, R7, c[0x0][0x174], R14 ;  /* 0x00005d0007097a24 */ /* 0x000fe400078e020e */
[----:B------:R-:W-:Y:S01]  /*0f90*/  IMAD.MOV.U32 R7, RZ, RZ, RZ ;  /* 0x000000ffff077224 */ /* 0x000fe200078e00ff */
[----:B------:R-:W-:Y:S05]  /*0fa0*/  @P0 BRA `(.L_x_14) ;  /* 0x00002a6000000947 */ /* 0x000fea0003800000 */
[----:B------:R-:W-:Y:S01]  /*0fb0*/  ULDC UR6, c[0x0][0x190] ;  /* 0x0000640000067ab9 */ /* 0x000fe20000000800 */
[----:B------:R-:W-:Y:S01]  /*0fc0*/  IADD3 R7, -R11, -0x2, RZ ;  /* 0xfffffffe0b077810 */ /* 0x000fe20007ffe1ff */
[----:B------:R-:W-:Y:S01]  /*0fd0*/  ULDC.S8 UR7, c[0x0][0x1bc] ;  /* 0x00006f0000077ab9 */ /* 0x000fe20000000200 */
[----:B------:R-:W-:Y:S01]  /*0fe0*/  IMAD.MOV.U32 R15, RZ, RZ, c[0x0][0x1a4] ;  /* 0x00006900ff0f7624 */ /* 0x000fe200078e00ff */
[----:B------:R-:W-:Y:S01]  /*0ff0*/  ULOP3.LUT UR6, URZ, UR6, URZ, 0x33, !UPT ;  /* 0x000000063f067292 */ /* 0x000fe2000f8e333f */
[----:B------:R-:W-:Y:S01]  /*1000*/  ISETP.NE.AND P0, PT, RZ, UR7, PT ;  /* 0x00000007ff007c0c */ /* 0x000fe2000bf05270 */
[----:B------:R-:W-:Y:S01]  /*1010*/  IMAD.IADD R9, R17, 0x1, R9 ;  /* 0x0000000111097824 */ /* 0x000fe200078e0209 */
[----:B------:R-:W-:Y:S01]  /*1020*/  LOP3.LUT R10, RZ, R6, RZ, 0x33, !PT ;  /* 0x00000006ff0a7212 */ /* 0x000fe200078e33ff */
[----:B------:R-:W-:Y:S01]  /*1030*/  IMAD R14, R6, R15, -c[0x0][0x1ac] ;  /* 0x80006b00060e7624 */ /* 0x000fe200078e020f */
[----:B------:R-:W-:-:S02]  /*1040*/  IADD3 R11, R11, 0x1, RZ ;  /* 0x000000010b0b7810 */ /* 0x000fc40007ffe0ff */
[----:B------:R-:W-:Y:S02]  /*1050*/  IMNMX R7, R7, UR6, !PT ;  /* 0x0000000607077c17 */ /* 0x000fe4000f800200 */
[----:B------:R-:W-:Y:S02]  /*1060*/  IADD3 R13, R14, c[0x0][0x19c], RZ ;  /* 0x000067000e0d7a10 */ /* 0x000fe40007ffe0ff */
[----:B------:R-:W-:Y:S01]  /*1070*/  IMNMX R11, R11, c[0x0][0x190], PT ;  /* 0x000064000b0b7a17 */ /* 0x000fe20003800200 */
[----:B------:R-:W-:Y:S01]  /*1080*/  IMAD.IADD R12, R10, 0x1, -R7 ;  /* 0x000000010a0c7824 */ /* 0x000fe200078e0a07 */
[----:B------:R-:W-:Y:S02]  /*1090*/  IADD3 R10, -R7, -0x2, -R6 ;  /* 0xfffffffe070a7810 */ /* 0x000fe40007ffe906 */
[----:B------:R-:W-:Y:S02]  /*10a0*/  IMNMX R26, R13, UR5, PT ;  /* 0x000000050d1a7c17 */ /* 0x000fe4000b800200 */
[----:B------:R-:W-:Y:S01]  /*10b0*/  LOP3.LUT R12, R12, 0x3, RZ, 0xc0, !PT ;  /* 0x000000030c0c7812 */ /* 0x000fe200078ec0ff */
[----:B------:R-:W-:Y:S05]  /*10c0*/  @!P0 BRA `(.L_x_15) ;  /* 0x0000155000008947 */ /* 0x000fea0003800000 */
[----:B------:R-:W-:-:S05]  /*10d0*/  IMAD R7, R6, R15, c[0x0][0x1a4] ;  /* 0x0000690006077624 */ /* 0x000fca00078e020f */
[C---:B------:R-:W-:Y:S02]  /*10e0*/  IADD3 R13, R7.reuse, c[0x0][0x1a4], RZ ;  /* 0x00006900070d7a10 */ /* 0x040fe40007ffe0ff */
[----:B------:R-:W-:Y:S01]  /*10f0*/  IADD3 R15, R7, -c[0x0][0x1ac], RZ ;  /* 0x80006b00070f7a10 */ /* 0x000fe20007ffe0ff */
[----:B------:R-:W-:Y:S01]  /*1100*/  IMAD.MOV.U32 R7, RZ, RZ, RZ ;  /* 0x000000ffff077224 */ /* 0x000fe200078e00ff */
[----:B------:R-:W-:Y:S02]  /*1110*/  IADD3 R24, R13, -c[0x0][0x1ac], RZ ;  /* 0x80006b000d187a10 */ /* 0x000fe40007ffe0ff */
[----:B------:R-:W-:Y:S02]  /*1120*/  IADD3 R18, R15, c[0x0][0x19c], RZ ;  /* 0x000067000f127a10 */ /* 0x000fe40007ffe0ff */
[----:B------:R-:W-:Y:S02]  /*1130*/  IADD3 R19, R24, c[0x0][0x19c], RZ ;  /* 0x0000670018137a10 */ /* 0x000fe40007ffe0ff */
[----:B------:R-:W-:-:S02]  /*1140*/  IMNMX R18, R18, UR5, PT ;  /* 0x0000000512127c17 */ /* 0x000fc4000b800200 */
[----:B------:R-:W-:Y:S02]  /*1150*/  IMNMX R19, R19, UR5, PT ;  /* 0x0000000513137c17 */ /* 0x000fe4000b800200 */
[----:B------:R-:W-:Y:S02]  /*1160*/  IMNMX R13, RZ, R14, !PT ;  /* 0x0000000eff0d7217 */ /* 0x000fe40007800200 */
[----:B------:R-:W-:Y:S02]  /*1170*/  IMNMX R14, R26, c[0x0][0x180], PT ;  /* 0x000060001a0e7a17 */ /* 0x000fe40003800200 */
[----:B------:R-:W-:Y:S02]  /*1180*/  IMNMX R15, RZ, R15, !PT ;  /* 0x0000000fff0f7217 */ /* 0x000fe40007800200 */
[----:B------:R-:W-:Y:S02]  /*1190*/  IMNMX R24, RZ, R24, !PT ;  /* 0x00000018ff187217 */ /* 0x000fe40007800200 */
[----:B------:R-:W-:-:S02]  /*11a0*/  IMNMX R26, R18, c[0x0][0x180], PT ;  /* 0x00006000121a7a17 */ /* 0x000fc40003800200 */
[----:B------:R-:W-:Y:S02]  /*11b0*/  IMNMX R25, R19, c[0x0][0x180], PT ;  /* 0x0000600013197a17 */ /* 0x000fe40003800200 */
.L_x_36:
[----:B------:R-:W-:Y:S01]  /*11c0*/  ISETP.GE.AND P0, PT, R6, R11, PT ;  /* 0x0000000b0600720c */ /* 0x000fe20003f06270 */
[----:B------:R-:W-:-:S12]  /*11d0*/  BSSY B1, `(.L_x_16) ;  /* 0x000013f000017945 */ /* 0x000fd80003800000 */
[----:B------:R-:W-:Y:S05]  /*11e0*/  @P0 BRA `(.L_x_17) ;  /* 0x000013d000000947 */ /* 0x000fea0003800000 */
[--C-:B------:R-:W-:Y:S01]  /*11f0*/  SHF.R.S32.HI R19, RZ, 0x1f, R8.reuse ;  /* 0x0000001fff137819 */ /* 0x100fe20000011408 */
[----:B------:R-:W-:Y:S01]  /*1200*/  IMAD R21, R9, c[0x0][0x188], RZ ;  /* 0x0000620009157a24 */ /* 0x000fe200078e02ff */
[----:B------:R-:W-:Y:S01]  /*1210*/  ULDC.S8 UR6, c[0x0][0x1bd] ;  /* 0x00006f4000067ab9 */ /* 0x000fe20000000200 */
[----:B------:R-:W-:Y:S01]  /*1220*/  IMAD.MOV.U32 R18, RZ, RZ, R8 ;  /* 0x000000ffff127224 */ /* 0x000fe200078e0008 */
[----:B------:R-:W-:Y:S01]  /*1230*/  ISETP.NE.AND P0, PT, RZ, UR6, PT ;  /* 0x00000006ff007c0c */ /* 0x000fe2000bf05270 */
[C---:B------:R-:W-:Y:S02]  /*1240*/  IMAD R21, R16.reuse, c[0x0][0x18c], R21 ;  /* 0x0000630010157a24 */ /* 0x040fe400078e0215 */
[----:B------:R-:W-:-:S04]  /*1250*/  IMAD.WIDE.U32 R18, R16, c[0x0][0x188], R18 ;  /* 0x0000620010127a25 */ /* 0x000fc800078e0012 */
[----:B------:R-:W-:Y:S01]  /*1260*/  IMAD.IADD R27, R19, 0x1, R21 ;  /* 0x00000001131b7824 */ /* 0x000fe200078e0215 */
[--C-:B------:R-:W-:Y:S01]  /*1270*/  SHF.R.S32.HI R21, RZ, 0x1f, R6.reuse ;  /* 0x0000001fff157819 */ /* 0x100fe20000011406 */
[----:B------:R-:W-:Y:S02]  /*1280*/  IMAD.MOV.U32 R23, RZ, RZ, c[0x0][0x1a0] ;  /* 0x00006800ff177624 */ /* 0x000fe400078e00ff */
[----:B------:R-:W-:Y:S02]  /*1290*/  IMAD R29, R27, c[0x0][0x190], RZ ;  /* 0x000064001b1d7a24 */ /* 0x000fe400078e02ff */
[----:B------:R-:W-:Y:S02]  /*12a0*/  IMAD R28, R8, R23, -c[0x0][0x1a8] ;  /* 0x80006a00081c7624 */ /* 0x000fe400078e0217 */
[----:B------:R-:W-:Y:S02]  /*12b0*/  IMAD.MOV.U32 R20, RZ, RZ, R6 ;  /* 0x000000ffff147224 */ /* 0x000fe400078e0006 */
[C---:B------:R-:W-:Y:S01]  /*12c0*/  IMAD R29, R18.reuse, c[0x0][0x194], R29 ;  /* 0x00006500121d7a24 */ /* 0x040fe200078e021d */
[----:B------:R-:W-:Y:S01]  /*12d0*/  IMNMX R30, RZ, R28, !PT ;  /* 0x0000001cff1e7217 */ /* 0x000fe20007800200 */
[----:B------:R-:W-:Y:S01]  /*12e0*/  IMAD.WIDE.U32 R22, R18, c[0x0][0x190], R20 ;  /* 0x0000640012167a25 */ /* 0x000fe200078e0014 */
[----:B------:R-:W-:-:S03]  /*12f0*/  IADD3 R21, R28, c[0x0][0x198], RZ ;  /* 0x000066001c157a10 */ /* 0x000fc60007ffe0ff */
[----:B------:R-:W-:Y:S01]  /*1300*/  IMAD.IADD R31, R23, 0x1, R29 ;  /* 0x00000001171f7824 */ /* 0x000fe200078e021d */
[----:B------:R-:W-:Y:S02]  /*1310*/  IMNMX R23, R21, UR4, PT ;  /* 0x0000000415177c17 */ /* 0x000fe4000b800200 */
[----:B------:R-:W-:-:S03]  /*1320*/  LEA R20, P1, R22, c[0x0][0x168], 0x1 ;  /* 0x00005a0016147a11 */ /* 0x000fc600078208ff */
[C---:B------:R-:W-:Y:S01]  /*1330*/  IMAD.IADD R28, R23.reuse, 0x1, -R28 ;  /* 0x00000001171c7824 */ /* 0x040fe200078e0a1c */
[----:B------:R-:W-:Y:S02]  /*1340*/  LEA.HI.X R21, R22, c[0x0][0x16c], R31, 0x1, P1 ;  /* 0x00005b0016157a11 */ /* 0x000fe400008f0c1f */
[----:B------:R-:W-:Y:S01]  /*1350*/  IMNMX R23, R23, c[0x0][0x178], PT ;  /* 0x00005e0017177a17 */ /* 0x000fe20003800200 */
[----:B------:R-:W-:Y:S05]  /*1360*/  @!P0 BRA `(.L_x_18) ;  /* 0x0000081000008947 */ /* 0x000fea0003800000 */
[----:B------:R-:W-:Y:S01]  /*1370*/  ISETP.NE.AND P0, PT, R12, RZ, PT ;  /* 0x000000ff0c00720c */ /* 0x000fe20003f05270 */
[----:B------:R-:W-:Y:S01]  /*1380*/  BSSY B2, `(.L_x_19) ;  /* 0x000002a000027945 */ /* 0x000fe20003800000 */
[----:B------:R-:W-:-:S11]  /*1390*/  IMAD.MOV.U32 R22, RZ, RZ, R6 ;  /* 0x000000ffff167224 */ /* 0x000fd600078e0006 */
[----:B------:R-:W-:Y:S05]  /*13a0*/  @!P0 BRA `(.L_x_20) ;  /* 0x0000027000008947 */ /* 0x000fea0003800000 */
[----:B------:R-:W-:Y:S01]  /*13b0*/  ISETP.GT.AND P0, PT, R23, R30, PT ;  /* 0x0000001e1700720c */ /* 0x000fe20003f04270 */
[----:B------:R-:W-:Y:S01]  /*13c0*/  BSSY B3, `(.L_x_21) ;  /* 0x000000b000037945 */ /* 0x000fe20003800000 */
[----:B------:R-:W-:Y:S02]  /*13d0*/  ISETP.NE.AND P2, PT, R12, 0x1, PT ;  /* 0x000000010c00780c */ /* 0x000fe40003f45270 */
[----:B------:R-:W-:-:S13]  /*13e0*/  ISETP.LE.OR P1, PT, R14, R13, !P0 ;  /* 0x0000000d0e00720c */ /* 0x000fda0004723670 */
[----:B------:R-:W-:Y:S05]  /*13f0*/  @P1 BRA `(.L_x_22) ;  /* 0x0000007000001947 */ /* 0x000fea0003800000 */
[----:B------:R-:W2:Y:S01]  /*1400*/  LDG.E.U16 R22, [R20.64] ;  /* 0x0000000814167981 */ /* 0x000ea2000c1e1500 */
[----:B------:R-:W0:Y:S01]  /*1410*/  MUFU.RCP R27, R4 ;  /* 0x00000004001b7308 */ /* 0x000e220000001000 */
[----:B--2---:R-:W-:-:S05]  /*1420*/  PRMT R22, RZ, 0x5410, R22 ;  /* 0x00005410ff167816 */ /* 0x004fca0000000016 */
[----:B0-----:R-:W-:-:S05]  /*1430*/  FMUL.FTZ R22, R22, R27 ;  /* 0x0000001b16167220 */ /* 0x001fca0000410000 */
[----:B------:R-:W-:-:S04]  /*1440*/  F2FP.BF16.PACK_AB R22, RZ, R22 ;  /* 0x00000016ff16723e */ /* 0x000fc800000010ff */
[----:B------:R-:W-:-:S05]  /*1450*/  PRMT R22, RZ, 0x5410, R22 ;  /* 0x00005410ff167816 */ /* 0x000fca0000000016 */
[----:B------:R-:W-:Y:S02]  /*1460*/  FADD.FTZ R7, R7, R22 ;  /* 0x0000001607077221 */ /* 0x000fe40000010000 */
.L_x_22:
[----:B------:R-:W-:Y:S05]  /*1470*/  BSYNC B3 ;  /* 0x0000000000037941 */ /* 0x000fea0003800000 */
.L_x_21:
[----:B------:R-:W-:Y:S01]  /*1480*/  IADD3 R22, R6, 0x1, RZ ;  /* 0x0000000106167810 */ /* 0x000fe20007ffe0ff */
[----:B------:R-:W-:Y:S05]  /*1490*/  @!P2 BRA `(.L_x_20) ;  /* 0x000001800000a947 */ /* 0x000fea0003800000 */
[----:B------:R-:W-:Y:S01]  /*14a0*/  ISETP.LE.OR P1, PT, R26, R15, !P0 ;  /* 0x0000000f1a00720c */ /* 0x000fe20004723670 */
[----:B------:R-:W-:Y:S01]  /*14b0*/  BSSY B3, `(.L_x_23) ;  /* 0x000000a000037945 */ /* 0x000fe20003800000 */
[----:B------:R-:W-:-:S11]  /*14c0*/  ISETP.NE.AND P2, PT, R12, 0x2, PT ;  /* 0x000000020c00780c */ /* 0x000fd60003f45270 */
[----:B------:R-:W-:Y:S05]  /*14d0*/  @P1 BRA `(.L_x_24) ;  /* 0x0000007000001947 */ /* 0x000fea0003800000 */
[----:B------:R-:W2:Y:S01]  /*14e0*/  LDG.E.U16 R22, [R20.64+0x2] ;  /* 0x0000020814167981 */ /* 0x000ea2000c1e1500 */
[----:B------:R-:W0:Y:S01]  /*14f0*/  MUFU.RCP R27, R4 ;  /* 0x00000004001b7308 */ /* 0x000e220000001000 */
[----:B--2---:R-:W-:-:S05]  /*1500*/  PRMT R22, RZ, 0x5410, R22 ;  /* 0x00005410ff167816 */ /* 0x004fca0000000016 */
[----:B0-----:R-:W-:-:S05]  /*1510*/  FMUL.FTZ R22, R22, R27 ;  /* 0x0000001b16167220 */ /* 0x001fca0000410000 */
[----:B------:R-:W-:-:S04]  /*1520*/  F2FP.BF16.PACK_AB R22, RZ, R22 ;  /* 0x00000016ff16723e */ /* 0x000fc800000010ff */
[----:B------:R-:W-:-:S05]  /*1530*/  PRMT R22, RZ, 0x5410, R22 ;  /* 0x00005410ff167816 */ /* 0x000fca0000000016 */
[----:B------:R-:W-:Y:S02]  /*1540*/  FADD.FTZ R7, R7, R22 ;  /* 0x0000001607077221 */ /* 0x000fe40000010000 */
.L_x_24:
[----:B------:R-:W-:Y:S05]  /*1550*/  BSYNC B3 ;  /* 0x0000000000037941 */ /* 0x000fea0003800000 */
.L_x_23:
[----:B------:R-:W-:Y:S01]  /*1560*/  IADD3 R22, R6, 0x2, RZ ;  /* 0x0000000206167810 */ /* 0x000fe20007ffe0ff */
[----:B------:R-:W-:Y:S05]  /*1570*/  @!P2 BRA `(.L_x_20) ;  /* 0x000000a00000a947 */ /* 0x000fea0003800000 */
[----:B------:R-:W-:Y:S02]  /*1580*/  ISETP.LE.OR P0, PT, R25, R24, !P0 ;  /* 0x000000181900720c */ /* 0x000fe40004703670 */
[----:B------:R-:W-:-:S11]  /*1590*/  IADD3 R22, R6, 0x3, RZ ;  /* 0x0000000306167810 */ /* 0x000fd60007ffe0ff */
        /* <DEDUP_REMOVED lines=8> */
.L_x_20:
[----:B------:R-:W-:Y:S05]  /*1620*/  BSYNC B2 ;  /* 0x0000000000027941 */ /* 0x000fea0003800000 */
.L_x_19:
[----:B------:R-:W-:Y:S01]  /*1630*/  ISETP.GE.U32.AND P0, PT, R10, 0x3, PT ;  /* 0x000000030a00780c */ /* 0x000fe20003f06070 */
[----:B------:R-:W-:-:S12]  /*1640*/  BSSY B2, `(.L_x_25) ;  /* 0x0000052000027945 */ /* 0x000fd80003800000 */
[----:B------:R-:W-:Y:S05]  /*1650*/  @!P0 BRA `(.L_x_26) ;  /* 0x0000050000008947 */ /* 0x000fea0003800000 */
[--C-:B------:R-:W-:Y:S01]  /*1660*/  SHF.R.S32.HI R21, RZ, 0x1f, R22.reuse ;  /* 0x0000001fff157819 */ /* 0x100fe20000011416 */
[----:B------:R-:W-:Y:S01]  /*1670*/  IMAD.MOV.U32 R20, RZ, RZ, R22 ;  /* 0x000000ffff147224 */ /* 0x000fe200078e0016 */
[----:B------:R-:W-:Y:S01]  /*1680*/  ISETP.GT.AND P0, PT, R23, R30, PT ;  /* 0x0000001e1700720c */ /* 0x000fe20003f04270 */
[----:B------:R-:W-:Y:S01]  /*1690*/  IMAD.MOV.U32 R32, RZ, RZ, c[0x0][0x19c] ;  /* 0x00006700ff207624 */ /* 0x000fe200078e00ff */
[----:B------:R-:W-:Y:S01]  /*16a0*/  IADD3 R33, R22, 0x1, RZ ;  /* 0x0000000116217810 */ /* 0x000fe20007ffe0ff */
[----:B------:R-:W-:Y:S01]  /*16b0*/  IMAD.WIDE.U32 R18, R18, c[0x0][0x190], R20 ;  /* 0x0000640012127a25 */ /* 0x000fe200078e0014 */
[C---:B------:R-:W-:Y:S02]  /*16c0*/  IADD3 R35, R22.reuse, 0x2, RZ ;  /* 0x0000000216237810 */ /* 0x040fe40007ffe0ff */
[----:B------:R-:W-:Y:S01]  /*16d0*/  IADD3 R31, R22, 0x3, RZ ;  /* 0x00000003161f7810 */ /* 0x000fe20007ffe0ff */
[----:B------:R-:W-:Y:S01]  /*16e0*/  IMAD.MOV.U32 R30, RZ, RZ, c[0x0][0x1a4] ;  /* 0x00006900ff1e7624 */ /* 0x000fe200078e00ff */
[----:B------:R-:W-:Y:S01]  /*16f0*/  IADD3 R32, R32, -c[0x0][0x1ac], RZ ;  /* 0x80006b0020207a10 */ /* 0x000fe20007ffe0ff */
[----:B------:R-:W-:Y:S01]  /*1700*/  IMAD.IADD R19, R29, 0x1, R19 ;  /* 0x000000011d137824 */ /* 0x000fe200078e0213 */
[----:B------:R-:W-:Y:S01]  /*1710*/  LEA R20, P1, R18, c[0x0][0x168], 0x1 ;  /* 0x00005a0012147a11 */ /* 0x000fe200078208ff */
[----:B------:R-:W-:-:S02]  /*1720*/  IMAD R28, R33, R30, -c[0x0][0x1ac] ;  /* 0x80006b00211c7624 */ /* 0x000fc400078e021e */
[-C--:B------:R-:W-:Y:S01]  /*1730*/  IMAD R27, R35, R30.reuse, -c[0x0][0x1ac] ;  /* 0x80006b00231b7624 */ /* 0x080fe200078e021e */
[----:B------:R-:W-:Y:S01]  /*1740*/  LEA.HI.X R19, R18, c[0x0][0x16c], R19, 0x1, P1 ;  /* 0x00005b0012137a11 */ /* 0x000fe200008f0c13 */
[-C--:B------:R-:W-:Y:S02]  /*1750*/  IMAD R23, R31, R30.reuse, -c[0x0][0x1ac] ;  /* 0x80006b001f177624 */ /* 0x080fe400078e021e */
[----:B------:R-:W-:Y:S02]  /*1760*/  IMAD R21, R22, R30, -c[0x0][0x1ac] ;  /* 0x80006b0016157624 */ /* 0x000fe400078e021e */
[--C-:B------:R-:W-:Y:S02]  /*1770*/  IMAD R29, R33, c[0x0][0x1a4], R32.reuse ;  /* 0x00006900211d7a24 */ /* 0x100fe400078e0220 */
[--C-:B------:R-:W-:Y:S02]  /*1780*/  IMAD R30, R35, c[0x0][0x1a4], R32.reuse ;  /* 0x00006900231e7a24 */ /* 0x100fe400078e0220 */
[----:B------:R-:W-:-:S02]  /*1790*/  IMAD R31, R31, c[0x0][0x1a4], R32 ;  /* 0x000069001f1f7a24 */ /* 0x000fc400078e0220 */
[----:B------:R-:W-:-:S05]  /*17a0*/  IMAD R32, R22, c[0x0][0x1a4], R32 ;  /* 0x0000690016207a24 */ /* 0x000fca00078e0220 */
.L_x_27:
[----:B------:R-:W-:-:S04]  /*17b0*/  IMNMX R18, R32, UR5, PT ;  /* 0x0000000520127c17 */ /* 0x000fc8000b800200 */
[----:B------:R-:W-:Y:S02]  /*17c0*/  IMNMX R33, R18, c[0x0][0x180], PT ;  /* 0x0000600012217a17 */ /* 0x000fe40003800200 */
[----:B------:R-:W-:-:S04]  /*17d0*/  IMNMX R18, RZ, R21, !PT ;  /* 0x00000015ff127217 */ /* 0x000fc80007800200 */
[----:B------:R-:W-:Y:S01]  /*17e0*/  ISETP.LE.OR P1, PT, R33, R18, !P0 ;  /* 0x000000122100720c */ /* 0x000fe20004723670 */
[----:B------:R-:W-:-:S12]  /*17f0*/  IMAD.MOV.U32 R18, RZ, RZ, R20 ;  /* 0x000000ffff127224 */ /* 0x000fd800078e0014 */
[----:B------:R-:W2:Y:S01]  /*1800*/  @!P1 LDG.E.U16 R20, [R18.64] ;  /* 0x0000000812149981 */ /* 0x000ea2000c1e1500 */
[----:B------:R-:W0:Y:S01]  /*1810*/  @!P1 MUFU.RCP R33, R4 ;  /* 0x0000000400219308 */ /* 0x000e220000001000 */
[----:B--2---:R-:W-:-:S05]  /*1820*/  @!P1 PRMT R20, RZ, 0x5410, R20 ;  /* 0x00005410ff149816 */ /* 0x004fca0000000014 */
[----:B0-----:R-:W-:Y:S01]  /*1830*/  @!P1 FMUL.FTZ R20, R20, R33 ;  /* 0x0000002114149220 */ /* 0x001fe20000410000 */
[----:B------:R-:W-:-:S04]  /*1840*/  IMNMX R33, R29, UR5, PT ;  /* 0x000000051d217c17 */ /* 0x000fc8000b800200 */
[----:B------:R-:W-:Y:S02]  /*1850*/  IMNMX R34, R33, c[0x0][0x180], PT ;  /* 0x0000600021227a17 */ /* 0x000fe40003800200 */
[----:B------:R-:W-:-:S04]  /*1860*/  IMNMX R33, RZ, R28, !PT ;  /* 0x0000001cff217217 */ /* 0x000fc80007800200 */
[----:B------:R-:W-:-:S13]  /*1870*/  ISETP.LE.OR P2, PT, R34, R33, !P0 ;  /* 0x000000212200720c */ /* 0x000fda0004743670 */
[----:B------:R-:W2:Y:S01]  /*1880*/  @!P2 LDG.E.U16 R33, [R18.64+0x2] ;  /* 0x000002081221a981 */ /* 0x000ea2000c1e1500 */
[----:B------:R-:W-:Y:S01]  /*1890*/  @!P1 F2FP.BF16.PACK_AB R20, RZ, R20 ;  /* 0x00000014ff14923e */ /* 0x000fe200000010ff */
[----:B------:R-:W0:Y:S03]  /*18a0*/  @!P2 MUFU.RCP R34, R4 ;  /* 0x000000040022a308 */ /* 0x000e260000001000 */
[----:B------:R-:W-:-:S05]  /*18b0*/  @!P1 PRMT R20, RZ, 0x5410, R20 ;  /* 0x00005410ff149816 */ /* 0x000fca0000000014 */
[----:B------:R-:W-:Y:S01]  /*18c0*/  @!P1 FADD.FTZ R7, R7, R20 ;  /* 0x0000001407079221 */ /* 0x000fe20000010000 */
[----:B------:R-:W-:-:S04]  /*18d0*/  IMNMX R20, R30, UR5, PT ;  /* 0x000000051e147c17 */ /* 0x000fc8000b800200 */
[----:B------:R-:W-:Y:S02]  /*18e0*/  IMNMX R35, R20, c[0x0][0x180], PT ;  /* 0x0000600014237a17 */ /* 0x000fe40003800200 */
[----:B------:R-:W-:-:S04]  /*18f0*/  IMNMX R20, RZ, R27, !PT ;  /* 0x0000001bff147217 */ /* 0x000fc80007800200 */
[----:B------:R-:W-:Y:S02]  /*1900*/  ISETP.LE.OR P1, PT, R35, R20, !P0 ;  /* 0x000000142300720c */ /* 0x000fe40004723670 */
[----:B--2---:R-:W-:-:S05]  /*1910*/  @!P2 PRMT R33, RZ, 0x5410, R33 ;  /* 0x00005410ff21a816 */ /* 0x004fca0000000021 */
[----:B0-----:R-:W-:-:S06]  /*1920*/  @!P2 FMUL.FTZ R33, R33, R34 ;  /* 0x000000222121a220 */ /* 0x001fcc0000410000 */
[----:B------:R-:W2:Y:S01]  /*1930*/  @!P1 LDG.E.U16 R34, [R18.64+0x4] ;  /* 0x0000040812229981 */ /* 0x000ea2000c1e1500 */
[----:B------:R-:W0:Y:S01]  /*1940*/  @!P1 MUFU.RCP R35, R4 ;  /* 0x0000000400239308 */ /* 0x000e220000001000 */
[----:B------:R-:W-:-:S04]  /*1950*/  @!P2 F2FP.BF16.PACK_AB R33, RZ, R33 ;  /* 0x00000021ff21a23e */ /* 0x000fc800000010ff */
[----:B------:R-:W-:Y:S02]  /*1960*/  @!P2 PRMT R20, RZ, 0x5410, R33 ;  /* 0x00005410ff14a816 */ /* 0x000fe40000000021 */
[----:B------:R-:W-:-:S03]  /*1970*/  IMNMX R33, R31, UR5, PT ;  /* 0x000000051f217c17 */ /* 0x000fc6000b800200 */
[----:B------:R-:W-:Y:S01]  /*1980*/  @!P2 FADD.FTZ R7, R7, R20 ;  /* 0x000000140707a221 */ /* 0x000fe20000010000 */
[----:B--2---:R-:W-:Y:S02]  /*1990*/  @!P1 PRMT R20, RZ, 0x5410, R34 ;  /* 0x00005410ff149816 */ /* 0x004fe40000000022 */
[----:B------:R-:W-:Y:S02]  /*19a0*/  IMNMX R34, R33, c[0x0][0x180], PT ;  /* 0x0000600021227a17 */ /* 0x000fe40003800200 */
[----:B------:R-:W-:Y:S01]  /*19b0*/  IMNMX R33, RZ, R23, !PT ;  /* 0x00000017ff217217 */ /* 0x000fe20007800200 */
[----:B0-----:R-:W-:-:S03]  /*19c0*/  @!P1 FMUL.FTZ R20, R20, R35 ;  /* 0x0000002314149220 */ /* 0x001fc60000410000 */
[----:B------:R-:W-:-:S13]  /*19d0*/  ISETP.LE.OR P2, PT, R34, R33, !P0 ;  /* 0x000000212200720c */ /* 0x000fda0004743670 */
[----:B------:R0:W2:Y:S01]  /*19e0*/  @!P2 LDG.E.U16 R33, [R18.64+0x6] ;  /* 0x000006081221a981 */ /* 0x0000a2000c1e1500 */
[----:B------:R-:W1:Y:S01]  /*19f0*/  @!P2 MUFU.RCP R34, R4 ;  /* 0x000000040022a308 */ /* 0x000e620000001000 */
[----:B------:R-:W-:Y:S02]  /*1a00*/  @!P1 F2FP.BF16.PACK_AB R20, RZ, R20 ;  /* 0x00000014ff14923e */ /* 0x000fe400000010ff */
[----:B------:R-:W-:Y:S02]  /*1a10*/  IADD3 R22, R22, 0x4, RZ ;  /* 0x0000000416167810 */ /* 0x000fe40007ffe0ff */
[----:B------:R-:W-:-:S05]  /*1a20*/  @!P1 PRMT R20, RZ, 0x5410, R20 ;  /* 0x00005410ff149816 */ /* 0x000fca0000000014 */
[----:B------:R-:W-:Y:S01]  /*1a30*/  @!P1 FADD.FTZ R7, R7, R20 ;  /* 0x0000001407079221 */ /* 0x000fe20000010000 */
[----:B------:R-:W-:Y:S02]  /*1a40*/  ISETP.GE.AND P1, PT, R22, R11, PT ;  /* 0x0000000b1600720c */ /* 0x000fe40003f26270 */
[----:B------:R-:W-:-:S05]  /*1a50*/  IADD3 R20, P3, R18, 0x8, RZ ;  /* 0x0000000812147810 */ /* 0x000fca0007f7e0ff */
[----:B0-----:R-:W-:Y:S01]  /*1a60*/  IMAD.X R19, RZ, RZ, R19, P3 ;  /* 0x000000ffff137224 */ /* 0x001fe200018e0613 */
[----:B--2---:R-:W-:-:S05]  /*1a70*/  @!P2 PRMT R33, RZ, 0x5410, R33 ;  /* 0x00005410ff21a816 */ /* 0x004fca0000000021 */
[----:B-1----:R-:W-:Y:S02]  /*1a80*/  @!P2 FMUL.FTZ R33, R33, R34 ;  /* 0x000000222121a220 */ /* 0x002fe40000410000 */
[----:B------:R-:W-:-:S03]  /*1a90*/  IMAD.MOV.U32 R34, RZ, RZ, c[0x0][0x1a4] ;  /* 0x00006900ff227624 */ /* 0x000fc600078e00ff */
[----:B------:R-:W-:Y:S01]  /*1aa0*/  @!P2 F2FP.BF16.PACK_AB R33, RZ, R33 ;  /* 0x00000021ff21a23e */ /* 0x000fe200000010ff */
[C---:B------:R-:W-:Y:S02]  /*1ab0*/  IMAD R28, R34.reuse, 0x4, R28 ;  /* 0x00000004221c7824 */ /* 0x040fe400078e021c */
[C---:B------:R-:W-:Y:S01]  /*1ac0*/  IMAD R29, R34.reuse, 0x4, R29 ;  /* 0x00000004221d7824 */ /* 0x040fe200078e021d */
[----:B------:R-:W-:Y:S01]  /*1ad0*/  @!P2 PRMT R18, RZ, 0x5410, R33 ;  /* 0x00005410ff12a816 */ /* 0x000fe20000000021 */
[C---:B------:R-:W-:Y:S02]  /*1ae0*/  IMAD R27, R34.reuse, 0x4, R27 ;  /* 0x00000004221b7824 */ /* 0x040fe400078e021b */
[C---:B------:R-:W-:Y:S02]  /*1af0*/  IMAD R30, R34.reuse, 0x4, R30 ;  /* 0x00000004221e7824 */ /* 0x040fe400078e021e */
[C---:B------:R-:W-:Y:S02]  /*1b00*/  IMAD R23, R34.reuse, 0x4, R23 ;  /* 0x0000000422177824 */ /* 0x040fe400078e0217 */
[----:B------:R-:W-:-:S02]  /*1b10*/  IMAD R31, R34, 0x4, R31 ;  /* 0x00000004221f7824 */ /* 0x000fc400078e021f */
[C---:B------:R-:W-:Y:S02]  /*1b20*/  IMAD R32, R34.reuse, 0x4, R32 ;  /* 0x0000000422207824 */ /* 0x040fe400078e0220 */
[----:B------:R-:W-:Y:S02]  /*1b30*/  IMAD R21, R34, 0x4, R21 ;  /* 0x0000000422157824 */ /* 0x000fe400078e0215 */
[----:B------:R-:W-:Y:S01]  /*1b40*/  @!P2 FADD.FTZ R7, R7, R18 ;  /* 0x000000120707a221 */ /* 0x000fe20000010000 */
[----:B------:R-:W-:Y:S05]  /*1b50*/  @!P1 BRA `(.L_x_27) ;  /* 0xfffffc5000009947 */ /* 0x000fea000383ffff */
.L_x_26:
[----:B------:R-:W-:Y:S05]  /*1b60*/  BSYNC B2 ;  /* 0x0000000000027941 */ /* 0x000fea0003800000 */
.L_x_25:
[----:B------:R-:W-:Y:S05]  /*1b70*/  BRA `(.L_x_17) ;  /* 0x00000a4000007947 */ /* 0x000fea0003800000 */
.L_x_18:
        /* <DEDUP_REMOVED lines=10> */
[----:B------:R-:W-:-:S04]  /*1c20*/  IMAD.MOV.U32 R29, RZ, RZ, c[0x0][0x1a4] ;  /* 0x00006900ff1d7624 */ /* 0x000fc800078e00ff */
[----:B------:R-:W-:-:S05]  /*1c30*/  IMAD R32, R6, R29, -c[0x0][0x1ac] ;  /* 0x80006b0006207624 */ /* 0x000fca00078e021d */
[----:B------:R-:W-:-:S04]  /*1c40*/  IADD3 R29, R32, c[0x0][0x19c], RZ ;  /* 0x00006700201d7a10 */ /* 0x000fc80007ffe0ff */
[----:B------:R-:W-:-:S05]  /*1c50*/  IMNMX R29, R29, UR5, PT ;  /* 0x000000051d1d7c17 */ /* 0x000fca000b800200 */
[----:B------:R-:W-:-:S04]  /*1c60*/  IMAD.IADD R29, R29, 0x1, -R32 ;  /* 0x000000011d1d7824 */ /* 0x000fc800078e0a20 */
[----:B------:R-:W-:-:S06]  /*1c70*/  IMAD R29, R28, R29, RZ ;  /* 0x0000001d1c1d7224 */ /* 0x000fcc00078e02ff */
[----:B------:R-:W0:Y:S02]  /*1c80*/  I2F R29, R29 ;  /* 0x0000001d001d7306 */ /* 0x000e240000201400 */
[----:B0-----:R-:W-:-:S04]  /*1c90*/  F2FP.BF16.PACK_AB R31, RZ, R29 ;  /* 0x0000001dff1f723e */ /* 0x001fc800000010ff */
[----:B------:R-:W-:-:S06]  /*1ca0*/  PRMT R31, RZ, 0x5410, R31 ;  /* 0x00005410ff1f7816 */ /* 0x000fcc000000001f */
[----:B------:R-:W0:Y:S01]  /*1cb0*/  MUFU.RCP R31, R31 ;  /* 0x0000001f001f7308 */ /* 0x000e220000001000 */
[----:B--2---:R-:W-:-:S05]  /*1cc0*/  PRMT R22, RZ, 0x5410, R22 ;  /* 0x00005410ff167816 */ /* 0x004fca0000000016 */
[----:B0-----:R-:W-:-:S05]  /*1cd0*/  FMUL.FTZ R22, R22, R31 ;  /* 0x0000001f16167220 */ /* 0x001fca0000410000 */
[----:B------:R-:W-:-:S04]  /*1ce0*/  F2FP.BF16.PACK_AB R22, RZ, R22 ;  /* 0x00000016ff16723e */ /* 0x000fc800000010ff */
[----:B------:R-:W-:-:S05]  /*1cf0*/  PRMT R22, RZ, 0x5410, R22 ;  /* 0x00005410ff167816 */ /* 0x000fca0000000016 */
[----:B------:R-:W-:Y:S02]  /*1d00*/  FADD.FTZ R7, R7, R22 ;  /* 0x0000001607077221 */ /* 0x000fe40000010000 */
.L_x_31:
[----:B------:R-:W-:Y:S05]  /*1d10*/  BSYNC B3 ;  /* 0x0000000000037941 */ /* 0x000fea0003800000 */
.L_x_30:
[----:B------:R-:W-:Y:S01]  /*1d20*/  IADD3 R29, R6, 0x1, RZ ;  /* 0x00000001061d7810 */ /* 0x000fe20007ffe0ff */
[----:B------:R-:W-:Y:S05]  /*1d30*/  @!P2 BRA `(.L_x_29) ;  /* 0x000002d00000a947 */ /* 0x000fea0003800000 */
[----:B------:R-:W-:Y:S01]  /*1d40*/  ISETP.LE.OR P1, PT, R26, R15, !P0 ;  /* 0x0000000f1a00720c */ /* 0x000fe20004723670 */
[----:B------:R-:W-:Y:S01]  /*1d50*/  BSSY B3, `(.L_x_32) ;  /* 0x0000014000037945 */ /* 0x000fe20003800000 */
[----:B------:R-:W-:-:S11]  /*1d60*/  ISETP.NE.AND P2, PT, R12, 0x2, PT ;  /* 0x000000020c00780c */ /* 0x000fd60003f45270 */
[----:B------:R-:W-:Y:S05]  /*1d70*/  @P1 BRA `(.L_x_33) ;  /* 0x0000011000001947 */ /* 0x000fea0003800000 */
[----:B------:R-:W2:Y:S01]  /*1d80*/  LDG.E.U16 R22, [R20.64+0x2] ;  /* 0x0000020814167981 */ /* 0x000ea2000c1e1500 */
[----:B------:R-:W-:-:S04]  /*1d90*/  IMAD.MOV.U32 R29, RZ, RZ, c[0x0][0x1a4] ;  /* 0x00006900ff1d7624 */ /* 0x000fc800078e00ff */
[----:B------:R-:W-:-:S05]  /*1da0*/  IMAD R29, R6, R29, c[0x0][0x1a4] ;  /* 0x00006900061d7624 */ /* 0x000fca00078e021d */
[----:B------:R-:W-:-:S04]  /*1db0*/  IADD3 R29, R29, -c[0x0][0x1ac], RZ ;  /* 0x80006b001d1d7a10 */ /* 0x000fc80007ffe0ff */
        /* <DEDUP_REMOVED lines=13> */
.L_x_33:
[----:B------:R-:W-:Y:S05]  /*1e90*/  BSYNC B3 ;  /* 0x0000000000037941 */ /* 0x000fea0003800000 */
.L_x_32:
[----:B------:R-:W-:Y:S01]  /*1ea0*/  IADD3 R29, R6, 0x2, RZ ;  /* 0x00000002061d7810 */ /* 0x000fe20007ffe0ff */
[----:B------:R-:W-:Y:S05]  /*1eb0*/  @!P2 BRA `(.L_x_29) ;  /* 0x000001500000a947 */ /* 0x000fea0003800000 */
[----:B------:R-:W-:Y:S02]  /*1ec0*/  ISETP.LE.OR P0, PT, R25, R24, !P0 ;  /* 0x000000181900720c */ /* 0x000fe40004703670 */
[----:B------:R-:W-:-:S11]  /*1ed0*/  IADD3 R29, R6, 0x3, RZ ;  /* 0x00000003061d7810 */ /* 0x000fd60007ffe0ff */
[----:B------:R-:W-:Y:S05]  /*1ee0*/  @P0 BRA `(.L_x_29) ;  /* 0x0000012000000947 */ /* 0x000fea0003800000 */
[----:B------:R0:W2:Y:S01]  /*1ef0*/  LDG.E.U16 R20, [R20.64+0x4] ;  /* 0x0000040814147981 */ /* 0x0000a2000c1e1500 */
[----:B------:R-:W-:-:S04]  /*1f00*/  IMAD.MOV.U32 R31, RZ, RZ, c[0x0][0x1a4] ;  /* 0x00006900ff1f7624 */ /* 0x000fc800078e00ff */
[----:B------:R-:W-:-:S05]  /*1f10*/  IMAD R31, R6, R31, c[0x0][0x1a4] ;  /* 0x00006900061f7624 */ /* 0x000fca00078e021f */
[----:B------:R-:W-:-:S04]  /*1f20*/  IADD3 R31, R31, c[0x0][0x1a4], RZ ;  /* 0x000069001f1f7a10 */ /* 0x000fc80007ffe0ff */
        /* <DEDUP_REMOVED lines=14> */
.L_x_29:
[----:B------:R-:W-:Y:S05]  /*2010*/  BSYNC B2 ;  /* 0x0000000000027941 */ /* 0x000fea0003800000 */
.L_x_28:
[----:B------:R-:W-:-:S13]  /*2020*/  ISETP.GE.U32.AND P0, PT, R10, 0x3, PT ;  /* 0x000000030a00780c */ /* 0x000fda0003f06070 */
[----:B------:R-:W-:Y:S05]  /*2030*/  @!P0 BRA `(.L_x_17) ;  /* 0x0000058000008947 */ /* 0x000fea0003800000 */
[----:B------:R-:W-:Y:S02]  /*2040*/  ISETP.GT.AND P0, PT, R23, R30, PT ;  /* 0x0000001e1700720c */ /* 0x000fe40003f04270 */
.L_x_34:
[----:B------:R-:W-:Y:S01]  /*2050*/  IMAD.MOV.U32 R32, RZ, RZ, c[0x0][0x1a4] ;  /* 0x00006900ff207624 */ /* 0x000fe200078e00ff */
[--C-:B------:R-:W-:Y:S01]  /*2060*/  SHF.R.S32.HI R21, RZ, 0x1f, R29.reuse ;  /* 0x0000001fff157819 */ /* 0x100fe2000001141d */
[----:B------:R-:W-:Y:S02]  /*2070*/  IMAD R23, R27, c[0x0][0x190], RZ ;  /* 0x000064001b177a24 */ /* 0x000fe400078e02ff */
[----:B------:R-:W-:Y:S02]  /*2080*/  IMAD.MOV.U32 R20, RZ, RZ, R29 ;  /* 0x000000ffff147224 */ /* 0x000fe400078e001d */
[----:B------:R-:W-:Y:S02]  /*2090*/  IMAD R30, R29, R32, -c[0x0][0x1ac] ;  /* 0x80006b001d1e7624 */ /* 0x000fe400078e0220 */
[C---:B------:R-:W-:Y:S02]  /*20a0*/  IMAD R23, R18.reuse, c[0x0][0x194], R23 ;  /* 0x0000650012177a24 */ /* 0x040fe400078e0217 */
[----:B------:R-:W-:Y:S01]  /*20b0*/  IMAD.WIDE.U32 R20, R18, c[0x0][0x190], R20 ;  /* 0x0000640012147a25 */ /* 0x000fe200078e0014 */
[----:B------:R-:W-:-:S03]  /*20c0*/  IADD3 R33, R30, c[0x0][0x19c], RZ ;  /* 0x000067001e217a10 */ /* 0x000fc60007ffe0ff */
[----:B------:R-:W-:Y:S01]  /*20d0*/  IMAD.IADD R23, R23, 0x1, R21 ;  /* 0x0000000117177824 */ /* 0x000fe200078e0215 */
[C---:B------:R-:W-:Y:S01]  /*20e0*/  LEA R22, P1, R20.reuse, c[0x0][0x168], 0x1 ;  /* 0x00005a0014167a11 */ /* 0x040fe200078208ff */
[----:B------:R-:W-:Y:S01]  /*20f0*/  IMAD R21, R29, R32, c[0x0][0x1a4] ;  /* 0x000069001d157624 */ /* 0x000fe200078e0220 */
[----:B------:R-:W-:Y:S02]  /*2100*/  IMNMX R33, R33, UR5, PT ;  /* 0x0000000521217c17 */ /* 0x000fe4000b800200 */
[----:B------:R-:W-:Y:S02]  /*2110*/  LEA.HI.X R23, R20, c[0x0][0x16c], R23, 0x1, P1 ;  /* 0x00005b0014177a11 */ /* 0x000fe400008f0c17 */
[----:B------:R-:W-:Y:S02]  /*2120*/  IMNMX R20, RZ, R30, !PT ;  /* 0x0000001eff147217 */ /* 0x000fe40007800200 */
[----:B------:R-:W-:Y:S02]  /*2130*/  IMNMX R35, R33, c[0x0][0x180], PT ;  /* 0x0000600021237a17 */ /* 0x000fe40003800200 */
[----:B------:R-:W-:-:S02]  /*2140*/  IADD3 R31, R21, -c[0x0][0x1ac], RZ ;  /* 0x80006b00151f7a10 */ /* 0x000fc40007ffe0ff */
[----:B------:R-:W-:Y:S02]  /*2150*/  ISETP.LE.OR P1, PT, R35, R20, !P0 ;  /* 0x000000142300720c */ /* 0x000fe40004723670 */
[----:B------:R-:W-:-:S04]  /*2160*/  IADD3 R20, R31, c[0x0][0x19c], RZ ;  /* 0x000067001f147a10 */ /* 0x000fc80007ffe0ff */
[----:B------:R-:W-:Y:S02]  /*2170*/  IMNMX R32, R20, UR5, PT ;  /* 0x0000000514207c17 */ /* 0x000fe4000b800200 */
[----:B------:R-:W-:Y:S02]  /*2180*/  IMNMX R20, RZ, R31, !PT ;  /* 0x0000001fff147217 */ /* 0x000fe40007800200 */
[----:B------:R-:W-:-:S03]  /*2190*/  IMNMX R35, R32, c[0x0][0x180], PT ;  /* 0x0000600020237a17 */ /* 0x000fc60003800200 */
[----:B------:R-:W-:Y:S01]  /*21a0*/  @!P1 IMAD.IADD R33, R33, 0x1, -R30 ;  /* 0x0000000121219824 */ /* 0x000fe200078e0a1e */
[----:B------:R-:W-:Y:S01]  /*21b0*/  ISETP.LE.OR P2, PT, R35, R20, !P0 ;  /* 0x000000142300720c */ /* 0x000fe20004743670 */
[----:B------:R-:W2:-:S12]  /*21c0*/  @!P1 LDG.E.U16 R30, [R22.64] ;  /* 0x00000008161e9981 */ /* 0x000e98000c1e1500 */
[----:B------:R-:W3:Y:S01]  /*21d0*/  @!P2 LDG.E.U16 R20, [R22.64+0x2] ;  /* 0x000002081614a981 */ /* 0x000ee2000c1e1500 */
[----:B------:R-:W-:Y:S02]  /*21e0*/  @!P2 IMAD.IADD R31, R32, 0x1, -R31 ;  /* 0x00000001201fa824 */ /* 0x000fe400078e0a1f */
[C---:B------:R-:W-:Y:S02]  /*21f0*/  @!P1 IMAD R33, R28.reuse, R33, RZ ;  /* 0x000000211c219224 */ /* 0x040fe400078e02ff */
[----:B------:R-:W-:-:S04]  /*2200*/  @!P2 IMAD R32, R28, R31, RZ ;  /* 0x0000001f1c20a224 */ /* 0x000fc800078e02ff */
[----:B------:R-:W0:Y:S08]  /*2210*/  @!P2 I2F R34, R32 ;  /* 0x000000200022a306 */ /* 0x000e300000201400 */
[----:B------:R-:W1:Y:S01]  /*2220*/  @!P1 I2F R33, R33 ;  /* 0x0000002100219306 */ /* 0x000e620000201400 */
[----:B0-----:R-:W-:-:S04]  /*2230*/  @!P2 F2FP.BF16.PACK_AB R34, RZ, R34 ;  /* 0x00000022ff22a23e */ /* 0x001fc800000010ff */
[----:B------:R-:W-:Y:S02]  /*2240*/  @!P2 PRMT R34, RZ, 0x5410, R34 ;  /* 0x00005410ff22a816 */ /* 0x000fe40000000022 */
[----:B-1----:R-:W-:Y:S02]  /*2250*/  @!P1 F2FP.BF16.PACK_AB R31, RZ, R33 ;  /* 0x00000021ff1f923e */ /* 0x002fe400000010ff */
[----:B------:R-:W-:Y:S02]  /*2260*/  @!P2 MUFU.RCP R35, R34 ;  /* 0x000000220023a308 */ /* 0x000fe40000001000 */
[----:B------:R-:W-:Y:S02]  /*2270*/  @!P1 PRMT R32, RZ, 0x5410, R31 ;  /* 0x00005410ff209816 */ /* 0x000fe4000000001f */
[----:B------:R-:W-:-:S04]  /*2280*/  IADD3 R31, R21, c[0x0][0x1a4], RZ ;  /* 0x00006900151f7a10 */ /* 0x000fc80007ffe0ff */
[----:B------:R-:W0:Y:S01]  /*2290*/  @!P1 MUFU.RCP R36, R32 ;  /* 0x0000002000249308 */ /* 0x000e220000001000 */
[----:B--2---:R-:W-:Y:S02]  /*22a0*/  @!P1 PRMT R21, RZ, 0x5410, R30 ;  /* 0x00005410ff159816 */ /* 0x004fe4000000001e */
[----:B------:R-:W-:-:S03]  /*22b0*/  IADD3 R30, R31, -c[0x0][0x1ac], RZ ;  /* 0x80006b001f1e7a10 */ /* 0x000fc60007ffe0ff */
[----:B0-----:R-:W-:Y:S01]  /*22c0*/  @!P1 FMUL.FTZ R21, R21, R36 ;  /* 0x0000002415159220 */ /* 0x001fe20000410000 */
[----:B------:R-:W-:Y:S02]  /*22d0*/  IADD3 R33, R30, c[0x0][0x19c], RZ ;  /* 0x000067001e217a10 */ /* 0x000fe40007ffe0ff */
[----:B------:R-:W-:Y:S02]  /*22e0*/  IMNMX R32, RZ, R30, !PT ;  /* 0x0000001eff207217 */ /* 0x000fe40007800200 */
[----:B------:R-:W-:Y:S02]  /*22f0*/  IMNMX R33, R33, UR5, PT ;  /* 0x0000000521217c17 */ /* 0x000fe4000b800200 */
[----:B---3--:R-:W-:-:S05]  /*2300*/  @!P2 PRMT R20, RZ, 0x5410, R20 ;  /* 0x00005410ff14a816 */ /* 0x008fca0000000014 */
[----:B------:R-:W-:Y:S01]  /*2310*/  @!P2 FMUL.FTZ R20, R20, R35 ;  /* 0x000000231414a220 */ /* 0x000fe20000410000 */
[----:B------:R-:W-:-:S04]  /*2320*/  IMNMX R35, R33, c[0x0][0x180], PT ;  /* 0x0000600021237a17 */ /* 0x000fc80003800200 */
[----:B------:R-:W-:Y:S02]  /*2330*/  ISETP.LE.OR P3, PT, R35, R32, !P0 ;  /* 0x000000202300720c */ /* 0x000fe40004763670 */
[----:B------:R-:W-:-:S04]  /*2340*/  IADD3 R32, R31, c[0x0][0x1a4], RZ ;  /* 0x000069001f207a10 */ /* 0x000fc80007ffe0ff */
[----:B------:R-:W-:-:S07]  /*2350*/  IADD3 R32, R32, -c[0x0][0x1ac], RZ ;  /* 0x80006b0020207a10 */ /* 0x000fce0007ffe0ff */
[----:B------:R-:W-:Y:S01]  /*2360*/  @!P3 IMAD.IADD R33, R33, 0x1, -R30 ;  /* 0x000000012121b824 */ /* 0x000fe200078e0a1e */
[----:B------:R-:W-:-:S04]  /*2370*/  IADD3 R30, R32, c[0x0][0x19c], RZ ;  /* 0x00006700201e7a10 */ /* 0x000fc80007ffe0ff */
[----:B------:R-:W-:Y:S02]  /*2380*/  IMNMX R35, R30, UR5, PT ;  /* 0x000000051e237c17 */ /* 0x000fe4000b800200 */
[----:B------:R-:W-:Y:S02]  /*2390*/  IMNMX R30, RZ, R32, !PT ;  /* 0x00000020ff1e7217 */ /* 0x000fe40007800200 */
[----:B------:R-:W-:-:S04]  /*23a0*/  IMNMX R31, R35, c[0x0][0x180], PT ;  /* 0x00006000231f7a17 */ /* 0x000fc80003800200 */
[----:B------:R-:W-:Y:S02]  /*23b0*/  ISETP.LE.OR P4, PT, R31, R30, !P0 ;  /* 0x0000001e1f00720c */ /* 0x000fe40004783670 */
[----:B------:R0:W2:Y:S11]  /*23c0*/  @!P3 LDG.E.U16 R31, [R22.64+0x4] ;  /* 0x00000408161fb981 */ /* 0x0000b6000c1e1500 */
[----:B------:R0:W3:Y:S01]  /*23d0*/  @!P4 LDG.E.U16 R30, [R22.64+0x6] ;  /* 0x00000608161ec981 */ /* 0x0000e2000c1e1500 */
[----:B------:R-:W-:Y:S01]  /*23e0*/  @!P3 IMAD R33, R28, R33, RZ ;  /* 0x000000211c21b224 */ /* 0x000fe200078e02ff */
[----:B------:R-:W-:Y:S01]  /*23f0*/  @!P1 F2FP.BF16.PACK_AB R21, RZ, R21 ;  /* 0x00000015ff15923e */ /* 0x000fe200000010ff */
[----:B------:R-:W-:Y:S01]  /*2400*/  IMAD.IADD R35, R35, 0x1, -R32 ;  /* 0x0000000123237824 */ /* 0x000fe200078e0a20 */
[----:B------:R-:W-:-:S02]  /*2410*/  @!P2 F2FP.BF16.PACK_AB R20, RZ, R20 ;  /* 0x00000014ff14a23e */ /* 0x000fc400000010ff */
[----:B------:R-:W-:Y:S01]  /*2420*/  IADD3 R29, R29, 0x4, RZ ;  /* 0x000000041d1d7810 */ /* 0x000fe20007ffe0ff */
[----:B------:R-:W-:Y:S01]  /*2430*/  @!P4 IMAD R32, R28, R35, RZ ;  /* 0x000000231c20c224 */ /* 0x000fe200078e02ff */
[----:B------:R-:W1:Y:S01]  /*2440*/  @!P3 I2F R33, R33 ;  /* 0x000000210021b306 */ /* 0x000e620000201400 */
[----:B------:R-:W-:Y:S02]  /*2450*/  @!P2 PRMT R20, RZ, 0x5410, R20 ;  /* 0x00005410ff14a816 */ /* 0x000fe40000000014 */
[----:B0-----:R-:W-:-:S05]  /*2460*/  @!P1 PRMT R22, RZ, 0x5410, R21 ;  /* 0x00005410ff169816 */ /* 0x001fca0000000015 */
[----:B------:R-:W0:Y:S01]  /*2470*/  @!P4 I2F R32, R32 ;  /* 0x000000200020c306 */ /* 0x000e220000201400 */
[----:B------:R-:W-:Y:S01]  /*2480*/  @!P1 FADD.FTZ R7, R7, R22 ;  /* 0x0000001607079221 */ /* 0x000fe20000010000 */
[----:B------:R-:W-:-:S03]  /*2490*/  ISETP.GE.AND P1, PT, R29, R11, PT ;  /* 0x0000000b1d00720c */ /* 0x000fc60003f26270 */
[----:B------:R-:W-:Y:S01]  /*24a0*/  @!P2 FADD.FTZ R7, R7, R20 ;  /* 0x000000140707a221 */ /* 0x000fe20000010000 */
[----:B-1----:R-:W-:-:S04]  /*24b0*/  @!P3 F2FP.BF16.PACK_AB R23, RZ, R33 ;  /* 0x00000021ff17b23e */ /* 0x002fc800000010ff */
[----:B------:R-:W-:Y:S02]  /*24c0*/  @!P3 PRMT R23, RZ, 0x5410, R23 ;  /* 0x00005410ff17b816 */ /* 0x000fe40000000017 */
[----:B0-----:R-:W-:Y:S02]  /*24d0*/  @!P4 F2FP.BF16.PACK_AB R34, RZ, R32 ;  /* 0x00000020ff22c23e */ /* 0x001fe400000010ff */
[----:B------:R-:W0:Y:S02]  /*24e0*/  @!P3 MUFU.RCP R36, R23 ;  /* 0x000000170024b308 */ /* 0x000e240000001000 */
[----:B------:R-:W-:-:S06]  /*24f0*/  @!P4 PRMT R34, RZ, 0x5410, R34 ;  /* 0x00005410ff22c816 */ /* 0x000fcc0000000022 */
[----:B------:R-:W1:Y:S01]  /*2500*/  @!P4 MUFU.RCP R35, R34 ;  /* 0x000000220023c308 */ /* 0x000e620000001000 */
[----:B--2---:R-:W-:-:S05]  /*2510*/  @!P3 PRMT R31, RZ, 0x5410, R31 ;  /* 0x00005410ff1fb816 */ /* 0x004fca000000001f */
[----:B0-----:R-:W-:-:S05]  /*2520*/  @!P3 FMUL.FTZ R31, R31, R36 ;  /* 0x000000241f1fb220 */ /* 0x001fca0000410000 */
[----:B------:R-:W-:Y:S02]  /*2530*/  @!P3 F2FP.BF16.PACK_AB R31, RZ, R31 ;  /* 0x0000001fff1fb23e */ /* 0x000fe400000010ff */
[----:B---3--:R-:W-:Y:S02]  /*2540*/  @!P4 PRMT R30, RZ, 0x5410, R30 ;  /* 0x00005410ff1ec816 */ /* 0x008fe4000000001e */
[----:B------:R-:W-:-:S03]  /*2550*/  @!P3 PRMT R20, RZ, 0x5410, R31 ;  /* 0x00005410ff14b816 */ /* 0x000fc6000000001f */
[----:B-1----:R-:W-:Y:S02]  /*2560*/  @!P4 FMUL.FTZ R30, R30, R35 ;  /* 0x000000231e1ec220 */ /* 0x002fe40000410000 */
[----:B------:R-:W-:-:S03]  /*2570*/  @!P3 FADD.FTZ R7, R7, R20 ;  /* 0x000000140707b221 */ /* 0x000fc60000010000 */
[----:B------:R-:W-:-:S04]  /*2580*/  @!P4 F2FP.BF16.PACK_AB R30, RZ, R30 ;  /* 0x0000001eff1ec23e */ /* 0x000fc800000010ff */
[----:B------:R-:W-:-:S05]  /*2590*/  @!P4 PRMT R30, RZ, 0x5410, R30 ;  /* 0x00005410ff1ec816 */ /* 0x000fca000000001e */
[----:B------:R-:W-:Y:S01]  /*25a0*/  @!P4 FADD.FTZ R7, R7, R30 ;  /* 0x0000001e0707c221 */ /* 0x000fe20000010000 */
[----:B------:R-:W-:Y:S05]  /*25b0*/  @!P1 BRA `(.L_x_34) ;  /* 0xfffffa9000009947 */ /* 0x000fea000383ffff */
.L_x_17:
[----:B------:R-:W-:Y:S05]  /*25c0*/  BSYNC B1 ;  /* 0x0000000000017941 */ /* 0x000fea0003800000 */
.L_x_16:
[----:B------:R-:W-:-:S04]  /*25d0*/  IADD3 R8, R8, 0x1, RZ ;  /* 0x0000000108087810 */ /* 0x000fc80007ffe0ff */
[----:B------:R-:W-:-:S13]  /*25e0*/  ISETP.GE.AND P0, PT, R8, R5, PT ;  /* 0x000000050800720c */ /* 0x000fda0003f06270 */
[----:B------:R-:W-:Y:S01]  /*25f0*/  @P0 CALL.REL.NOINC `(.L_x_35) ;  /* 0x0000001000000944 */ /* 0x000fe20003c00000 */
[----:B------:R-:W-:Y:S05]  /*2600*/  BRA `(.L_x_36) ;  /* 0xffffebb000007947 */ /* 0x000fea000383ffff */
.L_x_35:
[----:B------:R-:W-:Y:S05]  /*2610*/  BRA `(.L_x_14) ;  /* 0x000013f000007947 */ /* 0x000fea0003800000 */
.L_x_15:
[----:B------:R-:W-:Y:S01]  /*2620*/  IMAD R15, R6, R15, c[0x0][0x1a4] ;  /* 0x00006900060f7624 */ /* 0x000fe200078e020f */
[----:B------:R-:W-:Y:S02]  /*2630*/  IMNMX R13, RZ, R14, !PT ;  /* 0x0000000eff0d7217 */ /* 0x000fe40007800200 */
[----:B------:R-:W-:Y:S02]  /*2640*/  IMNMX R26, R26, c[0x0][0x180], PT ;  /* 0x000060001a1a7a17 */ /* 0x000fe40003800200 */
[C---:B------:R-:W-:Y:S02]  /*2650*/  IADD3 R7, R15.reuse, c[0x0][0x1a4], RZ ;  /* 0x000069000f077a10 */ /* 0x040fe40007ffe0ff */
[----:B------:R-:W-:Y:S02]  /*2660*/  IADD3 R15, R15, -c[0x0][0x1ac], RZ ;  /* 0x80006b000f0f7a10 */ /* 0x000fe40007ffe0ff */
[----:B------:R-:W-:Y:S02]  /*2670*/  IADD3 R18, R7, -c[0x0][0x1ac], RZ ;  /* 0x80006b0007127a10 */ /* 0x000fe40007ffe0ff */
[----:B------:R-:W-:-:S02]  /*2680*/  IADD3 R7, R15, c[0x0][0x19c], RZ ;  /* 0x000067000f077a10 */ /* 0x000fc40007ffe0ff */
[----:B------:R-:W-:Y:S02]  /*2690*/  IADD3 R19, R18, c[0x0][0x19c], RZ ;  /* 0x0000670012137a10 */ /* 0x000fe40007ffe0ff */
[----:B------:R-:W-:Y:S02]  /*26a0*/  IMNMX R7, R7, UR5, PT ;  /* 0x0000000507077c17 */ /* 0x000fe4000b800200 */
[----:B------:R-:W-:Y:S02]  /*26b0*/  IMNMX R19, R19, UR5, PT ;  /* 0x0000000513137c17 */ /* 0x000fe4000b800200 */
[----:B------:R-:W-:Y:S02]  /*26c0*/  IMNMX R14, RZ, R15, !PT ;  /* 0x0000000fff0e7217 */ /* 0x000fe40007800200 */
[----:B------:R-:W-:Y:S02]  /*26d0*/  IMNMX R15, RZ, R18, !PT ;  /* 0x00000012ff0f7217 */ /* 0x000fe40007800200 */
[----:B------:R-:W-:Y:S01]  /*26e0*/  IMNMX R25, R7, c[0x0][0x180], PT ;  /* 0x0000600007197a17 */ /* 0x000fe20003800200 */
[----:B------:R-:W-:Y:S01]  /*26f0*/  IMAD.MOV.U32 R7, RZ, RZ, RZ ;  /* 0x000000ffff077224 */ /* 0x000fe200078e00ff */
[----:B------:R-:W-:-:S03]  /*2700*/  IMNMX R24, R19, c[0x0][0x180], PT ;  /* 0x0000600013187a17 */ /* 0x000fc60003800200 */
[----:B------:R-:W-:Y:S02]  /*2710*/  IMAD.IADD R27, R25, 0x1, -R14 ;  /* 0x00000001191b7824 */ /* 0x000fe400078e0a0e */
[----:B------:R-:W-:Y:S02]  /*2720*/  IMAD.IADD R28, R24, 0x1, -R15 ;  /* 0x00000001181c7824 */ /* 0x000fe400078e0a0f */
.L_x_56:
        /* <DEDUP_REMOVED lines=10> */
[----:B------:R-:W-:Y:S02]  /*27d0*/  IMAD.MOV.U32 R23, RZ, RZ, c[0x0][0x1a0] ;  /* 0x00006800ff177624 */ /* 0x000fe400078e00ff */
[----:B------:R-:W-:Y:S01]  /*27e0*/  IMAD.IADD R29, R21, 0x1, R19 ;  /* 0x00000001151d7824 */ /* 0x000fe200078e0213 */
[--C-:B------:R-:W-:Y:S01]  /*27f0*/  SHF.R.S32.HI R21, RZ, 0x1f, R6.reuse ;  /* 0x0000001fff157819 */ /* 0x100fe20000011406 */
[----:B------:R-:W-:Y:S02]  /*2800*/  IMAD R30, R8, R23, -c[0x0][0x1a8] ;  /* 0x80006a00081e7624 */ /* 0x000fe400078e0217 */
[----:B------:R-:W-:Y:S02]  /*2810*/  IMAD.MOV.U32 R20, RZ, RZ, R6 ;  /* 0x000000ffff147224 */ /* 0x000fe400078e0006 */
[----:B------:R-:W-:Y:S01]  /*2820*/  IMAD R33, R29, c[0x0][0x190], RZ ;  /* 0x000064001d217a24 */ /* 0x000fe200078e02ff */
[----:B------:R-:W-:Y:S01]  /*2830*/  IADD3 R31, R30, c[0x0][0x198], RZ ;  /* 0x000066001e1f7a10 */ /* 0x000fe20007ffe0ff */
[----:B------:R-:W-:-:S03]  /*2840*/  IMAD.WIDE.U32 R22, R18, c[0x0][0x190], R20 ;  /* 0x0000640012167a25 */ /* 0x000fc600078e0014 */
[----:B------:R-:W-:Y:S01]  /*2850*/  IMNMX R31, R31, UR4, PT ;  /* 0x000000041f1f7c17 */ /* 0x000fe2000b800200 */
[----:B------:R-:W-:Y:S01]  /*2860*/  IMAD R21, R18, c[0x0][0x194], R33 ;  /* 0x0000650012157a24 */ /* 0x000fe200078e0221 */
[----:B------:R-:W-:Y:S02]  /*2870*/  LEA R20, P0, R22, c[0x0][0x168], 0x1 ;  /* 0x00005a0016147a11 */ /* 0x000fe400078008ff */
[----:B------:R-:W-:Y:S01]  /*2880*/  IMNMX R32, R31, c[0x0][0x178], PT ;  /* 0x00005e001f207a17 */ /* 0x000fe20003800200 */
[----:B------:R-:W-:Y:S01]  /*2890*/  IMAD.IADD R21, R23, 0x1, R21 ;  /* 0x0000000117157824 */ /* 0x000fe200078e0215 */
[----:B------:R-:W-:-:S04]  /*28a0*/  IMNMX R23, RZ, R30, !PT ;  /* 0x0000001eff177217 */ /* 0x000fc80007800200 */
[----:B------:R-:W-:Y:S01]  /*28b0*/  LEA.HI.X R21, R22, c[0x0][0x16c], R21, 0x1, P0 ;  /* 0x00005b0016157a11 */ /* 0x000fe200000f0c15 */
[----:B------:R-:W-:Y:S01]  /*28c0*/  IMAD.IADD R30, R32, 0x1, -R23 ;  /* 0x00000001201e7824 */ /* 0x000fe200078e0a17 */
        /* <DEDUP_REMOVED lines=17> */
.L_x_43:
[----:B------:R-:W-:Y:S05]  /*29e0*/  BSYNC B3 ;  /* 0x0000000000037941 */ /* 0x000fea0003800000 */
.L_x_42:
        /* <DEDUP_REMOVED lines=13> */
.L_x_45:
[----:B------:R-:W-:Y:S05]  /*2ac0*/  BSYNC B3 ;  /* 0x0000000000037941 */ /* 0x000fea0003800000 */
.L_x_44:
        /* <DEDUP_REMOVED lines=12> */
.L_x_41:
[----:B------:R-:W-:Y:S05]  /*2b90*/  BSYNC B2 ;  /* 0x0000000000027941 */ /* 0x000fea0003800000 */
.L_x_40:
[----:B------:R-:W-:Y:S01]  /*2ba0*/  ISETP.GE.U32.AND P0, PT, R10, 0x3, PT ;  /* 0x000000030a00780c */ /* 0x000fe20003f06070 */
[----:B------:R-:W-:-:S12]  /*2bb0*/  BSSY B2, `(.L_x_46) ;  /* 0x0000046000027945 */ /* 0x000fd80003800000 */
[----:B------:R-:W-:Y:S05]  /*2bc0*/  @!P0 BRA `(.L_x_47) ;  /* 0x0000044000008947 */ /* 0x000fea0003800000 */
[----:B------:R-:W-:Y:S02]  /*2bd0*/  ISETP.GT.AND P0, PT, R32, R23, PT ;  /* 0x000000172000720c */ /* 0x000fe40003f04270 */
.L_x_48:
[--C-:B------:R-:W-:Y:S01]  /*2be0*/  SHF.R.S32.HI R21, RZ, 0x1f, R30.reuse ;  /* 0x0000001fff157819 */ /* 0x100fe2000001141e */
[----:B------:R-:W-:Y:S02]  /*2bf0*/  IMAD R23, R29, c[0x0][0x190], RZ ;  /* 0x000064001d177a24 */ /* 0x000fe400078e02ff */
[----:B------:R-:W-:Y:S02]  /*2c00*/  IMAD.MOV.U32 R20, RZ, RZ, R30 ;  /* 0x000000ffff147224 */ /* 0x000fe400078e001e */
[C---:B------:R-:W-:Y:S02]  /*2c10*/  IMAD R23, R18.reuse, c[0x0][0x194], R23 ;  /* 0x0000650012177a24 */ /* 0x040fe400078e0217 */
[----:B------:R-:W-:-:S04]  /*2c20*/  IMAD.WIDE.U32 R20, R18, c[0x0][0x190], R20 ;  /* 0x0000640012147a25 */ /* 0x000fc800078e0014 */
[----:B------:R-:W-:Y:S01]  /*2c30*/  IMAD.MOV.U32 R31, RZ, RZ, c[0x0][0x1a4] ;  /* 0x00006900ff1f7624 */ /* 0x000fe200078e00ff */
[----:B------:R-:W-:Y:S01]  /*2c40*/  LEA R22, P1, R20, c[0x0][0x168], 0x1 ;  /* 0x00005a0014167a11 */ /* 0x000fe200078208ff */
[----:B------:R-:W-:Y:S02]  /*2c50*/  IMAD.IADD R23, R23, 0x1, R21 ;  /* 0x0000000117177824 */ /* 0x000fe400078e0215 */
[CC--:B------:R-:W-:Y:S02]  /*2c60*/  IMAD R21, R30.reuse, R31.reuse, -c[0x0][0x1ac] ;  /* 0x80006b001e157624 */ /* 0x0c0fe400078e021f */
[----:B------:R-:W-:Y:S01]  /*2c70*/  IMAD R32, R30, R31, c[0x0][0x1a4] ;  /* 0x000069001e207624 */ /* 0x000fe200078e021f */
[----:B------:R-:W-:Y:S02]  /*2c80*/  LEA.HI.X R23, R20, c[0x0][0x16c], R23, 0x1, P1 ;  /* 0x00005b0014177a11 */ /* 0x000fe400008f0c17 */
[----:B------:R-:W-:Y:S02]  /*2c90*/  IADD3 R20, R21, c[0x0][0x19c], RZ ;  /* 0x0000670015147a10 */ /* 0x000fe40007ffe0ff */
[----:B------:R-:W-:-:S02]  /*2ca0*/  IMNMX R21, RZ, R21, !PT ;  /* 0x00000015ff157217 */ /* 0x000fc40007800200 */
[----:B------:R-:W-:Y:S02]  /*2cb0*/  IMNMX R20, R20, UR5, PT ;  /* 0x0000000514147c17 */ /* 0x000fe4000b800200 */
[----:B------:R-:W-:Y:S02]  /*2cc0*/  IADD3 R31, R32, -c[0x0][0x1ac], RZ ;  /* 0x80006b00201f7a10 */ /* 0x000fe40007ffe0ff */
[----:B------:R-:W-:Y:S02]  /*2cd0*/  IMNMX R20, R20, c[0x0][0x180], PT ;  /* 0x0000600014147a17 */ /* 0x000fe40003800200 */
[----:B------:R-:W-:Y:S02]  /*2ce0*/  IADD3 R32, R32, c[0x0][0x1a4], RZ ;  /* 0x0000690020207a10 */ /* 0x000fe40007ffe0ff */
[----:B------:R-:W-:Y:S02]  /*2cf0*/  ISETP.LE.OR P1, PT, R20, R21, !P0 ;  /* 0x000000151400720c */ /* 0x000fe40004723670 */
[----:B------:R-:W-:-:S02]  /*2d00*/  IADD3 R20, R31, c[0x0][0x19c], RZ ;  /* 0x000067001f147a10 */ /* 0x000fc40007ffe0ff */
[----:B------:R-:W-:Y:S02]  /*2d10*/  IMNMX R31, RZ, R31, !PT ;  /* 0x0000001fff1f7217 */ /* 0x000fe40007800200 */
[----:B------:R-:W-:Y:S02]  /*2d20*/  IMNMX R20, R20, UR5, PT ;  /* 0x0000000514147c17 */ /* 0x000fe4000b800200 */
[----:B------:R-:W-:Y:S02]  /*2d30*/  IADD3 R21, R32, -c[0x0][0x1ac], RZ ;  /* 0x80006b0020157a10 */ /* 0x000fe40007ffe0ff */
[----:B------:R-:W-:-:S04]  /*2d40*/  IMNMX R20, R20, c[0x0][0x180], PT ;  /* 0x0000600014147a17 */ /* 0x000fc80003800200 */
[----:B------:R-:W-:Y:S02]  /*2d50*/  ISETP.LE.OR P2, PT, R20, R31, !P0 ;  /* 0x0000001f1400720c */ /* 0x000fe40004743670 */
[----:B------:R-:W-:Y:S02]  /*2d60*/  IADD3 R20, R21, c[0x0][0x19c], RZ ;  /* 0x0000670015147a10 */ /* 0x000fe40007ffe0ff */
[----:B------:R-:W-:Y:S02]  /*2d70*/  IADD3 R31, R32, c[0x0][0x1a4], RZ ;  /* 0x00006900201f7a10 */ /* 0x000fe40007ffe0ff */
[----:B------:R-:W-:Y:S02]  /*2d80*/  IMNMX R20, R20, UR5, PT ;  /* 0x0000000514147c17 */ /* 0x000fe4000b800200 */
[----:B------:R-:W-:Y:S02]  /*2d90*/  IMNMX R21, RZ, R21, !PT ;  /* 0x00000015ff157217 */ /* 0x000fe40007800200 */
[----:B------:R-:W-:-:S02]  /*2da0*/  IMNMX R20, R20, c[0x0][0x180], PT ;  /* 0x0000600014147a17 */ /* 0x000fc40003800200 */
[----:B------:R-:W-:Y:S02]  /*2db0*/  IADD3 R32, R31, -c[0x0][0x1ac], RZ ;  /* 0x80006b001f207a10 */ /* 0x000fe40007ffe0ff */
[----:B------:R-:W-:Y:S01]  /*2dc0*/  ISETP.LE.OR P3, PT, R20, R21, !P0 ;  /* 0x000000151400720c */ /* 0x000fe20004763670 */
[----:B------:R-:W2:Y:S01]  /*2dd0*/  @!P1 LDG.E.U16 R31, [R22.64] ;  /* 0x00000008161f9981 */ /* 0x000ea2000c1e1500 */
[----:B------:R-:W-:-:S04]  /*2de0*/  IADD3 R20, R32, c[0x0][0x19c], RZ ;  /* 0x0000670020147a10 */ /* 0x000fc80007ffe0ff */
[----:B------:R-:W-:Y:S02]  /*2df0*/  IMNMX R20, R20, UR5, PT ;  /* 0x0000000514147c17 */ /* 0x000fe4000b800200 */
[----:B------:R-:W-:Y:S02]  /*2e00*/  IMNMX R32, RZ, R32, !PT ;  /* 0x00000020ff207217 */ /* 0x000fe40007800200 */
[----:B------:R-:W-:-:S03]  /*2e10*/  IMNMX R21, R20, c[0x0][0x180], PT ;  /* 0x0000600014157a17 */ /* 0x000fc60003800200 */
[----:B------:R-:W3:Y:S01]  /*2e20*/  @!P3 LDG.E.U16 R20, [R22.64+0x4] ;  /* 0x000004081614b981 */ /* 0x000ee2000c1e1500 */
[----:B------:R-:W-:-:S03]  /*2e30*/  ISETP.LE.OR P4, PT, R21, R32, !P0 ;  /* 0x000000201500720c */ /* 0x000fc60004783670 */
[----:B------:R-:W4:Y:S10]  /*2e40*/  @!P2 LDG.E.U16 R32, [R22.64+0x2] ;  /* 0x000002081620a981 */ /* 0x000f34000c1e1500 */
[----:B------:R0:W5:Y:S01]  /*2e50*/  @!P4 LDG.E.U16 R21, [R22.64+0x6] ;  /* 0x000006081615c981 */ /* 0x000162000c1e1500 */
[----:B------:R-:W1:Y:S08]  /*2e60*/  @!P1 MUFU.RCP R34, R4 ;  /* 0x0000000400229308 */ /* 0x000e700000001000 */
[----:B------:R-:W0:Y:S08]  /*2e70*/  @!P3 MUFU.RCP R37, R4 ;  /* 0x000000040025b308 */ /* 0x000e300000001000 */
[----:B------:R-:W0:Y:S01]  /*2e80*/  @!P2 MUFU.RCP R35, R4 ;  /* 0x000000040023a308 */ /* 0x000e220000001000 */
[----:B------:R-:W-:-:S02]  /*2e90*/  IADD3 R30, R30, 0x4, RZ ;  /* 0x000000041e1e7810 */ /* 0x000fc40007ffe0ff */
[----:B--2---:R-:W-:-:S05]  /*2ea0*/  @!P1 PRMT R31, RZ, 0x5410, R31 ;  /* 0x00005410ff1f9816 */ /* 0x004fca000000001f */
[----:B-1----:R-:W-:Y:S02]  /*2eb0*/  @!P1 FMUL.FTZ R33, R31, R34 ;  /* 0x000000221f219220 */ /* 0x002fe40000410000 */
[----:B------:R-:W1:Y:S03]  /*2ec0*/  @!P4 MUFU.RCP R31, R4 ;  /* 0x00000004001fc308 */ /* 0x000e660000001000 */
[----:B------:R-:W-:Y:S02]  /*2ed0*/  @!P1 F2FP.BF16.PACK_AB R33, RZ, R33 ;  /* 0x00000021ff21923e */ /* 0x000fe400000010ff */
[----:B---3--:R-:W-:Y:S02]  /*2ee0*/  @!P3 PRMT R20, RZ, 0x5410, R20 ;  /* 0x00005410ff14b816 */ /* 0x008fe40000000014 */
[----:B----4-:R-:W-:-:S03]  /*2ef0*/  @!P2 PRMT R32, RZ, 0x5410, R32 ;  /* 0x00005410ff20a816 */ /* 0x010fc60000000020 */
[----:B0-----:R-:W-:Y:S01]  /*2f00*/  @!P3 FMUL.FTZ R22, R20, R37 ;  /* 0x000000251416b220 */ /* 0x001fe20000410000 */
[----:B------:R-:W-:Y:S01]  /*2f10*/  @!P1 PRMT R20, RZ, 0x5410, R33 ;  /* 0x00005410ff149816 */ /* 0x000fe20000000021 */
[----:B------:R-:W-:-:S04]  /*2f20*/  @!P2 FMUL.FTZ R32, R32, R35 ;  /* 0x000000232020a220 */ /* 0x000fc80000410000 */
[----:B------:R-:W-:Y:S01]  /*2f30*/  @!P1 FADD.FTZ R7, R7, R20 ;  /* 0x0000001407079221 */ /* 0x000fe20000010000 */
[----:B-----5:R-:W-:Y:S02]  /*2f40*/  @!P4 PRMT R20, RZ, 0x5410, R21 ;  /* 0x00005410ff14c816 */ /* 0x020fe40000000015 */
[----:B------:R-:W-:Y:S02]  /*2f50*/  @!P2 F2FP.BF16.PACK_AB R32, RZ, R32 ;  /* 0x00000020ff20a23e */ /* 0x000fe400000010ff */
[----:B------:R-:W-:Y:S01]  /*2f60*/  ISETP.GE.AND P1, PT, R30, R11, PT ;  /* 0x0000000b1e00720c */ /* 0x000fe20003f26270 */
[----:B-1----:R-:W-:Y:S01]  /*2f70*/  @!P4 FMUL.FTZ R20, R20, R31 ;  /* 0x0000001f1414c220 */ /* 0x002fe20000410000 */
[----:B------:R-:W-:Y:S02]  /*2f80*/  @!P3 F2FP.BF16.PACK_AB R22, RZ, R22 ;  /* 0x00000016ff16b23e */ /* 0x000fe400000010ff */
[----:B------:R-:W-:Y:S02]  /*2f90*/  @!P2 PRMT R32, RZ, 0x5410, R32 ;  /* 0x00005410ff20a816 */ /* 0x000fe40000000020 */
[----:B------:R-:W-:-:S02]  /*2fa0*/  @!P4 F2FP.BF16.PACK_AB R20, RZ, R20 ;  /* 0x00000014ff14c23e */ /* 0x000fc400000010ff */
[----:B------:R-:W-:Y:S01]  /*2fb0*/  @!P3 PRMT R22, RZ, 0x5410, R22 ;  /* 0x00005410ff16b816 */ /* 0x000fe20000000016 */
[----:B------:R-:W-:Y:S01]  /*2fc0*/  @!P2 FADD.FTZ R7, R7, R32 ;  /* 0x000000200707a221 */ /* 0x000fe20000010000 */
[----:B------:R-:W-:-:S03]  /*2fd0*/  @!P4 PRMT R20, RZ, 0x5410, R20 ;  /* 0x00005410ff14c816 */ /* 0x000fc60000000014 */
[----:B------:R-:W-:-:S04]  /*2fe0*/  @!P3 FADD.FTZ R7, R7, R22 ;  /* 0x000000160707b221 */ /* 0x000fc80000010000 */
[----:B------:R-:W-:Y:S01]  /*2ff0*/  @!P4 FADD.FTZ R7, R7, R20 ;  /* 0x000000140707c221 */ /* 0x000fe20000010000 */
[----:B------:R-:W-:Y:S05]  /*3000*/  @!P1 BRA `(.L_x_48) ;  /* 0xfffffbd000009947 */ /* 0x000fea000383ffff */
.L_x_47:
[----:B------:R-:W-:Y:S05]  /*3010*/  BSYNC B2 ;  /* 0x0000000000027941 */ /* 0x000fea0003800000 */
.L_x_46:
[----:B------:R-:W-:Y:S05]  /*3020*/  BRA `(.L_x_38) ;  /* 0x0000099000007947 */ /* 0x000fea0003800000 */
.L_x_39:
        /* <DEDUP_REMOVED lines=12> */
[----:B------:R-:W-:Y:S02]  /*30f0*/  IADD3 R33, R31, c[0x0][0x19c], RZ ;  /* 0x000067001f217a10 */ /* 0x000fe40007ffe0ff */
[----:B------:R-:W-:Y:S02]  /*3100*/  IMNMX R31, RZ, R31, !PT ;  /* 0x0000001fff1f7217 */ /* 0x000fe40007800200 */
[----:B------:R-:W-:-:S04]  /*3110*/  IMNMX R33, R33, UR5, PT ;  /* 0x0000000521217c17 */ /* 0x000fc8000b800200 */
[----:B------:R-:W-:-:S05]  /*3120*/  IMNMX R34, R33, c[0x0][0x180], PT ;  /* 0x0000600021227a17 */ /* 0x000fca0003800200 */
        /* <DEDUP_REMOVED lines=11> */
.L_x_52:
[----:B------:R-:W-:Y:S05]  /*31e0*/  BSYNC B3 ;  /* 0x0000000000037941 */ /* 0x000fea0003800000 */
.L_x_51:
[----:B------:R-:W-:Y:S01]  /*31f0*/  IADD3 R31, R6, 0x1, RZ ;  /* 0x00000001061f7810 */ /* 0x000fe20007ffe0ff */
[----:B------:R-:W-:Y:S05]  /*3200*/  @!P2 BRA `(.L_x_50) ;  /* 0x000002000000a947 */ /* 0x000fea0003800000 */
[----:B------:R-:W-:Y:S01]  /*3210*/  ISETP.LE.OR P1, PT, R25, R14, !P0 ;  /* 0x0000000e1900720c */ /* 0x000fe20004723670 */
[----:B------:R-:W-:Y:S01]  /*3220*/  BSSY B3, `(.L_x_53) ;  /* 0x000000e000037945 */ /* 0x000fe20003800000 */
[----:B------:R-:W-:-:S11]  /*3230*/  ISETP.NE.AND P2, PT, R12, 0x2, PT ;  /* 0x000000020c00780c */ /* 0x000fd60003f45270 */
[----:B------:R-:W-:Y:S05]  /*3240*/  @P1 BRA `(.L_x_54) ;  /* 0x000000b000001947 */ /* 0x000fea0003800000 */
[----:B------:R-:W2:Y:S01]  /*3250*/  LDG.E.U16 R31, [R20.64+0x2] ;  /* 0x00000208141f7981 */ /* 0x000ea2000c1e1500 */
[----:B------:R-:W-:-:S06]  /*3260*/  IMAD R22, R27, R30, RZ ;  /* 0x0000001e1b167224 */ /* 0x000fcc00078e02ff */
[----:B------:R-:W0:Y:S02]  /*3270*/  I2F R22, R22 ;  /* 0x0000001600167306 */ /* 0x000e240000201400 */
[----:B0-----:R-:W-:-:S04]  /*3280*/  F2FP.BF16.PACK_AB R33, RZ, R22 ;  /* 0x00000016ff21723e */ /* 0x001fc800000010ff */
[----:B------:R-:W-:-:S04]  /*3290*/  PRMT R33, RZ, 0x5410, R33 ;  /* 0x00005410ff217816 */ /* 0x000fc80000000021 */
[----:B------:R-:W0:Y:S01]  /*32a0*/  MUFU.RCP R34, R33 ;  /* 0x0000002100227308 */ /* 0x000e220000001000 */
[----:B--2---:R-:W-:-:S05]  /*32b0*/  PRMT R31, RZ, 0x5410, R31 ;  /* 0x00005410ff1f7816 */ /* 0x004fca000000001f */
[----:B0-----:R-:W-:-:S05]  /*32c0*/  FMUL.FTZ R31, R31, R34 ;  /* 0x000000221f1f7220 */ /* 0x001fca0000410000 */
[----:B------:R-:W-:-:S04]  /*32d0*/  F2FP.BF16.PACK_AB R31, RZ, R31 ;  /* 0x0000001fff1f723e */ /* 0x000fc800000010ff */
[----:B------:R-:W-:-:S05]  /*32e0*/  PRMT R22, RZ, 0x5410, R31 ;  /* 0x00005410ff167816 */ /* 0x000fca000000001f */
[----:B------:R-:W-:Y:S02]  /*32f0*/  FADD.FTZ R7, R7, R22 ;  /* 0x0000001607077221 */ /* 0x000fe40000010000 */
.L_x_54:
[----:B------:R-:W-:Y:S05]  /*3300*/  BSYNC B3 ;  /* 0x0000000000037941 */ /* 0x000fea0003800000 */
.L_x_53:
[----:B------:R-:W-:Y:S01]  /*3310*/  IADD3 R31, R6, 0x2, RZ ;  /* 0x00000002061f7810 */ /* 0x000fe20007ffe0ff */
[----:B------:R-:W-:Y:S05]  /*3320*/  @!P2 BRA `(.L_x_50) ;  /* 0x000000e00000a947 */ /* 0x000fea0003800000 */
[----:B------:R-:W-:Y:S02]  /*3330*/  ISETP.LE.OR P0, PT, R24, R15, !P0 ;  /* 0x0000000f1800720c */ /* 0x000fe40004703670 */
[----:B------:R-:W-:-:S11]  /*3340*/  IADD3 R31, R6, 0x3, RZ ;  /* 0x00000003061f7810 */ /* 0x000fd60007ffe0ff */
[----:B------:R-:W-:Y:S05]  /*3350*/  @P0 BRA `(.L_x_50) ;  /* 0x000000b000000947 */ /* 0x000fea0003800000 */
[----:B------:R0:W2:Y:S01]  /*3360*/  LDG.E.U16 R20, [R20.64+0x4] ;  /* 0x0000040814147981 */ /* 0x0000a2000c1e1500 */
        /* <DEDUP_REMOVED lines=10> */
.L_x_50:
[----:B------:R-:W-:Y:S05]  /*3410*/  BSYNC B2 ;  /* 0x0000000000027941 */ /* 0x000fea0003800000 */
.L_x_49:
[----:B------:R-:W-:-:S13]  /*3420*/  ISETP.GE.U32.AND P0, PT, R10, 0x3, PT ;  /* 0x000000030a00780c */ /* 0x000fda0003f06070 */
[----:B------:R-:W-:Y:S05]  /*3430*/  @!P0 BRA `(.L_x_38) ;  /* 0x0000058000008947 */ /* 0x000fea0003800000 */
[----:B------:R-:W-:Y:S02]  /*3440*/  ISETP.GT.AND P0, PT, R32, R23, PT ;  /* 0x000000172000720c */ /* 0x000fe40003f04270 */
.L_x_55:
[--C-:B------:R-:W-:Y:S01]  /*3450*/  SHF.R.S32.HI R21, RZ, 0x1f, R31.reuse ;  /* 0x0000001fff157819 */ /* 0x100fe2000001141f */
[----:B------:R-:W-:Y:S02]  /*3460*/  IMAD R23, R29, c[0x0][0x190], RZ ;  /* 0x000064001d177a24 */ /* 0x000fe400078e02ff */
[----:B------:R-:W-:Y:S02]  /*3470*/  IMAD.MOV.U32 R20, RZ, RZ, R31 ;  /* 0x000000ffff147224 */ /* 0x000fe400078e001f */
[C---:B------:R-:W-:Y:S02]  /*3480*/  IMAD R23, R18.reuse, c[0x0][0x194], R23 ;  /* 0x0000650012177a24 */ /* 0x040fe400078e0217 */
[----:B------:R-:W-:-:S04]  /*3490*/  IMAD.WIDE.U32 R20, R18, c[0x0][0x190], R20 ;  /* 0x0000640012147a25 */ /* 0x000fc800078e0014 */
[----:B------:R-:W-:Y:S01]  /*34a0*/  IMAD.IADD R21, R23, 0x1, R21 ;  /* 0x0000000117157824 */ /* 0x000fe200078e0215 */
[----:B------:R-:W-:Y:S01]  /*34b0*/  LEA R22, P1, R20, c[0x0][0x168], 0x1 ;  /* 0x00005a0014167a11 */ /* 0x000fe200078208ff */
[----:B------:R-:W-:-:S03]  /*34c0*/  IMAD.MOV.U32 R32, RZ, RZ, c[0x0][0x1a4] ;  /* 0x00006900ff207624 */ /* 0x000fc600078e00ff */
[----:B------:R-:W-:Y:S01]  /*34d0*/  LEA.HI.X R23, R20, c[0x0][0x16c], R21, 0x1, P1 ;  /* 0x00005b0014177a11 */ /* 0x000fe200008f0c15 */
[CC--:B------:R-:W-:Y:S02]  /*34e0*/  IMAD R20, R31.reuse, R32.reuse, -c[0x0][0x1ac] ;  /* 0x80006b001f147624 */ /* 0x0c0fe400078e0220 */
[----:B------:R-:W-:-:S03]  /*34f0*/  IMAD R21, R31, R32, c[0x0][0x1a4] ;  /* 0x000069001f157624 */ /* 0x000fc600078e0220 */
[----:B------:R-:W-:Y:S02]  /*3500*/  IADD3 R32, R20, c[0x0][0x19c], RZ ;  /* 0x0000670014207a10 */ /* 0x000fe40007ffe0ff */
[----:B------:R-:W-:Y:S02]  /*3510*/  IADD3 R33, R21, -c[0x0][0x1ac], RZ ;  /* 0x80006b0015217a10 */ /* 0x000fe40007ffe0ff */
[----:B------:R-:W-:Y:S02]  /*3520*/  IMNMX R32, R32, UR5, PT ;  /* 0x0000000520207c17 */ /* 0x000fe4000b800200 */
[----:B------:R-:W-:Y:S02]  /*3530*/  IADD3 R34, R33, c[0x0][0x19c], RZ ;  /* 0x0000670021227a10 */ /* 0x000fe40007ffe0ff */
[----:B------:R-:W-:Y:S02]  /*3540*/  IMNMX R37, RZ, R33, !PT ;  /* 0x00000021ff257217 */ /* 0x000fe40007800200 */
[----:B------:R-:W-:-:S02]  /*3550*/  IMNMX R20, RZ, R20, !PT ;  /* 0x00000014ff147217 */ /* 0x000fc40007800200 */
[----:B------:R-:W-:Y:S02]  /*3560*/  IMNMX R33, R32, c[0x0][0x180], PT ;  /* 0x0000600020217a17 */ /* 0x000fe40003800200 */
[----:B------:R-:W-:Y:S02]  /*3570*/  IMNMX R34, R34, UR5, PT ;  /* 0x0000000522227c17 */ /* 0x000fe4000b800200 */
[----:B------:R-:W-:Y:S02]  /*3580*/  ISETP.LE.OR P1, PT, R33, R20, !P0 ;  /* 0x000000142100720c */ /* 0x000fe40004723670 */
[----:B------:R-:W-:-:S04]  /*3590*/  IMNMX R34, R34, c[0x0][0x180], PT ;  /* 0x0000600022227a17 */ /* 0x000fc80003800200 */
[----:B------:R-:W-:-:S07]  /*35a0*/  ISETP.LE.OR P2, PT, R34, R37, !P0 ;  /* 0x000000252200720c */ /* 0x000fce0004743670 */
[----:B------:R-:W-:Y:S02]  /*35b0*/  @!P1 IMAD.IADD R33, R33, 0x1, -R20 ;  /* 0x0000000121219824 */ /* 0x000fe400078e0a14 */
[----:B------:R-:W2:Y:S04]  /*35c0*/  @!P1 LDG.E.U16 R20, [R22.64] ;  /* 0x0000000816149981 */ /* 0x000ea8000c1e1500 */
[----:B------:R-:W3:Y:S01]  /*35d0*/  @!P2 LDG.E.U16 R32, [R22.64+0x2] ;  /* 0x000002081620a981 */ /* 0x000ee2000c1e1500 */
[----:B------:R-:W-:Y:S02]  /*35e0*/  @!P1 IMAD R35, R30, R33, RZ ;  /* 0x000000211e239224 */ /* 0x000fe400078e02ff */
[----:B------:R-:W-:-:S04]  /*35f0*/  @!P2 IMAD.IADD R37, R34, 0x1, -R37 ;  /* 0x000000012225a824 */ /* 0x000fc800078e0a25 */
[----:B------:R-:W-:Y:S01]  /*3600*/  @!P2 IMAD R37, R30, R37, RZ ;  /* 0x000000251e25a224 */ /* 0x000fe200078e02ff */
[----:B------:R-:W0:Y:S08]  /*3610*/  @!P1 I2F R35, R35 ;  /* 0x0000002300239306 */ /* 0x000e300000201400 */
[----:B------:R-:W1:Y:S01]  /*3620*/  @!P2 I2F R37, R37 ;  /* 0x000000250025a306 */ /* 0x000e620000201400 */
[----:B0-----:R-:W-:-:S04]  /*3630*/  @!P1 F2FP.BF16.PACK_AB R33, RZ, R35 ;  /* 0x00000023ff21923e */ /* 0x001fc800000010ff */
[----:B------:R-:W-:Y:S02]  /*3640*/  @!P1 PRMT R35, RZ, 0x5410, R33 ;  /* 0x00005410ff239816 */ /* 0x000fe40000000021 */
[----:B-1----:R-:W-:Y:S02]  /*3650*/  @!P2 F2FP.BF16.PACK_AB R33, RZ, R37 ;  /* 0x00000025ff21a23e */ /* 0x002fe400000010ff */
[----:B------:R2:W0:Y:S02]  /*3660*/  @!P1 MUFU.RCP R34, R35 ;  /* 0x0000002300229308 */ /* 0x0004240000001000 */
[----:B------:R-:W-:-:S06]  /*3670*/  @!P2 PRMT R33, RZ, 0x5410, R33 ;  /* 0x00005410ff21a816 */ /* 0x000fcc0000000021 */
[----:B------:R-:W1:Y:S01]  /*3680*/  @!P2 MUFU.RCP R33, R33 ;  /* 0x000000210021a308 */ /* 0x000e620000001000 */
[----:B--2---:R-:W-:Y:S02]  /*3690*/  @!P1 PRMT R35, RZ, 0x5410, R20 ;  /* 0x00005410ff239816 */ /* 0x004fe40000000014 */
[----:B---3--:R-:W-:-:S03]  /*36a0*/  @!P2 PRMT R32, RZ, 0x5410, R32 ;  /* 0x00005410ff20a816 */ /* 0x008fc60000000020 */
[----:B0-----:R-:W-:Y:S01]  /*36b0*/  @!P1 FMUL.FTZ R20, R35, R34 ;  /* 0x0000002223149220 */ /* 0x001fe20000410000 */
[----:B------:R-:W-:Y:S01]  /*36c0*/  IADD3 R34, R21, c[0x0][0x1a4], RZ ;  /* 0x0000690015227a10 */ /* 0x000fe20007ffe0ff */
[----:B-1----:R-:W-:-:S03]  /*36d0*/  @!P2 FMUL.FTZ R21, R32, R33 ;  /* 0x000000212015a220 */ /* 0x002fc60000410000 */
[----:B------:R-:W-:-:S04]  /*36e0*/  IADD3 R32, R34, -c[0x0][0x1ac], RZ ;  /* 0x80006b0022207a10 */ /* 0x000fc80007ffe0ff */
[----:B------:R-:W-:-:S04]  /*36f0*/  IADD3 R36, R32, c[0x0][0x19c], RZ ;  /* 0x0000670020247a10 */ /* 0x000fc80007ffe0ff */
[----:B------:R-:W-:Y:S02]  /*3700*/  IMNMX R36, R36, UR5, PT ;  /* 0x0000000524247c17 */ /* 0x000fe4000b800200 */
[----:B------:R-:W-:Y:S02]  /*3710*/  IMNMX R32, RZ, R32, !PT ;  /* 0x00000020ff207217 */ /* 0x000fe40007800200 */
[----:B------:R-:W-:-:S04]  /*3720*/  IMNMX R35, R36, c[0x0][0x180], PT ;  /* 0x0000600024237a17 */ /* 0x000fc80003800200 */
[----:B------:R-:W-:Y:S02]  /*3730*/  ISETP.LE.OR P3, PT, R35, R32, !P0 ;  /* 0x000000202300720c */ /* 0x000fe40004763670 */
[----:B------:R-:W-:-:S04]  /*3740*/  IADD3 R34, R34, c[0x0][0x1a4], RZ ;  /* 0x0000690022227a10 */ /* 0x000fc80007ffe0ff */
[----:B------:R-:W-:-:S07]  /*3750*/  IADD3 R34, R34, -c[0x0][0x1ac], RZ ;  /* 0x80006b0022227a10 */ /* 0x000fce0007ffe0ff */
[----:B------:R-:W-:Y:S01]  /*3760*/  @!P3 IMAD.IADD R35, R35, 0x1, -R32 ;  /* 0x000000012323b824 */ /* 0x000fe200078e0a20 */
[----:B------:R-:W-:Y:S01]  /*3770*/  IADD3 R32, R34, c[0x0][0x19c], RZ ;  /* 0x0000670022207a10 */ /* 0x000fe20007ffe0ff */
[----:B------:R0:W2:Y:S03]  /*3780*/  @!P3 LDG.E.U16 R33, [R22.64+0x4] ;  /* 0x000004081621b981 */ /* 0x0000a6000c1e1500 */
[----:B------:R-:W-:Y:S02]  /*3790*/  IMNMX R32, R32, UR5, PT ;  /* 0x0000000520207c17 */ /* 0x000fe4000b800200 */
[----:B------:R-:W-:Y:S02]  /*37a0*/  IMNMX R34, RZ, R34, !PT ;  /* 0x00000022ff227217 */ /* 0x000fe40007800200 */
[----:B------:R-:W-:-:S04]  /*37b0*/  IMNMX R37, R32, c[0x0][0x180], PT ;  /* 0x0000600020257a17 */ /* 0x000fc80003800200 */
[----:B------:R-:W-:-:S13]  /*37c0*/  ISETP.LE.OR P4, PT, R37, R34, !P0 ;  /* 0x000000222500720c */ /* 0x000fda0004783670 */
[----:B------:R0:W3:Y:S01]  /*37d0*/  @!P4 LDG.E.U16 R32, [R22.64+0x6] ;  /* 0x000006081620c981 */ /* 0x0000e2000c1e1500 */
        /* <DEDUP_REMOVED lines=8> */
[----:B------:R-:W0:Y:S02]  /*3860*/  @!P3 MUFU.RCP R35, R23 ;  /* 0x000000170023b308 */ /* 0x000e240000001000 */
[----:B------:R-:W-:-:S06]  /*3870*/  @!P4 PRMT R34, RZ, 0x5410, R34 ;  /* 0x00005410ff22c816 */ /* 0x000fcc0000000022 */
[----:B------:R-:W1:Y:S01]  /*3880*/  @!P4 MUFU.RCP R34, R34 ;  /* 0x000000220022c308 */ /* 0x000e620000001000 */
[----:B------:R-:W-:Y:S02]  /*3890*/  @!P1 F2FP.BF16.PACK_AB R20, RZ, R20 ;  /* 0x00000014ff14923e */ /* 0x000fe400000010ff */
[----:B------:R-:W-:Y:S02]  /*38a0*/  IADD3 R31, R31, 0x4, RZ ;  /* 0x000000041f1f7810 */ /* 0x000fe40007ffe0ff */
[----:B------:R-:W-:Y:S02]  /*38b0*/  @!P1 PRMT R20, RZ, 0x5410, R20 ;  /* 0x00005410ff149816 */ /* 0x000fe40000000014 */
[----:B------:R-:W-:-:S03]  /*38c0*/  @!P2 F2FP.BF16.PACK_AB R21, RZ, R21 ;  /* 0x00000015ff15a23e */ /* 0x000fc600000010ff */
[----:B------:R-:W-:Y:S01]  /*38d0*/  @!P1 FADD.FTZ R7, R7, R20 ;  /* 0x0000001407079221 */ /* 0x000fe20000010000 */
[----:B------:R-:W-:Y:S02]  /*38e0*/  ISETP.GE.AND P1, PT, R31, R11, PT ;  /* 0x0000000b1f00720c */ /* 0x000fe40003f26270 */
[----:B------:R-:W-:-:S05]  /*38f0*/  @!P2 PRMT R20, RZ, 0x5410, R21 ;  /* 0x00005410ff14a816 */ /* 0x000fca0000000015 */
[----:B------:R-:W-:Y:S01]  /*3900*/  @!P2 FADD.FTZ R7, R7, R20 ;  /* 0x000000140707a221 */ /* 0x000fe20000010000 */
[----:B--2---:R-:W-:-:S05]  /*3910*/  @!P3 PRMT R22, RZ, 0x5410, R33 ;  /* 0x00005410ff16b816 */ /* 0x004fca0000000021 */
[----:B0-----:R-:W-:-:S05]  /*3920*/  @!P3 FMUL.FTZ R22, R22, R35 ;  /* 0x000000231616b220 */ /* 0x001fca0000410000 */
[----:B------:R-:W-:-:S04]  /*3930*/  @!P3 F2FP.BF16.PACK_AB R22, RZ, R22 ;  /* 0x00000016ff16b23e */ /* 0x000fc800000010ff */
[----:B------:R-:W-:Y:S02]  /*3940*/  @!P3 PRMT R22, RZ, 0x5410, R22 ;  /* 0x00005410ff16b816 */ /* 0x000fe40000000016 */
[----:B---3--:R-:W-:-:S05]  /*3950*/  @!P4 PRMT R23, RZ, 0x5410, R32 ;  /* 0x00005410ff17c816 */ /* 0x008fca0000000020 */
[----:B-1----:R-:W-:-:S05]  /*3960*/  @!P4 FMUL.FTZ R23, R23, R34 ;  /* 0x000000221717c220 */ /* 0x002fca0000410000 */
[----:B------:R-:W-:Y:S01]  /*3970*/  @!P4 F2FP.BF16.PACK_AB R23, RZ, R23 ;  /* 0x00000017ff17c23e */ /* 0x000fe200000010ff */
[----:B------:R-:W-:-:S03]  /*3980*/  @!P3 FADD.FTZ R7, R7, R22 ;  /* 0x000000160707b221 */ /* 0x000fc60000010000 */
[----:B------:R-:W-:-:S05]  /*3990*/  @!P4 PRMT R20, RZ, 0x5410, R23 ;  /* 0x00005410ff14c816 */ /* 0x000fca0000000017 */
[----:B------:R-:W-:Y:S01]  /*39a0*/  @!P4 FADD.FTZ R7, R7, R20 ;  /* 0x000000140707c221 */ /* 0x000fe20000010000 */
[----:B------:R-:W-:Y:S05]  /*39b0*/  @!P1 BRA `(.L_x_55) ;  /* 0xfffffa9000009947 */ /* 0x000fea000383ffff */
.L_x_38:
[----:B------:R-:W-:Y:S05]  /*39c0*/  BSYNC B1 ;  /* 0x0000000000017941 */ /* 0x000fea0003800000 */
.L_x_37:
[----:B------:R-:W-:-:S04]  /*39d0*/  IADD3 R8, R8, 0x1, RZ ;  /* 0x0000000108087810 */ /* 0x000fc80007ffe0ff */
[----:B------:R-:W-:-:S13]  /*39e0*/  ISETP.GE.AND P0, PT, R8, R5, PT ;  /* 0x000000050800720c */ /* 0x000fda0003f06270 */
[----:B------:R-:W-:Y:S01]  /*39f0*/  @P0 CALL.REL.NOINC `(.L_x_14) ;  /* 0x0000001000000944 */ /* 0x000fe20003c00000 */
[----:B------:R-:W-:Y:S05]  /*3a00*/  BRA `(.L_x_56) ;  /* 0xffffed2000007947 */ /* 0x000fea000383ffff */
.L_x_14:
[----:B------:R-:W-:Y:S05]  /*3a10*/  BSYNC B0 ;  /* 0x0000000000007941 */ /* 0x000fea0003800000 */
.L_x_13:
[----:B------:R-:W-:Y:S02]  /*3a20*/  F2FP.BF16.PACK_AB R5, RZ, R7 ;  /* 0x00000007ff05723e */ /* 0x000fe400000010ff */
[----:B------:R-:W-:Y:S02]  /*3a30*/  LEA R6, P0, R0, c[0x0][0x1b0], 0x1 ;  /* 0x00006c0000067a11 */ /* 0x000fe400078008ff */
[----:B------:R-:W-:Y:S01]  /*3a40*/  PRMT R8, R5, 0x7610, R8 ;  /* 0x0000761005087816 */ /* 0x000fe20000000008 */
[----:B------:R-:W-:Y:S01]  /*3a50*/  IMAD R5, R2, c[0x0][0xc], RZ ;  /* 0x0000030002057a24 */ /* 0x000fe200078e02ff */
[----:B------:R-:W-:-:S04]  /*3a60*/  LEA.HI.X R7, R0, c[0x0][0x1b4], R3, 0x1, P0 ;  /* 0x00006d0000077a11 */ /* 0x000fc800000f0c03 */
[----:B------:R-:W-:Y:S01]  /*3a70*/  IADD3 R0, P0, R5, R0, RZ ;  /* 0x0000000005007210 */ /* 0x000fe20007f1e0ff */
[----:B------:R0:W-:Y:S04]  /*3a80*/  STG.E.U16 [R6.64], R8 ;  /* 0x0000000806007986 */ /* 0x0001e8000c101508 */
[----:B------:R-:W-:Y:S01]  /*3a90*/  IMAD.X R3, RZ, RZ, R3, P0 ;  /* 0x000000ffff037224 */ /* 0x000fe200000e0603 */
[----:B------:R-:W-:-:S04]  /*3aa0*/  ISETP.GE.U32.AND P0, PT, R0, c[0x0][0x160], PT ;  /* 0x0000580000007a0c */ /* 0x000fc80003f06070 */
[----:B------:R-:W-:-:S13]  /*3ab0*/  ISETP.GE.AND.EX P0, PT, R3, c[0x0][0x164], PT, P0 ;  /* 0x0000590003007a0c */ /* 0x000fda0003f06300 */
[----:B0-----:R-:W-:Y:S01]  /*3ac0*/  @P0 CALL.REL.NOINC `(.L_x_57) ;  /* 0x0000001000000944 */ /* 0x001fe20003c00000 */
[----:B------:R-:W-:Y:S05]  /*3ad0*/  BRA `(.L_x_58) ;  /* 0xffffc65000007947 */ /* 0x000fea000383ffff */
.L_x_57:
[----:B------:R-:W-:Y:S05]  /*3ae0*/  EXIT ;  /* 0x000000000000794d */ /* 0x000fea0003800000 */
        .weak           $__internal_0_$__cuda_sm20_div_s64
        .type           $__internal_0_$__cuda_sm20_div_s64,@function
        .size           $__internal_0_$__cuda_sm20_div_s64,(.L_x_1816 - $__internal_0_$__cuda_sm20_div_s64)
$__internal_0_$__cuda_sm20_div_s64:
[-C--:B------:R-:W-:Y:S02]  /*3af0*/  IADD3 R8, P1, RZ, -R15.reuse, RZ ;  /* 0x8000000fff087210 */ /* 0x080fe40007f3e0ff */
[----:B------:R-:W-:Y:S02]  /*3b00*/  ISETP.GE.AND P0, PT, R5, RZ, PT ;  /* 0x000000ff0500720c */ /* 0x000fe40003f06270 */
[----:B------:R-:W-:Y:S01]  /*3b10*/  ISETP.GE.AND P3, PT, R16, RZ, PT ;  /* 0x000000ff1000720c */ /* 0x000fe20003f66270 */
[----:B------:R-:W-:Y:S01]  /*3b20*/  IMAD.X R12, RZ, RZ, ~R5, P1 ;  /* 0x000000ffff0c7224 */ /* 0x000fe200008e0e05 */
[----:B------:R-:W-:-:S04]  /*3b30*/  SEL R8, R8, R15, !P0 ;  /* 0x0000000f08087207 */ /* 0x000fc80004000000 */
[----:B------:R-:W-:-:S04]  /*3b40*/  SEL R9, R12, R5, !P0 ;  /* 0x000000050c097207 */ /* 0x000fc80004000000 */
[----:B------:R-:W0:Y:S08]  /*3b50*/  I2F.U64.RP R20, R8 ;  /* 0x0000000800147312 */ /* 0x000e300000309000 */
[----:B0-----:R-:W0:Y:S02]  /*3b60*/  MUFU.RCP R20, R20 ;  /* 0x0000001400147308 */ /* 0x001e240000001000 */
[----:B0-----:R-:W-:-:S06]  /*3b70*/  IADD3 R12, R20, 0x1ffffffe, RZ ;  /* 0x1ffffffe140c7810 */ /* 0x001fcc0007ffe0ff */
[----:B------:R-:W0:Y:S02]  /*3b80*/  F2I.U64.TRUNC R12, R12 ;  /* 0x0000000c000c7311 */ /* 0x000e24000020d800 */
[----:B0-----:R-:W-:-:S04]  /*3b90*/  IMAD.WIDE.U32 R18, R12, R8, RZ ;  /* 0x000000080c127225 */ /* 0x001fc800078e00ff */
[----:B------:R-:W-:Y:S01]  /*3ba0*/  IMAD R19, R12, R9, R19 ;  /* 0x000000090c137224 */ /* 0x000fe200078e0213 */
[----:B------:R-:W-:-:S03]  /*3bb0*/  IADD3 R21, P0, RZ, -R18, RZ ;  /* 0x80000012ff157210 */ /* 0x000fc60007f1e0ff */
[----:B------:R-:W-:Y:S02]  /*3bc0*/  IMAD R19, R13, R8, R19 ;  /* 0x000000080d137224 */ /* 0x000fe400078e0213 */
[----:B------:R-:W-:-:S04]  /*3bd0*/  IMAD.HI.U32 R18, R12, R21, RZ ;  /* 0x000000150c127227 */ /* 0x000fc800078e00ff */
[----:B------:R-:W-:Y:S02]  /*3be0*/  IMAD.X R23, RZ, RZ, ~R19, P0 ;  /* 0x000000ffff177224 */ /* 0x000fe400000e0e13 */
[----:B------:R-:W-:Y:S02]  /*3bf0*/  IMAD.MOV.U32 R19, RZ, RZ, R12 ;  /* 0x000000ffff137224 */ /* 0x000fe400078e000c */
[-C--:B------:R-:W-:Y:S02]  /*3c00*/  IMAD R25, R13, R23.reuse, RZ ;  /* 0x000000170d197224 */ /* 0x080fe400078e02ff */
[----:B------:R-:W-:-:S04]  /*3c10*/  IMAD.WIDE.U32 R18, P0, R12, R23, R18 ;  /* 0x000000170c127225 */ /* 0x000fc80007800012 */
[----:B------:R-:W-:-:S04]  /*3c20*/  IMAD.HI.U32 R23, R13, R23, RZ ;  /* 0x000000170d177227 */ /* 0x000fc800078e00ff */
[----:B------:R-:W-:-:S05]  /*3c30*/  IMAD.HI.U32 R18, P1, R13, R21, R18 ;  /* 0x000000150d127227 */ /* 0x000fca0007820012 */
[----:B------:R-:W-:Y:S01]  /*3c40*/  IADD3 R19, P2, R25, R18, RZ ;  /* 0x0000001219137210 */ /* 0x000fe20007f5e0ff */
[----:B------:R-:W-:-:S04]  /*3c50*/  IMAD.X R18, R23, 0x1, R13, P0 ;  /* 0x0000000117127824 */ /* 0x000fc800000e060d */
[----:B------:R-:W-:Y:S01]  /*3c60*/  IMAD.WIDE.U32 R12, R19, R8, RZ ;  /* 0x00000008130c7225 */ /* 0x000fe200078e00ff */
[----:B------:R-:W-:-:S03]  /*3c70*/  IADD3.X R21, RZ, RZ, R18, P2, P1 ;  /* 0x000000ffff157210 */ /* 0x000fc600017e2412 */
[----:B------:R-:W-:Y:S01]  /*3c80*/  IMAD R13, R19, R9, R13 ;  /* 0x00000009130d7224 */ /* 0x000fe200078e020d */
[----:B------:R-:W-:Y:S02]  /*3c90*/  IADD3 R23, P0, RZ, -R12, RZ ;  /* 0x8000000cff177210 */ /* 0x000fe40007f1e0ff */
[----:B------:R-:W-:Y:S01]  /*3ca0*/  IADD3 R12, P4, RZ, -R17, RZ ;  /* 0x80000011ff0c7210 */ /* 0x000fe20007f9e0ff */
[----:B------:R-:W-:Y:S02]  /*3cb0*/  IMAD R13, R21, R8, R13 ;  /* 0x00000008150d7224 */ /* 0x000fe400078e020d */
[----:B------:R-:W-:Y:S01]  /*3cc0*/  IMAD.HI.U32 R18, R19, R23, RZ ;  /* 0x0000001713127227 */ /* 0x000fe200078e00ff */
[----:B------:R-:W-:-:S03]  /*3cd0*/  SEL R17, R12, R17, !P3 ;  /* 0x000000110c117207 */ /* 0x000fc60005800000 */
[----:B------:R-:W-:-:S04]  /*3ce0*/  IMAD.X R20, RZ, RZ, ~R13, P0 ;  /* 0x000000ffff147224 */ /* 0x000fc800000e0e0d */
[----:B------:R-:W-:-:S04]  /*3cf0*/  IMAD.WIDE.U32 R18, P0, R19, R20, R18 ;  /* 0x0000001413127225 */ /* 0x000fc80007800012 */
[C---:B------:R-:W-:Y:S02]  /*3d00*/  IMAD R13, R21.reuse, R20, RZ ;  /* 0x00000014150d7224 */ /* 0x040fe400078e02ff */
[----:B------:R-:W-:-:S04]  /*3d10*/  IMAD.HI.U32 R18, P1, R21, R23, R18 ;  /* 0x0000001715127227 */ /* 0x000fc80007820012 */
[----:B------:R-:W-:Y:S01]  /*3d20*/  IMAD.HI.U32 R20, R21, R20, RZ ;  /* 0x0000001415147227 */ /* 0x000fe200078e00ff */
[----:B------:R-:W-:-:S03]  /*3d30*/  IADD3 R18, P2, R13, R18, RZ ;  /* 0x000000120d127210 */ /* 0x000fc60007f5e0ff */
[----:B------:R-:W-:Y:S02]  /*3d40*/  IMAD.X R13, RZ, RZ, ~R16, P4 ;  /* 0x000000ffff0d7224 */ /* 0x000fe400020e0e10 */
[----:B------:R-:W-:Y:S02]  /*3d50*/  IMAD.X R21, R20, 0x1, R21, P0 ;  /* 0x0000000114157824 */ /* 0x000fe400000e0615 */
[----:B------:R-:W-:Y:S01]  /*3d60*/  IMAD.HI.U32 R12, R18, R17, RZ ;  /* 0x00000011120c7227 */ /* 0x000fe200078e00ff */
[-C--:B------:R-:W-:Y:S02]  /*3d70*/  SEL R20, R13, R16.reuse, !P3 ;  /* 0x000000100d147207 */ /* 0x080fe40005800000 */
[----:B------:R-:W-:Y:S01]  /*3d80*/  IADD3.X R21, RZ, RZ, R21, P2, P1 ;  /* 0x000000ffff157210 */ /* 0x000fe200017e2415 */
[----:B------:R-:W-:Y:S01]  /*3d90*/  IMAD.MOV.U32 R13, RZ, RZ, RZ ;  /* 0x000000ffff0d7224 */ /* 0x000fe200078e00ff */
[----:B------:R-:W-:-:S03]  /*3da0*/  LOP3.LUT R16, R5, R16, RZ, 0x3c, !PT ;  /* 0x0000001005107212 */ /* 0x000fc600078e3cff */
[----:B------:R-:W-:-:S04]  /*3db0*/  IMAD.WIDE.U32 R12, R18, R20, R12 ;  /* 0x00000014120c7225 */ /* 0x000fc800078e000c */
[C---:B------:R-:W-:Y:S02]  /*3dc0*/  IMAD R19, R21.reuse, R20, RZ ;  /* 0x0000001415137224 */ /* 0x040fe400078e02ff */
[----:B------:R-:W-:-:S04]  /*3dd0*/  IMAD.HI.U32 R12, P0, R21, R17, R12 ;  /* 0x00000011150c7227 */ /* 0x000fc8000780000c */
[----:B------:R-:W-:Y:S01]  /*3de0*/  IMAD.HI.U32 R18, R21, R20, RZ ;  /* 0x0000001415127227 */ /* 0x000fe200078e00ff */
[----:B------:R-:W-:-:S03]  /*3df0*/  IADD3 R19, P1, R19, R12, RZ ;  /* 0x0000000c13137210 */ /* 0x000fc60007f3e0ff */
[----:B------:R-:W-:Y:S02]  /*3e00*/  IMAD.X R18, RZ, RZ, R18, P0 ;  /* 0x000000ffff127224 */ /* 0x000fe400000e0612 */
[----:B------:R-:W-:-:S04]  /*3e10*/  IMAD.WIDE.U32 R12, R19, R8, RZ ;  /* 0x00000008130c7225 */ /* 0x000fc800078e00ff */
[----:B------:R-:W-:Y:S01]  /*3e20*/  IMAD.X R21, RZ, RZ, R18, P1 ;  /* 0x000000ffff157224 */ /* 0x000fe200008e0612 */
[----:B------:R-:W-:Y:S01]  /*3e30*/  IADD3 R23, P1, -R12, R17, RZ ;  /* 0x000000110c177210 */ /* 0x000fe20007f3e1ff */
[C---:B------:R-:W-:Y:S01]  /*3e40*/  IMAD R13, R19.reuse, R9, R13 ;  /* 0x00000009130d7224 */ /* 0x040fe200078e020d */
[----:B------:R-:W-:Y:S02]  /*3e50*/  IADD3 R12, P2, R19, 0x1, RZ ;  /* 0x00000001130c7810 */ /* 0x000fe40007f5e0ff */
[-C--:B------:R-:W-:Y:S01]  /*3e60*/  ISETP.GE.U32.AND P0, PT, R23, R8.reuse, PT ;  /* 0x000000081700720c */ /* 0x080fe20003f06070 */
[-C--:B------:R-:W-:Y:S02]  /*3e70*/  IMAD R13, R21, R8.reuse, R13 ;  /* 0x00000008150d7224 */ /* 0x080fe400078e020d */
[----:B------:R-:W-:Y:S02]  /*3e80*/  IMAD.X R18, RZ, RZ, R21, P2 ;  /* 0x000000ffff127224 */ /* 0x000fe400010e0615 */
[----:B------:R-:W-:Y:S01]  /*3e90*/  IMAD.X R25, R20, 0x1, ~R13, P1 ;  /* 0x0000000114197824 */ /* 0x000fe200008e0e0d */
[----:B------:R-:W-:-:S04]  /*3ea0*/  IADD3 R13, P1, R23, -R8, RZ ;  /* 0x80000008170d7210 */ /* 0x000fc80007f3e0ff */
[C---:B------:R-:W-:Y:S01]  /*3eb0*/  ISETP.GE.U32.AND.EX P0, PT, R25.reuse, R9, PT, P0 ;  /* 0x000000091900720c */ /* 0x040fe20003f06100 */
[----:B------:R-:W-:-:S03]  /*3ec0*/  IMAD.X R17, R25, 0x1, ~R9, P1 ;  /* 0x0000000119117824 */ /* 0x000fc600008e0e09 */
[----:B------:R-:W-:Y:S02]  /*3ed0*/  SEL R13, R13, R23, P0 ;  /* 0x000000170d0d7207 */ /* 0x000fe40000000000 */
[----:B------:R-:W-:Y:S02]  /*3ee0*/  SEL R19, R12, R19, P0 ;  /* 0x000000130c137207 */ /* 0x000fe40000000000 */
[----:B------:R-:W-:Y:S02]  /*3ef0*/  SEL R17, R17, R25, P0 ;  /* 0x0000001911117207 */ /* 0x000fe40000000000 */
[----:B------:R-:W-:Y:S02]  /*3f00*/  ISETP.GE.U32.AND P1, PT, R13, R8, PT ;  /* 0x000000080d00720c */ /* 0x000fe40003f26070 */
[----:B------:R-:W-:Y:S02]  /*3f10*/  SEL R12, R18, R21, P0 ;  /* 0x00000015120c7207 */ /* 0x000fe40000000000 */
[----:B------:R-:W-:-:S02]  /*3f20*/  IADD3 R8, P2, R19, 0x1, RZ ;  /* 0x0000000113087810 */ /* 0x000fc40007f5e0ff */
[----:B------:R-:W-:Y:S02]  /*3f30*/  ISETP.GE.U32.AND.EX P0, PT, R17, R9, PT, P1 ;  /* 0x000000091100720c */ /* 0x000fe40003f06110 */
[----:B------:R-:W-:Y:S01]  /*3f40*/  ISETP.GE.AND P1, PT, R16, RZ, PT ;  /* 0x000000ff1000720c */ /* 0x000fe20003f26270 */
[----:B------:R-:W-:Y:S01]  /*3f50*/  IMAD.X R9, RZ, RZ, R12, P2 ;  /* 0x000000ffff097224 */ /* 0x000fe200010e060c */
[----:B------:R-:W-:-:S04]  /*3f60*/  SEL R8, R8, R19, P0 ;  /* 0x0000001308087207 */ /* 0x000fc80000000000 */
[----:B------:R-:W-:Y:S02]  /*3f70*/  SEL R9, R9, R12, P0 ;  /* 0x0000000c09097207 */ /* 0x000fe40000000000 */
[-C--:B------:R-:W-:Y:S02]  /*3f80*/  IADD3 R13, P2, RZ, -R8.reuse, RZ ;  /* 0x80000008ff0d7210 */ /* 0x080fe40007f5e0ff */
[----:B------:R-:W-:Y:S01]  /*3f90*/  ISETP.NE.U32.AND P0, PT, R15, RZ, PT ;  /* 0x000000ff0f00720c */ /* 0x000fe20003f05070 */
[----:B------:R-:W-:Y:S02]  /*3fa0*/  IMAD.MOV.U32 R15, RZ, RZ, 0x0 ;  /* 0x00000000ff0f7424 */ /* 0x000fe400078e00ff */
[----:B------:R-:W-:Y:S01]  /*3fb0*/  IMAD.X R12, RZ, RZ, ~R9, P2 ;  /* 0x000000ffff0c7224 */ /* 0x000fe200010e0e09 */
[----:B------:R-:W-:Y:S02]  /*3fc0*/  ISETP.NE.AND.EX P0, PT, R5, RZ, PT, P0 ;  /* 0x000000ff0500720c */ /* 0x000fe40003f05300 */
[----:B------:R-:W-:-:S02]  /*3fd0*/  SEL R5, R13, R8, !P1 ;  /* 0x000000080d057207 */ /* 0x000fc40004800000 */
[----:B------:R-:W-:Y:S02]  /*3fe0*/  SEL R8, R12, R9, !P1 ;  /* 0x000000090c087207 */ /* 0x000fe40004800000 */
[----:B------:R-:W-:Y:S02]  /*3ff0*/  SEL R5, R5, 0xffffffff, P0 ;  /* 0xffffffff05057807 */ /* 0x000fe40000000000 */
[----:B------:R-:W-:Y:S01]  /*4000*/  SEL R8, R8, 0xffffffff, P0 ;  /* 0xffffffff08087807 */ /* 0x000fe20000000000 */
[----:B------:R-:W-:Y:S06]  /*4010*/  RET.REL.NODEC R14 `(_ZN2at6native49_GLOBAL__N__3489678a_16_AveragePool2d_cu_fb80407634avg_pool2d_backward_out_cuda_frameIN3c108BFloat16EflEEvT1_PKT_llllliiiiiiPS6_ibb) ;  /* 0xffffbfe00e007950 */ /* 0x000fec0003c3ffff */
.L_x_59:
[----:B------:R-:W-:-:S00]  /*4020*/  BRA `(.L_x_59) ;  /* 0xfffffff000007947 */ /* 0x000fc0000383ffff */
[----:B------:R-:W-:-:S00]  /*4030*/  NOP ;  /* 0x0000000000007918 */ /* 0x000fc00000000000 */
        /* <DEDUP_REMOVED lines=12> */
.L_x_1816:


//--------------------- .text._ZN2at6native49_GLOBAL__N__3489678a_16_AveragePool2d_cu_fb80407639avg_pool2d_backward_out_cuda_frame_nhwcIN3c108BFloat16EflEEvT1_PKT_llliiiiiiiiPS6_ibb --------------------------
	.section	.text._ZN2at6native49_GLOBAL__N__3489678a_16_AveragePool2d_cu_fb80407639avg_pool2d_backward_out_cuda_frame_nhwcIN3c108BFloat16EflEEvT1_PKT_llliiiiiiiiPS6_ibb,"ax",@progbits
	.sectioninfo	@"SHI_REGISTERS=40"
	.align	128
.text._ZN2at6native49_GLOBAL__N__3489678a_16_AveragePool2d_cu_fb80407639avg_pool2d_backward_out_cuda_frame_nhwcIN3c108BFloat16EflEEvT1_PKT_llliiiiiiiiPS6_ibb:
        .type           _ZN2at6native49_GLOBAL__N__3489678a_16_AveragePool2d_cu_fb80407639avg_pool2d_backward_out_cuda_frame_nhwcIN3c108BFloat16EflEEvT1_PKT_llliiiiiiiiPS6_ibb,@function
        .size           _ZN2at6native49_GLOBAL__N__3489678a_16_AveragePool2d_cu_fb80407639avg_pool2d_backward_out_cuda_frame_nhwcIN3c108BFloat16EflEEvT1_PKT_llliiiiiiiiPS6_ibb,(.L_x_1818 - _ZN2at6native49_GLOBAL__N__3489678a_16_AveragePool2d_cu_fb80407639avg_pool2d_backward_out_cuda_frame_nhwcIN3c108BFloat16EflEEvT1_PKT_llliiiiiiiiPS6_ibb)
        .other          _ZN2at6native49_GLOBAL__N__3489678a_16_AveragePool2d_cu_fb80407639avg_pool2d_backward_out_cuda_frame_nhwcIN3c108BFloat16EflEEvT1_PKT_llliiiiiiiiPS6_ibb,@"STO_CUDA_ENTRY STV_DEFAULT"
_ZN2at6native49_GLOBAL__N__3489678a_16_AveragePool2d_cu_fb80407639avg_pool2d_backward_out_cuda_frame_nhwcIN3c108BFloat16EflEEvT1_PKT_llliiiiiiiiPS6_ibb:
        /* <DEDUP_REMOVED lines=12> */
[----:B------:R-:W-:Y:S02]  /*00c0*/  ULDC.64 UR4, c[0x0][0x188] ;  /* 0x0000620000047ab9 */ /* 0x000fe40000000a00 */
[----:B------:R-:W-:Y:S02]  /*00d0*/  ULDC UR7, c[0x0][0x180] ;  /* 0x0000600000077ab9 */ /* 0x000fe40000000800 */
[----:B------:R-:W-:Y:S02]  /*00e0*/  ULDC.64 UR8, c[0x0][0x1a0] ;  /* 0x0000680000087ab9 */ /* 0x000fe40000000a00 */
[----:B------:R-:W-:-:S02]  /*00f0*/  UIMAD.WIDE UR4, UR5, UR4, URZ ;  /* 0x00000004050472a5 */ /* 0x000fc4000f8e023f */
[----:B------:R-:W-:Y:S02]  /*0100*/  UIADD3 UR6, UR6, UR8, URZ ;  /* 0x0000000806067290 */ /* 0x000fe4000fffe03f */
[----:B------:R-:W-:Y:S01]  /*0110*/  UIADD3 UR7, UR7, UR9, URZ ;  /* 0x0000000907077290 */ /* 0x000fe2000fffe03f */
[----:B0-----:R-:W-:Y:S01]  /*0120*/  F2FP.BF16.PACK_AB R4, RZ, R4 ;  /* 0x00000004ff04723e */ /* 0x001fe200000010ff */
[----:B------:R-:W-:-:S03]  /*0130*/  ULDC.64 UR10, c[0x0][0x118] ;  /* 0x00004600000a7ab9 */ /* 0x000fc60000000a00 */
[----:B------:R-:W-:Y:S02]  /*0140*/  PRMT R4, RZ, 0x5410, R4 ;  /* 0x00005410ff047816 */ /* 0x000fe40000000004 */
.L_x_134:
        /* <DEDUP_REMOVED lines=9> */
[----:B------:R-:W-:Y:S05]  /*01e0*/  CALL.REL.NOINC `($__internal_1_$__cuda_sm20_div_s64) ;  /* 0x0000465000007944 */ /* 0x000fea0003c00000 */
[--C-:B------:R-:W-:Y:S02]  /*01f0*/  IMAD.MOV R5, RZ, RZ, -R18.reuse ;  /* 0x000000ffff057224 */ /* 0x100fe400078e0a12 */
[----:B------:R-:W-:Y:S02]  /*0200*/  IMAD.MOV.U32 R8, RZ, RZ, R18 ;  /* 0x000000ffff087224 */ /* 0x000fe400078e0012 */
[----:B------:R-:W-:-:S02]  /*0210*/  IMAD R6, R5, c[0x0][0x170], R0 ;  /* 0x00005c0005067a24 */ /* 0x000fc400078e0200 */
[----:B------:R-:W-:Y:S01]  /*0220*/  IMAD.MOV.U32 R9, RZ, RZ, R19 ;  /* 0x000000ffff097224 */ /* 0x000fe200078e0013 */
[----:B------:R-:W-:Y:S05]  /*0230*/  BRA `(.L_x_62) ;  /* 0x0000015000007947 */ /* 0x000fea0003800000 */
.L_x_61:
        /* <DEDUP_REMOVED lines=8> */
[----:B------:R-:W-:-:S04]  /*02c0*/  IMAD.HI.U32 R7, R7, R9, R6 ;  /* 0x0000000907077227 */ /* 0x000fc800078e0006 */
[----:B------:R-:W-:Y:S02]  /*02d0*/  IMAD.MOV.U32 R9, RZ, RZ, RZ ;  /* 0x000000ffff097224 */ /* 0x000fe400078e00ff */
        /* <DEDUP_REMOVED lines=11> */
.L_x_62:
[----:B------:R-:W-:Y:S05]  /*0390*/  BSYNC B0 ;  /* 0x0000000000007941 */ /* 0x000fea0003800000 */
.L_x_60:
        /* <DEDUP_REMOVED lines=10> */
[----:B------:R-:W-:Y:S02]  /*0440*/  IMAD.MOV R7, RZ, RZ, -R18 ;  /* 0x000000ffff077224 */ /* 0x000fe400078e0a12 */
[----:B------:R-:W-:Y:S02]  /*0450*/  IMAD.MOV.U32 R9, RZ, RZ, R19 ;  /* 0x000000ffff097224 */ /* 0x000fe400078e0013 */
[----:B------:R-:W-:-:S02]  /*0460*/  IMAD R7, R7, c[0x0][0x180], R8 ;  /* 0x0000600007077a24 */ /* 0x000fc400078e0208 */
[----:B------:R-:W-:Y:S01]  /*0470*/  IMAD.MOV.U32 R8, RZ, RZ, R18 ;  /* 0x000000ffff087224 */ /* 0x000fe200078e0012 */
[----:B------:R-:W-:Y:S05]  /*0480*/  BRA `(.L_x_65) ;  /* 0x0000016000007947 */ /* 0x000fea0003800000 */
.L_x_64:
[----:B------:R-:W0:Y:S01]  /*0490*/  I2F.U32.RP R5, c[0x0][0x180] ;  /* 0x0000600000057b06 */ /* 0x000e220000209000 */
[----:B------:R-:W-:Y:S01]  /*04a0*/  ISETP.NE.U32.AND P2, PT, RZ, c[0x0][0x180], PT ;  /* 0x00006000ff007a0c */ /* 0x000fe20003f45070 */
[----:B------:R-:W-:-:S06]  /*04b0*/  IMAD.MOV.U32 R9, RZ, RZ, RZ ;  /* 0x000000ffff097224 */ /* 0x000fcc00078e00ff */
        /* <DEDUP_REMOVED lines=18> */
[----:B------:R-:W-:Y:S02]  /*05e0*/  IMAD.MOV.U32 R8, RZ, RZ, R11 ;  /* 0x000000ffff087224 */ /* 0x000fe400078e000b */
.L_x_65:
[----:B------:R-:W-:Y:S05]  /*05f0*/  BSYNC B0 ;  /* 0x0000000000007941 */ /* 0x000fea0003800000 */
.L_x_63:
        /* <DEDUP_REMOVED lines=10> */
[----:B------:R-:W-:-:S04]  /*06a0*/  IMAD.MOV R13, RZ, RZ, -R18 ;  /* 0x000000ffff0d7224 */ /* 0x000fc800078e0a12 */
[----:B------:R-:W-:Y:S01]  /*06b0*/  IMAD R13, R13, c[0x0][0x178], R8 ;  /* 0x00005e000d0d7a24 */ /* 0x000fe200078e0208 */
[----:B------:R-:W-:Y:S05]  /*06c0*/  BRA `(.L_x_68) ;  /* 0x0000014000007947 */ /* 0x000fea0003800000 */
.L_x_67:
        /* <DEDUP_REMOVED lines=20> */
.L_x_68:
[----:B------:R-:W-:Y:S05]  /*0810*/  BSYNC B0 ;  /* 0x0000000000007941 */ /* 0x000fea0003800000 */
.L_x_66:
[----:B------:R-:W-:Y:S01]  /*0820*/  IABS R12, c[0x0][0x198] ;  /* 0x00006600000c7a13 */ /* 0x000fe20000000000 */
[----:B------:R-:W-:Y:S01]  /*0830*/  BSSY B0, `(.L_x_69) ;  /* 0x000004d000007945 */ /* 0x000fe20003800000 */
[----:B------:R-:W-:Y:S02]  /*0840*/  IABS R9, c[0x0][0x19c] ;  /* 0x0000670000097a13 */ /* 0x000fe40000000000 */
[----:B------:R-:W0:Y:S01]  /*0850*/  I2F.RP R5, R12 ;  /* 0x0000000c00057306 */ /* 0x000e220000209400 */
[----:B------:R-:W-:Y:S02]  /*0860*/  IABS R17, R13 ;  /* 0x0000000d00117213 */ /* 0x000fe40000000000 */
[----:B------:R-:W-:Y:S02]  /*0870*/  IABS R16, R7 ;  /* 0x0000000700107213 */ /* 0x000fe40000000000 */
[----:B------:R-:W-:Y:S02]  /*0880*/  ISETP.GE.AND P4, PT, R13, c[0x0][0x190], PT ;  /* 0x000064000d007a0c */ /* 0x000fe40003f86270 */
[----:B------:R-:W-:Y:S01]  /*0890*/  ISETP.NE.AND P6, PT, RZ, c[0x0][0x19c], PT ;  /* 0x00006700ff007a0c */ /* 0x000fe20003fc5270 */
        /* <DEDUP_REMOVED lines=11> */
[----:B------:R-:W-:-:S04]  /*0950*/  IMAD.HI.U32 R8, R15, R19, R14 ;  /* 0x000000130f087227 */ /* 0x000fc800078e000e */
[----:B---3--:R-:W-:Y:S02]  /*0960*/  IMAD.MOV R14, RZ, RZ, -R11 ;  /* 0x000000ffff0e7224 */ /* 0x008fe400078e0a0b */
[----:B------:R-:W-:-:S04]  /*0970*/  IMAD.HI.U32 R5, R8, R17, RZ ;  /* 0x0000001108057227 */ /* 0x000fc800078e00ff */
[----:B------:R-:W-:Y:S02]  /*0980*/  IMAD R15, R14, R9, RZ ;  /* 0x000000090e0f7224 */ /* 0x000fe400078e02ff */
[----:B------:R-:W-:Y:S02]  /*0990*/  IMAD.MOV R8, RZ, RZ, -R5 ;  /* 0x000000ffff087224 */ /* 0x000fe400078e0a05 */
[----:B------:R-:W-:-:S04]  /*09a0*/  IMAD.HI.U32 R15, R11, R15, R10 ;  /* 0x0000000f0b0f7227 */ /* 0x000fc800078e000a */
[----:B------:R-:W-:Y:S02]  /*09b0*/  IMAD R11, R12, R8, R17 ;  /* 0x000000080c0b7224 */ /* 0x000fe400078e0211 */
[----:B------:R-:W-:-:S03]  /*09c0*/  IMAD.MOV.U32 R14, RZ, RZ, R16 ;  /* 0x000000ffff0e7224 */ /* 0x000fc600078e0010 */
[----:B------:R-:W-:Y:S01]  /*09d0*/  ISETP.GT.U32.AND P2, PT, R12, R11, PT ;  /* 0x0000000b0c00720c */ /* 0x000fe20003f44070 */
[----:B------:R-:W-:-:S04]  /*09e0*/  IMAD.HI.U32 R10, R15, R14, RZ ;  /* 0x0000000e0f0a7227 */ /* 0x000fc800078e00ff */
[----:B------:R-:W-:-:S04]  /*09f0*/  IMAD.MOV R8, RZ, RZ, -R10 ;  /* 0x000000ffff087224 */ /* 0x000fc800078e0a0a */
[----:B------:R-:W-:-:S04]  /*0a00*/  IMAD R8, R9, R8, R14 ;  /* 0x0000000809087224 */ /* 0x000fc800078e020e */
[----:B------:R-:W-:Y:S01]  /*0a10*/  @!P2 IMAD.IADD R11, R11, 0x1, -R12 ;  /* 0x000000010b0ba824 */ /* 0x000fe200078e0a0c */
[----:B------:R-:W-:Y:S02]  /*0a20*/  ISETP.GT.U32.AND P1, PT, R9, R8, PT ;  /* 0x000000080900720c */ /* 0x000fe40003f24070 */
[----:B------:R-:W-:Y:S02]  /*0a30*/  @!P2 IADD3 R5, R5, 0x1, RZ ;  /* 0x000000010505a810 */ /* 0x000fe40007ffe0ff */
[----:B------:R-:W-:Y:S02]  /*0a40*/  ISETP.GE.U32.AND P0, PT, R11, R12, PT ;  /* 0x0000000c0b00720c */ /* 0x000fe40003f06070 */
[----:B------:R-:W-:Y:S02]  /*0a50*/  LOP3.LUT R11, R13, c[0x0][0x198], RZ, 0x3c, !PT ;  /* 0x000066000d0b7a12 */ /* 0x000fe400078e3cff */
[----:B------:R-:W-:Y:S02]  /*0a60*/  ISETP.NE.AND P2, PT, RZ, c[0x0][0x198], PT ;  /* 0x00006600ff007a0c */ /* 0x000fe40003f45270 */
[----:B------:R-:W-:-:S03]  /*0a70*/  ISETP.GE.AND P5, PT, R11, RZ, PT ;  /* 0x000000ff0b00720c */ /* 0x000fc60003fa6270 */
[----:B------:R-:W-:Y:S01]  /*0a80*/  @!P1 IMAD.IADD R8, R8, 0x1, -R9 ;  /* 0x0000000108089824 */ /* 0x000fe200078e0a09 */
[----:B------:R-:W-:-:S03]  /*0a90*/  @!P1 IADD3 R10, R10, 0x1, RZ ;  /* 0x000000010a0a9810 */ /* 0x000fc60007ffe0ff */
[----:B------:R-:W-:Y:S02]  /*0aa0*/  @P0 IADD3 R5, R5, 0x1, RZ ;  /* 0x0000000105050810 */ /* 0x000fe40007ffe0ff */
[----:B------:R-:W-:Y:S02]  /*0ab0*/  ISETP.GE.U32.AND P3, PT, R8, R9, PT ;  /* 0x000000090800720c */ /* 0x000fe40003f66070 */
[C---:B------:R-:W-:Y:S01]  /*0ac0*/  LOP3.LUT R8, R7.reuse, c[0x0][0x19c], RZ, 0x3c, !PT ;  /* 0x0000670007087a12 */ /* 0x040fe200078e3cff */
[----:B------:R-:W-:Y:S02]  /*0ad0*/  IMAD.MOV.U32 R11, RZ, RZ, R5 ;  /* 0x000000ffff0b7224 */ /* 0x000fe400078e0005 */
[----:B------:R-:W-:Y:S01]  /*0ae0*/  IMAD.MOV.U32 R5, RZ, RZ, RZ ;  /* 0x000000ffff057224 */ /* 0x000fe200078e00ff */
[----:B------:R-:W-:Y:S01]  /*0af0*/  ISETP.GE.AND P0, PT, R8, RZ, PT ;  /* 0x000000ff0800720c */ /* 0x000fe20003f06270 */
[----:B------:R-:W-:Y:S01]  /*0b00*/  @!P5 IMAD.MOV R11, RZ, RZ, -R11 ;  /* 0x000000ffff0bd224 */ /* 0x000fe200078e0a0b */
[----:B------:R-:W-:Y:S01]  /*0b10*/  @!P2 LOP3.LUT R11, RZ, c[0x0][0x198], RZ, 0x33, !PT ;  /* 0x00006600ff0baa12 */ /* 0x000fe200078e33ff */
[----:B------:R-:W-:Y:S01]  /*0b20*/  IMAD.MOV.U32 R8, RZ, RZ, RZ ;  /* 0x000000ffff087224 */ /* 0x000fe200078e00ff */
[----:B------:R-:W-:-:S02]  /*0b30*/  ISETP.GE.AND P5, PT, R7, c[0x0][0x194], PT ;  /* 0x0000650007007a0c */ /* 0x000fc40003fa6270 */
[----:B------:R-:W-:Y:S02]  /*0b40*/  IADD3 R11, R11, 0x1, RZ ;  /* 0x000000010b0b7810 */ /* 0x000fe40007ffe0ff */
        /* <DEDUP_REMOVED lines=27> */
.L_x_70:
[----:B------:R-:W-:Y:S05]  /*0d00*/  BSYNC B0 ;  /* 0x0000000000007941 */ /* 0x000fea0003800000 */
.L_x_69:
[----:B------:R-:W-:Y:S01]  /*0d10*/  BSSY B0, `(.L_x_71) ;  /* 0x000001a000007945 */ /* 0x000fe20003800000 */
[----:B------:R-:W-:Y:S05]  /*0d20*/  @!P5 BRA `(.L_x_72) ;  /* 0x000001800000d947 */ /* 0x000fea0003800000 */
[----:B------:R-:W0:Y:S01]  /*0d30*/  I2F.RP R5, R9 ;  /* 0x0000000900057306 */ /* 0x000e220000209400 */
[----:B------:R-:W-:-:S07]  /*0d40*/  IADD3 R7, R7, -c[0x0][0x194], RZ ;  /* 0x8000650007077a10 */ /* 0x000fce0007ffe0ff */
[----:B0-----:R-:W0:Y:S02]  /*0d50*/  MUFU.RCP R5, R5 ;  /* 0x0000000500057308 */ /* 0x001e240000001000 */
[----:B0-----:R-:W-:-:S06]  /*0d60*/  IADD3 R12, R5, 0xffffffe, RZ ;  /* 0x0ffffffe050c7810 */ /* 0x001fcc0007ffe0ff */
[----:B------:R0:W1:Y:S02]  /*0d70*/  F2I.FTZ.U32.TRUNC.NTZ R13, R12 ;  /* 0x0000000c000d7305 */ /* 0x000064000021f000 */
[----:B0-----:R-:W-:Y:S02]  /*0d80*/  IMAD.MOV.U32 R12, RZ, RZ, RZ ;  /* 0x000000ffff0c7224 */ /* 0x001fe400078e00ff */
[----:B-1----:R-:W-:-:S04]  /*0d90*/  IMAD.MOV R14, RZ, RZ, -R13 ;  /* 0x000000ffff0e7224 */ /* 0x002fc800078e0a0d */
[----:B------:R-:W-:Y:S01]  /*0da0*/  IMAD R15, R14, R9, RZ ;  /* 0x000000090e0f7224 */ /* 0x000fe200078e02ff */
[----:B------:R-:W-:Y:S02]  /*0db0*/  IABS R14, R7 ;  /* 0x00000007000e7213 */ /* 0x000fe40000000000 */
[----:B------:R-:W-:Y:S01]  /*0dc0*/  LOP3.LUT R7, R7, c[0x0][0x19c], RZ, 0x3c, !PT ;  /* 0x0000670007077a12 */ /* 0x000fe200078e3cff */
[----:B------:R-:W-:-:S03]  /*0dd0*/  IMAD.HI.U32 R13, R13, R15, R12 ;  /* 0x0000000f0d0d7227 */ /* 0x000fc600078e000c */
[----:B------:R-:W-:-:S03]  /*0de0*/  ISETP.GE.AND P3, PT, R7, RZ, PT ;  /* 0x000000ff0700720c */ /* 0x000fc60003f66270 */
        /* <DEDUP_REMOVED lines=12> */
.L_x_72:
[----:B------:R-:W-:Y:S05]  /*0eb0*/  BSYNC B0 ;  /* 0x0000000000007941 */ /* 0x000fea0003800000 */
.L_x_71:
[----:B------:R-:W-:Y:S01]  /*0ec0*/  IMNMX R7, R11, c[0x0][0x188], PT ;  /* 0x000062000b077a17 */ /* 0x000fe20003800200 */
[----:B------:R-:W-:Y:S01]  /*0ed0*/  IMAD.MOV.U32 R11, RZ, RZ, R10 ;  /* 0x000000ffff0b7224 */ /* 0x000fe200078e000a */
[----:B------:R-:W-:Y:S01]  /*0ee0*/  SHF.R.S32.HI R9, RZ, 0x1f, R18 ;  /* 0x0000001fff097819 */ /* 0x000fe20000011412 */
[----:B------:R-:W-:Y:S01]  /*0ef0*/  IMAD R10, R18, UR5, RZ ;  /* 0x00000005120a7c24 */ /* 0x000fe2000f8e02ff */
[----:B------:R-:W-:Y:S01]  /*0f00*/  ISETP.GE.AND P1, PT, R8, R7, PT ;  /* 0x000000070800720c */ /* 0x000fe20003f26270 */
[----:B------:R-:W-:Y:S01]  /*0f10*/  BSSY B0, `(.L_x_73) ;  /* 0x0000386000007945 */ /* 0x000fe20003800000 */
[----:B------:R-:W-:Y:S01]  /*0f20*/  @!P0 IMAD.MOV R11, RZ, RZ, -R11 ;  /* 0x000000ffff0b8224 */ /* 0x000fe200078e0a0b */
[----:B------:R-:W-:Y:S01]  /*0f30*/  @!P6 LOP3.LUT R11, RZ, c[0x0][0x19c], RZ, 0x33, !PT ;  /* 0x00006700ff0bea12 */ /* 0x000fe200078e33ff */
[----:B------:R-:W-:Y:S02]  /*0f40*/  IMAD R15, R9, UR4, R10 ;  /* 0x00000004090f7c24 */ /* 0x000fe4000f8e020a */
[----:B------:R-:W-:-:S07]  /*0f50*/  IMAD.MOV.U32 R9, RZ, RZ, RZ ;  /* 0x000000ffff097224 */ /* 0x000fce00078e00ff */
[----:B------:R-:W-:Y:S05]  /*0f60*/  @P1 BRA `(.L_x_74) ;  /* 0x0000380000001947 */ /* 0x000fea0003800000 */
[----:B------:R-:W-:Y:S01]  /*0f70*/  ULDC UR8, c[0x0][0x18c] ;  /* 0x0000630000087ab9 */ /* 0x000fe20000000800 */
[C---:B------:R-:W-:Y:S01]  /*0f80*/  IADD3 R9, -R11.reuse, -0x2, RZ ;  /* 0xfffffffe0b097810 */ /* 0x040fe20007ffe1ff */
[----:B------:R-:W-:Y:S01]  /*0f90*/  ULDC.S8 UR9, c[0x0][0x1b4] ;  /* 0x00006d0000097ab9 */ /* 0x000fe20000000200 */
[----:B------:R-:W-:Y:S01]  /*0fa0*/  IMAD.MOV.U32 R20, RZ, RZ, c[0x0][0x19c] ;  /* 0x00006700ff147624 */ /* 0x000fe200078e00ff */
[----:B------:R-:W-:Y:S01]  /*0fb0*/  ULOP3.LUT UR8, URZ, UR8, URZ, 0x33, !UPT ;  /* 0x000000083f087292 */ /* 0x000fe2000f8e333f */
[----:B------:R-:W-:Y:S01]  /*0fc0*/  ISETP.NE.AND P0, PT, RZ, UR9, PT ;  /* 0x00000009ff007c0c */ /* 0x000fe2000bf05270 */
[----:B------:R-:W-:Y:S01]  /*0fd0*/  IMAD.WIDE.U32 R18, R18, UR4, RZ ;  /* 0x0000000412127c25 */ /* 0x000fe2000f8e00ff */
[----:B------:R-:W-:Y:S02]  /*0fe0*/  LOP3.LUT R13, RZ, R5, RZ, 0x33, !PT ;  /* 0x00000005ff0d7212 */ /* 0x000fe400078e33ff */
[----:B------:R-:W-:Y:S01]  /*0ff0*/  IADD3 R10, R11, 0x1, RZ ;  /* 0x000000010b0a7810 */ /* 0x000fe20007ffe0ff */
[----:B------:R-:W-:Y:S01]  /*1000*/  IMAD R21, R5, R20, -c[0x0][0x1a4] ;  /* 0x8000690005157624 */ /* 0x000fe200078e0214 */
[----:B------:R-:W-:Y:S01]  /*1010*/  IMNMX R14, R9, UR8, !PT ;  /* 0x00000008090e7c17 */ /* 0x000fe2000f800200 */
[----:B------:R-:W-:Y:S01]  /*1020*/  IMAD.IADD R12, R19, 0x1, R15 ;  /* 0x00000001130c7824 */ /* 0x000fe200078e020f */
[----:B------:R-:W-:-:S02]  /*1030*/  SHF.R.S32.HI R11, RZ, 0x1f, R6 ;  /* 0x0000001fff0b7819 */ /* 0x000fc40000011406 */
[----:B------:R-:W-:Y:S01]  /*1040*/  IADD3 R16, R21, c[0x0][0x194], RZ ;  /* 0x0000650015107a10 */ /* 0x000fe20007ffe0ff */
[----:B------:R-:W-:Y:S01]  /*1050*/  IMAD.IADD R9, R13, 0x1, -R14 ;  /* 0x000000010d097824 */ /* 0x000fe200078e0a0e */
[----:B------:R-:W-:Y:S02]  /*1060*/  IADD3 R13, -R14, -0x2, -R5 ;  /* 0xfffffffe0e0d7810 */ /* 0x000fe40007ffe905 */
[----:B------:R-:W-:Y:S02]  /*1070*/  IMNMX R10, R10, c[0x0][0x18c], PT ;  /* 0x000063000a0a7a17 */ /* 0x000fe40003800200 */
[----:B------:R-:W-:Y:S02]  /*1080*/  IMNMX R16, R16, UR7, PT ;  /* 0x0000000710107c17 */ /* 0x000fe4000b800200 */
[----:B------:R-:W-:Y:S01]  /*1090*/  LOP3.LUT R14, R9, 0x3, RZ, 0xc0, !PT ;  /* 0x00000003090e7812 */ /* 0x000fe200078ec0ff */
[----:B------:R-:W-:Y:S05]  /*10a0*/  @!P0 BRA `(.L_x_75) ;  /* 0x00001c2000008947 */ /* 0x000fea0003800000 */
[----:B------:R-:W-:Y:S01]  /*10b0*/  IMAD R9, R5, R20, c[0x0][0x19c] ;  /* 0x0000670005097624 */ /* 0x000fe200078e0214 */
[----:B------:R-:W-:-:S04]  /*10c0*/  IMNMX R16, R16, c[0x0][0x180], PT ;  /* 0x0000600010107a17 */ /* 0x000fc80003800200 */
[C---:B------:R-:W-:Y:S02]  /*10d0*/  IADD3 R15, R9.reuse, c[0x0][0x19c], RZ ;  /* 0x00006700090f7a10 */ /* 0x040fe40007ffe0ff */
[----:B------:R-:W-:Y:S01]  /*10e0*/  IADD3 R17, R9, -c[0x0][0x1a4], RZ ;  /* 0x8000690009117a10 */ /* 0x000fe20007ffe0ff */
[----:B------:R-:W-:Y:S01]  /*10f0*/  IMAD.MOV.U32 R9, RZ, RZ, RZ ;  /* 0x000000ffff097224 */ /* 0x000fe200078e00ff */
[----:B------:R-:W-:Y:S02]  /*1100*/  IADD3 R22, R15, -c[0x0][0x1a4], RZ ;  /* 0x800069000f167a10 */ /* 0x000fe40007ffe0ff */
[----:B------:R-:W-:Y:S02]  /*1110*/  IMNMX R15, RZ, R21, !PT ;  /* 0x00000015ff0f7217 */ /* 0x000fe40007800200 */
[----:B------:R-:W-:Y:S02]  /*1120*/  IADD3 R20, R17, c[0x0][0x194], RZ ;  /* 0x0000650011147a10 */ /* 0x000fe40007ffe0ff */
[----:B------:R-:W-:-:S02]  /*1130*/  IADD3 R21, R22, c[0x0][0x194], RZ ;  /* 0x0000650016157a10 */ /* 0x000fc40007ffe0ff */
[----:B------:R-:W-:Y:S02]  /*1140*/  IMNMX R20, R20, UR7, PT ;  /* 0x0000000714147c17 */ /* 0x000fe4000b800200 */
[----:B------:R-:W-:Y:S02]  /*1150*/  IMNMX R21, R21, UR7, PT ;  /* 0x0000000715157c17 */ /* 0x000fe4000b800200 */
[----:B------:R-:W-:Y:S02]  /*1160*/  IMNMX R17, RZ, R17, !PT ;  /* 0x00000011ff117217 */ /* 0x000fe40007800200 */
[----:B------:R-:W-:Y:S02]  /*1170*/  IMNMX R22, RZ, R22, !PT ;  /* 0x00000016ff167217 */ /* 0x000fe40007800200 */
[----:B------:R-:W-:Y:S02]  /*1180*/  IMNMX R24, R20, c[0x0][0x180], PT ;  /* 0x0000600014187a17 */ /* 0x000fe40003800200 */
[----:B------:R-:W-:-:S02]  /*1190*/  IMNMX R23, R21, c[0x0][0x180], PT ;  /* 0x0000600015177a17 */ /* 0x000fc40003800200 */
.L_x_104:
[----:B------:R-:W-:Y:S01]  /*11a0*/  ISETP.GE.AND P0, PT, R5, R10, PT ;  /* 0x0000000a0500720c */ /* 0x000fe20003f06270 */
[----:B------:R-:W-:-:S12]  /*11b0*/  BSSY B1, `(.L_x_76) ;  /* 0x00001ac000017945 */ /* 0x000fd80003800000 */
[----:B------:R-:W-:Y:S05]  /*11c0*/  @P0 BRA `(.L_x_77) ;  /* 0x00001aa000000947 */ /* 0x000fea0003800000 */
[----:B------:R-:W-:Y:S01]  /*11d0*/  IMAD R21, R8, c[0x0][0x18c], R5 ;  /* 0x0000630008157a24 */ /* 0x000fe200078e0205 */
[----:B------:R-:W-:Y:S01]  /*11e0*/  IADD3 R33, R5, 0x1, RZ ;  /* 0x0000000105217810 */ /* 0x000fe20007ffe0ff */
[----:B------:R-:W-:Y:S01]  /*11f0*/  IMAD.MOV.U32 R26, RZ, RZ, R6 ;  /* 0x000000ffff1a7224 */ /* 0x000fe200078e0006 */
[----:B------:R-:W-:Y:S01]  /*1200*/  ULDC.S8 UR8, c[0x0][0x1b5] ;  /* 0x00006d4000087ab9 */ /* 0x000fe20000000200 */
[----:B------:R-:W-:Y:S01]  /*1210*/  IMAD.MOV.U32 R27, RZ, RZ, R11 ;  /* 0x000000ffff1b7224 */ /* 0x000fe200078e000b */
[----:B------:R-:W-:-:S04]  /*1220*/  IADD3 R25, P0, R21, R18, RZ ;  /* 0x0000001215197210 */ /* 0x000fc80007f1e0ff */
[----:B------:R-:W-:-:S05]  /*1230*/  LEA.HI.X.SX32 R21, R21, R12, 0x1, P0 ;  /* 0x0000000c15157211 */ /* 0x000fca00000f0eff */
[----:B------:R-:W-:Y:S02]  /*1240*/  IMAD R28, R21, c[0x0][0x170], RZ ;  /* 0x00005c00151c7a24 */ /* 0x000fe400078e02ff */
[----:B------:R-:W-:-:S04]  /*1250*/  IMAD.WIDE.U32 R20, R25, c[0x0][0x170], R26 ;  /* 0x00005c0019147a25 */ /* 0x000fc800078e001a */
[----:B------:R-:W-:Y:S01]  /*1260*/  IMAD R29, R25, c[0x0][0x174], R28 ;  /* 0x00005d00191d7a24 */ /* 0x000fe200078e021c */
[----:B------:R-:W-:Y:S02]  /*1270*/  LEA R30, P0, R20, c[0x0][0x168], 0x1 ;  /* 0x00005a00141e7a11 */ /* 0x000fe400078008ff */
[----:B------:R-:W-:Y:S01]  /*1280*/  IADD3 R25, R5, 0x2, RZ ;  /* 0x0000000205197810 */ /* 0x000fe20007ffe0ff */
[----:B------:R-:W-:Y:S02]  /*1290*/  IMAD.IADD R29, R21, 0x1, R29 ;  /* 0x00000001151d7824 */ /* 0x000fe400078e021d */
[----:B------:R-:W-:-:S03]  /*12a0*/  IMAD R21, R8, c[0x0][0x18c], R33 ;  /* 0x0000630008157a24 */ /* 0x000fc600078e0221 */
[----:B------:R-:W-:Y:S01]  /*12b0*/  LEA.HI.X R31, R20, c[0x0][0x16c], R29, 0x1, P0 ;  /* 0x00005b00141f7a11 */ /* 0x000fe200000f0c1d */
[----:B------:R-:W-:Y:S01]  /*12c0*/  IMAD R29, R8, c[0x0][0x18c], R25 ;  /* 0x00006300081d7a24 */ /* 0x000fe200078e0219 */
[----:B------:R-:W-:-:S04]  /*12d0*/  IADD3 R37, P0, R21, R18, RZ ;  /* 0x0000001215257210 */ /* 0x000fc80007f1e0ff */
[----:B------:R-:W-:Y:S02]  /*12e0*/  LEA.HI.X.SX32 R21, R21, R12, 0x1, P0 ;  /* 0x0000000c15157211 */ /* 0x000fe400000f0eff */
[----:B------:R-:W-:-:S03]  /*12f0*/  IADD3 R35, P1, R29, R18, RZ ;  /* 0x000000121d237210 */ /* 0x000fc60007f3e0ff */
[----:B------:R-:W-:Y:S01]  /*1300*/  IMAD R20, R21, c[0x0][0x170], RZ ;  /* 0x00005c0015147a24 */ /* 0x000fe200078e02ff */
[----:B------:R-:W-:-:S03]  /*1310*/  LEA.HI.X.SX32 R29, R29, R12, 0x1, P1 ;  /* 0x0000000c1d1d7211 */ /* 0x000fc600008f0eff */
[C---:B------:R-:W-:Y:S02]  /*1320*/  IMAD R32, R37.reuse, c[0x0][0x174], R20 ;  /* 0x00005d0025207a24 */ /* 0x040fe400078e0214 */
[----:B------:R-:W-:-:S04]  /*1330*/  IMAD.WIDE.U32 R20, R37, c[0x0][0x170], R26 ;  /* 0x00005c0025147a25 */ /* 0x000fc800078e001a */
[----:B------:R-:W-:Y:S02]  /*1340*/  IMAD R34, R29, c[0x0][0x170], RZ ;  /* 0x00005c001d227a24 */ /* 0x000fe400078e02ff */
[----:B------:R-:W-:Y:S01]  /*1350*/  IMAD.WIDE.U32 R28, R35, c[0x0][0x170], R26 ;  /* 0x00005c00231c7a25 */ /* 0x000fe200078e001a */
[----:B------:R-:W-:-:S03]  /*1360*/  LEA R26, P0, R20, c[0x0][0x168], 0x1 ;  /* 0x00005a00141a7a11 */ /* 0x000fc600078008ff */
[----:B------:R-:W-:Y:S02]  /*1370*/  IMAD.IADD R21, R21, 0x1, R32 ;  /* 0x0000000115157824 */ /* 0x000fe400078e0220 */
[----:B------:R-:W-:-:S03]  /*1380*/  IMAD R35, R35, c[0x0][0x174], R34 ;  /* 0x00005d0023237a24 */ /* 0x000fc600078e0222 */
[----:B------:R-:W-:Y:S01]  /*1390*/  LEA.HI.X R27, R20, c[0x0][0x16c], R21, 0x1, P0 ;  /* 0x00005b00141b7a11 */ /* 0x000fe200000f0c15 */
[----:B------:R-:W-:Y:S01]  /*13a0*/  IMAD.IADD R21, R29, 0x1, R35 ;  /* 0x000000011d157824 */ /* 0x000fe200078e0223 */
[----:B------:R-:W-:Y:S01]  /*13b0*/  LEA R20, P0, R28, c[0x0][0x168], 0x1 ;  /* 0x00005a001c147a11 */ /* 0x000fe200078008ff */
[----:B------:R-:W-:-:S03]  /*13c0*/  IMAD.MOV.U32 R29, RZ, RZ, c[0x0][0x198] ;  /* 0x00006600ff1d7624 */ /* 0x000fc600078e00ff */
[----:B------:R-:W-:Y:S01]  /*13d0*/  LEA.HI.X R21, R28, c[0x0][0x16c], R21, 0x1, P0 ;  /* 0x00005b001c157a11 */ /* 0x000fe200000f0c15 */
[----:B------:R-:W-:Y:S01]  /*13e0*/  IMAD R28, R8, R29, -c[0x0][0x1a0] ;  /* 0x80006800081c7624 */ /* 0x000fe200078e021d */
[----:B------:R-:W-:-:S04]  /*13f0*/  ISETP.NE.AND P0, PT, RZ, UR8, PT ;  /* 0x00000008ff007c0c */ /* 0x000fc8000bf05270 */
[----:B------:R-:W-:Y:S02]  /*1400*/  IADD3 R29, R28, c[0x0][0x190], RZ ;  /* 0x000064001c1d7a10 */ /* 0x000fe40007ffe0ff */
[----:B------:R-:W-:Y:S02]  /*1410*/  IMNMX R37, RZ, R28, !PT ;  /* 0x0000001cff257217 */ /* 0x000fe40007800200 */
[----:B------:R-:W-:-:S04]  /*1420*/  IMNMX R29, R29, UR6, PT ;  /* 0x000000061d1d7c17 */ /* 0x000fc8000b800200 */
[C---:B------:R-:W-:Y:S01]  /*1430*/  IMNMX R32, R29.reuse, c[0x0][0x178], PT ;  /* 0x00005e001d207a17 */ /* 0x040fe20003800200 */
        /* <DEDUP_REMOVED lines=18> */
.L_x_82:
[----:B------:R-:W-:Y:S05]  /*1560*/  BSYNC B3 ;  /* 0x0000000000037941 */ /* 0x000fea0003800000 */
.L_x_81:
[----:B------:R-:W-:Y:S01]  /*1570*/  IMAD.MOV.U32 R35, RZ, RZ, R33 ;  /* 0x000000ffff237224 */ /* 0x000fe200078e0021 */
[----:B------:R-:W-:Y:S05]  /*1580*/  @!P2 BRA `(.L_x_80) ;  /* 0x000001800000a947 */ /* 0x000fea0003800000 */
[----:B------:R-:W-:Y:S01]  /*1590*/  ISETP.LE.OR P1, PT, R24, R17, !P0 ;  /* 0x000000111800720c */ /* 0x000fe20004723670 */
[----:B------:R-:W-:Y:S01]  /*15a0*/  BSSY B3, `(.L_x_83) ;  /* 0x000000a000037945 */ /* 0x000fe20003800000 */
[----:B------:R-:W-:-:S11]  /*15b0*/  ISETP.NE.AND P2, PT, R14, 0x2, PT ;  /* 0x000000020e00780c */ /* 0x000fd60003f45270 */
        /* <DEDUP_REMOVED lines=8> */
.L_x_84:
[----:B------:R-:W-:Y:S05]  /*1640*/  BSYNC B3 ;  /* 0x0000000000037941 */ /* 0x000fea0003800000 */
.L_x_83:
[----:B------:R-:W-:Y:S01]  /*1650*/  IMAD.MOV.U32 R35, RZ, RZ, R25 ;  /* 0x000000ffff237224 */ /* 0x000fe200078e0019 */
[----:B------:R-:W-:Y:S05]  /*1660*/  @!P2 BRA `(.L_x_80) ;  /* 0x000000a00000a947 */ /* 0x000fea0003800000 */
[----:B------:R-:W-:Y:S02]  /*1670*/  ISETP.LE.OR P0, PT, R23, R22, !P0 ;  /* 0x000000161700720c */ /* 0x000fe40004703670 */
[----:B------:R-:W-:-:S11]  /*1680*/  IADD3 R35, R5, 0x3, RZ ;  /* 0x0000000305237810 */ /* 0x000fd60007ffe0ff */
        /* <DEDUP_REMOVED lines=8> */
.L_x_80:
[----:B------:R-:W-:Y:S05]  /*1710*/  BSYNC B2 ;  /* 0x0000000000027941 */ /* 0x000fea0003800000 */
.L_x_79:
[----:B------:R-:W-:Y:S01]  /*1720*/  ISETP.GE.U32.AND P0, PT, R13, 0x3, PT ;  /* 0x000000030d00780c */ /* 0x000fe20003f06070 */
[----:B------:R-:W-:-:S12]  /*1730*/  BSSY B2, `(.L_x_85) ;  /* 0x0000074000027945 */ /* 0x000fd80003800000 */
[----:B------:R-:W-:Y:S05]  /*1740*/  @!P0 BRA `(.L_x_86) ;  /* 0x0000072000008947 */ /* 0x000fea0003800000 */
[----:B------:R-:W-:Y:S01]  /*1750*/  IMAD.MOV.U32 R20, RZ, RZ, c[0x0][0x1a4] ;  /* 0x00006900ff147624 */ /* 0x000fe200078e00ff */
[----:B------:R-:W-:Y:S01]  /*1760*/  ISETP.GT.AND P0, PT, R32, R37, PT ;  /* 0x000000252000720c */ /* 0x000fe20003f04270 */
[----:B------:R-:W-:Y:S01]  /*1770*/  IMAD R29, R8, c[0x0][0x18c], R35 ;  /* 0x00006300081d7a24 */ /* 0x000fe200078e0223 */
[C---:B------:R-:W-:Y:S01]  /*1780*/  IADD3 R33, R35.reuse, 0x1, RZ ;  /* 0x0000000123217810 */ /* 0x040fe20007ffe0ff */
[----:B------:R-:W-:Y:S01]  /*1790*/  IMAD.MOV.U32 R34, RZ, RZ, c[0x0][0x19c] ;  /* 0x00006700ff227624 */ /* 0x000fe200078e00ff */
[C---:B------:R-:W-:Y:S02]  /*17a0*/  IADD3 R37, R35.reuse, 0x2, RZ ;  /* 0x0000000223257810 */ /* 0x040fe40007ffe0ff */
[----:B------:R-:W-:Y:S01]  /*17b0*/  IADD3 R21, R35, 0x3, RZ ;  /* 0x0000000323157810 */ /* 0x000fe20007ffe0ff */
[-C--:B------:R-:W-:Y:S01]  /*17c0*/  IMAD R25, R33, R34.reuse, -c[0x0][0x1a4] ;  /* 0x8000690021197624 */ /* 0x080fe200078e0222 */
[----:B------:R-:W-:Y:S01]  /*17d0*/  IADD3 R20, -R20, c[0x0][0x194], RZ ;  /* 0x0000650014147a10 */ /* 0x000fe20007ffe1ff */
[----:B------:R-:W-:Y:S01]  /*17e0*/  IMAD R31, R37, R34, -c[0x0][0x1a4] ;  /* 0x80006900251f7624 */ /* 0x000fe200078e0222 */
[----:B------:R-:W-:Y:S01]  /*17f0*/  IADD3 R27, P1, R29, R18, RZ ;  /* 0x000000121d1b7210 */ /* 0x000fe20007f3e0ff */
[----:B------:R-:W-:-:S02]  /*1800*/  IMAD R32, R21, R34, -c[0x0][0x1a4] ;  /* 0x8000690015207624 */ /* 0x000fc400078e0222 */
[--C-:B------:R-:W-:Y:S01]  /*1810*/  IMAD R26, R33, c[0x0][0x19c], R20.reuse ;  /* 0x00006700211a7a24 */ /* 0x100fe200078e0214 */
[----:B------:R-:W-:Y:S01]  /*1820*/  LEA.HI.X.SX32 R29, R29, R12, 0x1, P1 ;  /* 0x0000000c1d1d7211 */ /* 0x000fe200008f0eff */
[----:B------:R-:W-:Y:S02]  /*1830*/  IMAD R34, R35, R34, -c[0x0][0x1a4] ;  /* 0x8000690023227624 */ /* 0x000fe400078e0222 */
[--C-:B------:R-:W-:Y:S02]  /*1840*/  IMAD R30, R37, c[0x0][0x19c], R20.reuse ;  /* 0x00006700251e7a24 */ /* 0x100fe400078e0214 */
[--C-:B------:R-:W-:Y:S02]  /*1850*/  IMAD R28, R21, c[0x0][0x19c], R20.reuse ;  /* 0x00006700151c7a24 */ /* 0x100fe400078e0214 */
[----:B------:R-:W-:-:S05]  /*1860*/  IMAD R33, R35, c[0x0][0x19c], R20 ;  /* 0x0000670023217a24 */ /* 0x000fca00078e0214 */
.L_x_87:
[----:B------:R-:W-:-:S04]  /*1870*/  IMNMX R20, R33, UR7, PT ;  /* 0x0000000721147c17 */ /* 0x000fc8000b800200 */
[----:B------:R-:W-:Y:S02]  /*1880*/  IMNMX R21, R20, c[0x0][0x180], PT ;  /* 0x0000600014157a17 */ /* 0x000fe40003800200 */
[----:B------:R-:W-:-:S04]  /*1890*/  IMNMX R20, RZ, R34, !PT ;  /* 0x00000022ff147217 */ /* 0x000fc80007800200 */
[----:B------:R-:W-:-:S13]  /*18a0*/  ISETP.LE.OR P1, PT, R21, R20, !P0 ;  /* 0x000000141500720c */ /* 0x000fda0004723670 */
[----:B------:R-:W-:Y:S02]  /*18b0*/  @!P1 IMAD R20, R29, c[0x0][0x170], RZ ;  /* 0x00005c001d149a24 */ /* 0x000fe400078e02ff */
[----:B------:R-:W-:Y:S02]  /*18c0*/  @!P1 IMAD.MOV.U32 R36, RZ, RZ, R6 ;  /* 0x000000ffff249224 */ /* 0x000fe400078e0006 */
[----:B------:R-:W-:Y:S02]  /*18d0*/  @!P1 IMAD.MOV.U32 R37, RZ, RZ, R11 ;  /* 0x000000ffff259224 */ /* 0x000fe400078e000b */
[C---:B------:R-:W-:Y:S02]  /*18e0*/  @!P1 IMAD R21, R27.reuse, c[0x0][0x174], R20 ;  /* 0x00005d001b159a24 */ /* 0x040fe400078e0214 */
[----:B------:R-:W-:-:S04]  /*18f0*/  @!P1 IMAD.WIDE.U32 R36, R27, c[0x0][0x170], R36 ;  /* 0x00005c001b249a25 */ /* 0x000fc800078e0024 */
[----:B------:R-:W-:Y:S01]  /*1900*/  @!P1 IMAD.IADD R21, R37, 0x1, R21 ;  /* 0x0000000125159824 */ /* 0x000fe200078e0215 */
[----:B------:R-:W-:-:S04]  /*1910*/  @!P1 LEA R20, P2, R36, c[0x0][0x168], 0x1 ;  /* 0x00005a0024149a11 */ /* 0x000fc800078408ff */
[----:B------:R-:W-:-:S05]  /*1920*/  @!P1 LEA.HI.X R21, R36, c[0x0][0x16c], R21, 0x1, P2 ;  /* 0x00005b0024159a11 */ /* 0x000fca00010f0c15 */
[----:B------:R-:W2:Y:S01]  /*1930*/  @!P1 LDG.E.U16 R20, [R20.64] ;  /* 0x0000000a14149981 */ /* 0x000ea2000c1e1500 */
[----:B------:R-:W0:Y:S01]  /*1940*/  @!P1 MUFU.RCP R37, R4 ;  /* 0x0000000400259308 */ /* 0x000e220000001000 */
[----:B--2---:R-:W-:-:S05]  /*1950*/  @!P1 PRMT R20, RZ, 0x5410, R20 ;  /* 0x00005410ff149816 */ /* 0x004fca0000000014 */
[----:B0-----:R-:W-:-:S05]  /*1960*/  @!P1 FMUL.FTZ R36, R20, R37 ;  /* 0x0000002514249220 */ /* 0x001fca0000410000 */
[----:B------:R-:W-:-:S04]  /*1970*/  @!P1 F2FP.BF16.PACK_AB R36, RZ, R36 ;  /* 0x00000024ff24923e */ /* 0x000fc800000010ff */
[----:B------:R-:W-:-:S05]  /*1980*/  @!P1 PRMT R36, RZ, 0x5410, R36 ;  /* 0x00005410ff249816 */ /* 0x000fca0000000024 */
[----:B------:R-:W-:Y:S01]  /*1990*/  @!P1 FADD.FTZ R9, R9, R36 ;  /* 0x0000002409099221 */ /* 0x000fe20000010000 */
[----:B------:R-:W-:-:S04]  /*19a0*/  IMNMX R36, R26, UR7, PT ;  /* 0x000000071a247c17 */ /* 0x000fc8000b800200 */
[----:B------:R-:W-:Y:S02]  /*19b0*/  IMNMX R37, R36, c[0x0][0x180], PT ;  /* 0x0000600024257a17 */ /* 0x000fe40003800200 */
[----:B------:R-:W-:-:S04]  /*19c0*/  IMNMX R36, RZ, R25, !PT ;  /* 0x00000019ff247217 */ /* 0x000fc80007800200 */
[----:B------:R-:W-:-:S13]  /*19d0*/  ISETP.LE.OR P1, PT, R37, R36, !P0 ;  /* 0x000000242500720c */ /* 0x000fda0004723670 */
[----:B------:R-:W-:Y:S01]  /*19e0*/  @!P1 IADD3 R20, P2, R27, 0x1, RZ ;  /* 0x000000011b149810 */ /* 0x000fe20007f5e0ff */
[----:B------:R-:W-:Y:S02]  /*19f0*/  @!P1 IMAD.MOV.U32 R36, RZ, RZ, R6 ;  /* 0x000000ffff249224 */ /* 0x000fe400078e0006 */
[----:B------:R-:W-:Y:S02]  /*1a00*/  @!P1 IMAD.MOV.U32 R37, RZ, RZ, R11 ;  /* 0x000000ffff259224 */ /* 0x000fe400078e000b */
[----:B------:R-:W-:Y:S02]  /*1a10*/  @!P1 IMAD.X R21, RZ, RZ, R29, P2 ;  /* 0x000000ffff159224 */ /* 0x000fe400010e061d */
[----:B------:R-:W-:-:S04]  /*1a20*/  @!P1 IMAD.WIDE.U32 R36, R20, c[0x0][0x170], R36 ;  /* 0x00005c0014249a25 */ /* 0x000fc800078e0024 */
[----:B------:R-:W-:-:S04]  /*1a30*/  @!P1 IMAD R21, R21, c[0x0][0x170], RZ ;  /* 0x00005c0015159a24 */ /* 0x000fc800078e02ff */
[----:B------:R-:W-:Y:S01]  /*1a40*/  @!P1 IMAD R21, R20, c[0x0][0x174], R21 ;  /* 0x00005d0014159a24 */ /* 0x000fe200078e0215 */
[----:B------:R-:W-:-:S03]  /*1a50*/  @!P1 LEA R20, P2, R36, c[0x0][0x168], 0x1 ;  /* 0x00005a0024149a11 */ /* 0x000fc600078408ff */
[----:B------:R-:W-:-:S05]  /*1a60*/  @!P1 IMAD.IADD R21, R37, 0x1, R21 ;  /* 0x0000000125159824 */ /* 0x000fca00078e0215 */
        /* <DEDUP_REMOVED lines=45> */
[----:B------:R-:W-:Y:S02]  /*1d40*/  IADD3 R35, R35, 0x4, RZ ;  /* 0x0000000423237810 */ /* 0x000fe40007ffe0ff */
[----:B------:R-:W-:-:S05]  /*1d50*/  IADD3 R27, P2, R27, 0x4, RZ ;  /* 0x000000041b1b7810 */ /* 0x000fca0007f5e0ff */
[----:B------:R-:W-:Y:S01]  /*1d60*/  IMAD.X R29, RZ, RZ, R29, P2 ;  /* 0x000000ffff1d7224 */ /* 0x000fe200010e061d */
[----:B--2---:R-:W-:-:S05]  /*1d70*/  @!P1 PRMT R20, RZ, 0x5410, R20 ;  /* 0x00005410ff149816 */ /* 0x004fca0000000014 */
[----:B0-----:R-:W-:Y:S02]  /*1d80*/  @!P1 FMUL.FTZ R36, R20, R37 ;  /* 0x0000002514249220 */ /* 0x001fe40000410000 */
[----:B------:R-:W-:-:S03]  /*1d90*/  IMAD.MOV.U32 R37, RZ, RZ, c[0x0][0x19c] ;  /* 0x00006700ff257624 */ /* 0x000fc600078e00ff */
[----:B------:R-:W-:Y:S01]  /*1da0*/  @!P1 F2FP.BF16.PACK_AB R36, RZ, R36 ;  /* 0x00000024ff24923e */ /* 0x000fe200000010ff */
[C---:B------:R-:W-:Y:S02]  /*1db0*/  IMAD R25, R37.reuse, 0x4, R25 ;  /* 0x0000000425197824 */ /* 0x040fe400078e0219 */
[C---:B------:R-:W-:Y:S01]  /*1dc0*/  IMAD R26, R37.reuse, 0x4, R26 ;  /* 0x00000004251a7824 */ /* 0x040fe200078e021a */
[----:B------:R-:W-:Y:S01]  /*1dd0*/  @!P1 PRMT R36, RZ, 0x5410, R36 ;  /* 0x00005410ff249816 */ /* 0x000fe20000000024 */
[C---:B------:R-:W-:Y:S02]  /*1de0*/  IMAD R31, R37.reuse, 0x4, R31 ;  /* 0x00000004251f7824 */ /* 0x040fe400078e021f */
[----:B------:R-:W-:Y:S02]  /*1df0*/  IMAD R30, R37, 0x4, R30 ;  /* 0x00000004251e7824 */ /* 0x000fe400078e021e */
[----:B------:R-:W-:Y:S01]  /*1e00*/  @!P1 FADD.FTZ R9, R9, R36 ;  /* 0x0000002409099221 */ /* 0x000fe20000010000 */
[----:B------:R-:W-:Y:S01]  /*1e10*/  ISETP.GE.AND P1, PT, R35, R10, PT ;  /* 0x0000000a2300720c */ /* 0x000fe20003f26270 */
[----:B------:R-:W-:-:S02]  /*1e20*/  IMAD R32, R37, 0x4, R32 ;  /* 0x0000000425207824 */ /* 0x000fc400078e0220 */
[C---:B------:R-:W-:Y:S02]  /*1e30*/  IMAD R28, R37.reuse, 0x4, R28 ;  /* 0x00000004251c7824 */ /* 0x040fe400078e021c */
[C---:B------:R-:W-:Y:S02]  /*1e40*/  IMAD R33, R37.reuse, 0x4, R33 ;  /* 0x0000000425217824 */ /* 0x040fe400078e0221 */
[----:B------:R-:W-:-:S06]  /*1e50*/  IMAD R34, R37, 0x4, R34 ;  /* 0x0000000425227824 */ /* 0x000fcc00078e0222 */
[----:B------:R-:W-:Y:S05]  /*1e60*/  @!P1 BRA `(.L_x_87) ;  /* 0xfffffa0000009947 */ /* 0x000fea000383ffff */
.L_x_86:
[----:B------:R-:W-:Y:S05]  /*1e70*/  BSYNC B2 ;  /* 0x0000000000027941 */ /* 0x000fea0003800000 */
.L_x_85:
[----:B------:R-:W-:Y:S05]  /*1e80*/  BRA `(.L_x_77) ;  /* 0x00000de000007947 */ /* 0x000fea0003800000 */
.L_x_78:
        /* <DEDUP_REMOVED lines=9> */
[----:B------:R0:W2:Y:S01]  /*1f20*/  LDG.E.U16 R30, [R30.64] ;  /* 0x0000000a1e1e7981 */ /* 0x0000a2000c1e1500 */
        /* <DEDUP_REMOVED lines=15> */
.L_x_91:
[----:B------:R-:W-:Y:S05]  /*2020*/  BSYNC B3 ;  /* 0x0000000000037941 */ /* 0x000fea0003800000 */
.L_x_90:
[----:B------:R-:W-:Y:S01]  /*2030*/  IMAD.MOV.U32 R29, RZ, RZ, R33 ;  /* 0x000000ffff1d7224 */ /* 0x000fe200078e0021 */
[----:B------:R-:W-:Y:S05]  /*2040*/  @!P2 BRA `(.L_x_89) ;  /* 0x000002d00000a947 */ /* 0x000fea0003800000 */
[----:B------:R-:W-:Y:S01]  /*2050*/  ISETP.LE.OR P1, PT, R24, R17, !P0 ;  /* 0x000000111800720c */ /* 0x000fe20004723670 */
[----:B------:R-:W-:Y:S01]  /*2060*/  BSSY B3, `(.L_x_92) ;  /* 0x0000014000037945 */ /* 0x000fe20003800000 */
[----:B------:R-:W-:-:S11]  /*2070*/  ISETP.NE.AND P2, PT, R14, 0x2, PT ;  /* 0x000000020e00780c */ /* 0x000fd60003f45270 */
[----:B------:R-:W-:Y:S05]  /*2080*/  @P1 BRA `(.L_x_93) ;  /* 0x0000011000001947 */ /* 0x000fea0003800000 */
[----:B------:R0:W2:Y:S01]  /*2090*/  LDG.E.U16 R26, [R26.64] ;  /* 0x0000000a1a1a7981 */ /* 0x0000a2000c1e1500 */
        /* <DEDUP_REMOVED lines=16> */
.L_x_93:
[----:B------:R-:W-:Y:S05]  /*21a0*/  BSYNC B3 ;  /* 0x0000000000037941 */ /* 0x000fea0003800000 */
.L_x_92:
[----:B------:R-:W-:Y:S01]  /*21b0*/  IMAD.MOV.U32 R29, RZ, RZ, R25 ;  /* 0x000000ffff1d7224 */ /* 0x000fe200078e0019 */
[----:B------:R-:W-:Y:S05]  /*21c0*/  @!P2 BRA `(.L_x_89) ;  /* 0x000001500000a947 */ /* 0x000fea0003800000 */
[----:B------:R-:W-:Y:S02]  /*21d0*/  ISETP.LE.OR P0, PT, R23, R22, !P0 ;  /* 0x000000161700720c */ /* 0x000fe40004703670 */
[----:B------:R-:W-:-:S11]  /*21e0*/  IADD3 R29, R5, 0x3, RZ ;  /* 0x00000003051d7810 */ /* 0x000fd60007ffe0ff */
[----:B------:R-:W-:Y:S05]  /*21f0*/  @P0 BRA `(.L_x_89) ;  /* 0x0000012000000947 */ /* 0x000fea0003800000 */
[----:B------:R0:W2:Y:S01]  /*2200*/  LDG.E.U16 R20, [R20.64] ;  /* 0x0000000a14147981 */ /* 0x0000a2000c1e1500 */
        /* <DEDUP_REMOVED lines=17> */
.L_x_89:
[----:B------:R-:W-:Y:S05]  /*2320*/  BSYNC B2 ;  /* 0x0000000000027941 */ /* 0x000fea0003800000 */
.L_x_88:
[----:B------:R-:W-:-:S13]  /*2330*/  ISETP.GE.U32.AND P0, PT, R13, 0x3, PT ;  /* 0x000000030d00780c */ /* 0x000fda0003f06070 */
[----:B------:R-:W-:Y:S05]  /*2340*/  @!P0 BRA `(.L_x_77) ;  /* 0x0000092000008947 */ /* 0x000fea0003800000 */
[----:B------:R-:W-:Y:S02]  /*2350*/  ISETP.GT.AND P0, PT, R32, R37, PT ;  /* 0x000000252000720c */ /* 0x000fe40003f04270 */
.L_x_102:
[----:B------:R-:W-:Y:S01]  /*2360*/  IMAD.MOV.U32 R26, RZ, RZ, c[0x0][0x19c] ;  /* 0x00006700ff1a7624 */ /* 0x000fe200078e00ff */
[----:B------:R-:W-:Y:S03]  /*2370*/  BSSY B2, `(.L_x_94) ;  /* 0x0000034000027945 */ /* 0x000fe60003800000 */
[CC--:B------:R-:W-:Y:S02]  /*2380*/  IMAD R30, R29.reuse, R26.reuse, c[0x0][0x19c] ;  /* 0x000067001d1e7624 */ /* 0x0c0fe400078e021a */
[----:B------:R-:W-:-:S03]  /*2390*/  IMAD R31, R29, R26, -c[0x0][0x1a4] ;  /* 0x800069001d1f7624 */ /* 0x000fc600078e021a */
[C---:B------:R-:W-:Y:S02]  /*23a0*/  IADD3 R21, R30.reuse, -c[0x0][0x1a4], RZ ;  /* 0x800069001e157a10 */ /* 0x040fe40007ffe0ff */
[----:B------:R-:W-:Y:S02]  /*23b0*/  IADD3 R32, R30, c[0x0][0x19c], RZ ;  /* 0x000067001e207a10 */ /* 0x000fe40007ffe0ff */
[----:B------:R-:W-:Y:S02]  /*23c0*/  IADD3 R20, R21, c[0x0][0x194], RZ ;  /* 0x0000650015147a10 */ /* 0x000fe40007ffe0ff */
[----:B------:R-:W-:Y:S02]  /*23d0*/  IMNMX R21, RZ, R21, !PT ;  /* 0x00000015ff157217 */ /* 0x000fe40007800200 */
[----:B------:R-:W-:Y:S02]  /*23e0*/  IMNMX R25, R20, UR7, PT ;  /* 0x0000000714197c17 */ /* 0x000fe4000b800200 */
[----:B------:R-:W-:-:S02]  /*23f0*/  IADD3 R20, R32, -c[0x0][0x1a4], RZ ;  /* 0x8000690020147a10 */ /* 0x000fc40007ffe0ff */
[----:B------:R-:W-:Y:S02]  /*2400*/  IMNMX R26, R25, c[0x0][0x180], PT ;  /* 0x00006000191a7a17 */ /* 0x000fe40003800200 */
[----:B------:R-:W-:Y:S02]  /*2410*/  IADD3 R25, R20, c[0x0][0x194], RZ ;  /* 0x0000650014197a10 */ /* 0x000fe40007ffe0ff */
[----:B------:R-:W-:Y:S02]  /*2420*/  IADD3 R32, R32, c[0x0][0x19c], RZ ;  /* 0x0000670020207a10 */ /* 0x000fe40007ffe0ff */
[----:B------:R-:W-:Y:S02]  /*2430*/  IMNMX R25, R25, UR7, PT ;  /* 0x0000000719197c17 */ /* 0x000fe4000b800200 */
[----:B------:R-:W-:Y:S02]  /*2440*/  IADD3 R32, R32, -c[0x0][0x1a4], RZ ;  /* 0x8000690020207a10 */ /* 0x000fe40007ffe0ff */
[----:B------:R-:W-:-:S02]  /*2450*/  IADD3 R34, R31, c[0x0][0x194], RZ ;  /* 0x000065001f227a10 */ /* 0x000fc40007ffe0ff */
[----:B------:R-:W-:Y:S02]  /*2460*/  ISETP.LE.OR P4, PT, R26, R21, !P0 ;  /* 0x000000151a00720c */ /* 0x000fe40004783670 */
[----:B------:R-:W-:Y:S02]  /*2470*/  IMNMX R20, RZ, R20, !PT ;  /* 0x00000014ff147217 */ /* 0x000fe40007800200 */
[----:B------:R-:W-:Y:S02]  /*2480*/  IMNMX R25, R25, c[0x0][0x180], PT ;  /* 0x0000600019197a17 */ /* 0x000fe40003800200 */
[----:B------:R-:W-:Y:S02]  /*2490*/  IADD3 R21, R32, c[0x0][0x194], RZ ;  /* 0x0000650020157a10 */ /* 0x000fe40007ffe0ff */
[----:B------:R-:W-:Y:S02]  /*24a0*/  IMNMX R34, R34, UR7, PT ;  /* 0x0000000722227c17 */ /* 0x000fe4000b800200 */
[----:B------:R-:W-:-:S02]  /*24b0*/  ISETP.LE.OR P1, PT, R25, R20, !P0 ;  /* 0x000000141900720c */ /* 0x000fc40004723670 */
[----:B------:R-:W-:Y:S02]  /*24c0*/  IMNMX R25, R21, UR7, PT ;  /* 0x0000000715197c17 */ /* 0x000fe4000b800200 */
[----:B------:R-:W-:Y:S02]  /*24d0*/  IMNMX R20, RZ, R31, !PT ;  /* 0x0000001fff147217 */ /* 0x000fe40007800200 */
[----:B------:R-:W-:Y:S02]  /*24e0*/  IMNMX R21, R34, c[0x0][0x180], PT ;  /* 0x0000600022157a17 */ /* 0x000fe40003800200 */
[----:B------:R-:W-:Y:S02]  /*24f0*/  IMNMX R26, RZ, R32, !PT ;  /* 0x00000020ff1a7217 */ /* 0x000fe40007800200 */
[----:B------:R-:W-:Y:S02]  /*2500*/  ISETP.LE.OR P3, PT, R21, R20, !P0 ;  /* 0x000000141500720c */ /* 0x000fe40004763670 */
[----:B------:R-:W-:-:S04]  /*2510*/  IMNMX R27, R25, c[0x0][0x180], PT ;  /* 0x00006000191b7a17 */ /* 0x000fc80003800200 */
[----:B------:R-:W-:-:S07]  /*2520*/  ISETP.LE.OR P2, PT, R27, R26, !P0 ;  /* 0x0000001a1b00720c */ /* 0x000fce0004743670 */
[----:B------:R-:W-:Y:S05]  /*2530*/  @P3 BRA `(.L_x_95) ;  /* 0x0000017000003947 */ /* 0x000fea0003800000 */
[----:B------:R-:W-:-:S05]  /*2540*/  IMAD R21, R8, c[0x0][0x18c], R29 ;  /* 0x0000630008157a24 */ /* 0x000fca00078e021d */
[----:B------:R-:W-:-:S04]  /*2550*/  IADD3 R27, P3, R21, R18, RZ ;  /* 0x00000012151b7210 */ /* 0x000fc80007f7e0ff */
[----:B------:R-:W-:-:S05]  /*2560*/  LEA.HI.X.SX32 R21, R21, R12, 0x1, P3 ;  /* 0x0000000c15157211 */ /* 0x000fca00018f0eff */
[----:B------:R-:W-:Y:S02]  /*2570*/  IMAD R20, R21, c[0x0][0x170], RZ ;  /* 0x00005c0015147a24 */ /* 0x000fe400078e02ff */
[----:B------:R-:W-:Y:S02]  /*2580*/  IMAD.MOV.U32 R21, RZ, RZ, R11 ;  /* 0x000000ffff157224 */ /* 0x000fe400078e000b */
[----:B------:R-:W-:Y:S02]  /*2590*/  IMAD R33, R27, c[0x0][0x174], R20 ;  /* 0x00005d001b217a24 */ /* 0x000fe400078e0214 */
[----:B------:R-:W-:-:S04]  /*25a0*/  IMAD.MOV.U32 R20, RZ, RZ, R6 ;  /* 0x000000ffff147224 */ /* 0x000fc800078e0006 */
[----:B------:R-:W-:-:S04]  /*25b0*/  IMAD.WIDE.U32 R26, R27, c[0x0][0x170], R20 ;  /* 0x00005c001b1a7a25 */ /* 0x000fc800078e0014 */
[----:B------:R-:W-:Y:S01]  /*25c0*/  IMAD.IADD R21, R27, 0x1, R33 ;  /* 0x000000011b157824 */ /* 0x000fe200078e0221 */
[----:B------:R-:W-:-:S04]  /*25d0*/  LEA R20, P3, R26, c[0x0][0x168], 0x1 ;  /* 0x00005a001a147a11 */ /* 0x000fc800078608ff */
[----:B------:R-:W-:-:S05]  /*25e0*/  LEA.HI.X R21, R26, c[0x0][0x16c], R21, 0x1, P3 ;  /* 0x00005b001a157a11 */ /* 0x000fca00018f0c15 */
[----:B------:R0:W2:Y:S01]  /*25f0*/  LDG.E.U16 R20, [R20.64] ;  /* 0x0000000a14147981 */ /* 0x0000a2000c1e1500 */
        /* <DEDUP_REMOVED lines=11> */
.L_x_95:
[----:B------:R-:W-:Y:S05]  /*26b0*/  BSYNC B2 ;  /* 0x0000000000027941 */ /* 0x000fea0003800000 */
.L_x_94:
[----:B------:R-:W-:Y:S01]  /*26c0*/  BSSY B2, `(.L_x_96) ;  /* 0x000001d000027945 */ /* 0x000fe20003800000 */
[----:B------:R-:W-:Y:S05]  /*26d0*/  @P4 BRA `(.L_x_97) ;  /* 0x000001b000004947 */ /* 0x000fea0003800000 */
[----:B------:R-:W-:Y:S02]  /*26e0*/  IMAD R21, R8, c[0x0][0x18c], R29 ;  /* 0x0000630008157a24 */ /* 0x000fe400078e021d */
[----:B------:R-:W-:-:S03]  /*26f0*/  IMAD.MOV.U32 R20, RZ, RZ, R6 ;  /* 0x000000ffff147224 */ /* 0x000fc600078e0006 */
[----:B------:R-:W-:-:S04]  /*2700*/  IADD3 R21, R21, 0x1, RZ ;  /* 0x0000000115157810 */ /* 0x000fc80007ffe0ff */
[----:B------:R-:W-:-:S04]  /*2710*/  IADD3 R31, P3, R21, R18, RZ ;  /* 0x00000012151f7210 */ /* 0x000fc80007f7e0ff */
[----:B------:R-:W-:-:S05]  /*2720*/  LEA.HI.X.SX32 R21, R21, R12, 0x1, P3 ;  /* 0x0000000c15157211 */ /* 0x000fca00018f0eff */
[----:B------:R-:W-:Y:S02]  /*2730*/  IMAD R34, R21, c[0x0][0x170], RZ ;  /* 0x00005c0015227a24 */ /* 0x000fe400078e02ff */
[----:B------:R-:W-:-:S04]  /*2740*/  IMAD.MOV.U32 R21, RZ, RZ, R11 ;  /* 0x000000ffff157224 */ /* 0x000fc800078e000b */
[----:B------:R-:W-:-:S04]  /*2750*/  IMAD.WIDE.U32 R26, R31, c[0x0][0x170], R20 ;  /* 0x00005c001f1a7a25 */ /* 0x000fc800078e0014 */
[----:B------:R-:W-:Y:S01]  /*2760*/  IMAD R21, R31, c[0x0][0x174], R34 ;  /* 0x00005d001f157a24 */ /* 0x000fe200078e0222 */
[----:B------:R-:W-:-:S03]  /*2770*/  LEA R20, P3, R26, c[0x0][0x168], 0x1 ;  /* 0x00005a001a147a11 */ /* 0x000fc600078608ff */
[----:B------:R-:W-:-:S05]  /*2780*/  IMAD.IADD R21, R27, 0x1, R21 ;  /* 0x000000011b157824 */ /* 0x000fca00078e0215 */
[----:B------:R-:W-:-:S05]  /*2790*/  LEA.HI.X R21, R26, c[0x0][0x16c], R21, 0x1, P3 ;  /* 0x00005b001a157a11 */ /* 0x000fca00018f0c15 */
[----:B------:R0:W2:Y:S01]  /*27a0*/  LDG.E.U16 R20, [R20.64] ;  /* 0x0000000a14147981 */ /* 0x0000a2000c1e1500 */
[----:B------:R-:W-:-:S04]  /*27b0*/  IADD3 R26, R30, -c[0x0][0x1a4], RZ ;  /* 0x800069001e1a7a10 */ /* 0x000fc80007ffe0ff */
        /* <DEDUP_REMOVED lines=13> */
.L_x_97:
[----:B------:R-:W-:Y:S05]  /*2890*/  BSYNC B2 ;  /* 0x0000000000027941 */ /* 0x000fea0003800000 */
.L_x_96:
        /* <DEDUP_REMOVED lines=30> */
.L_x_99:
[----:B------:R-:W-:Y:S05]  /*2a80*/  BSYNC B2 ;  /* 0x0000000000027941 */ /* 0x000fea0003800000 */
.L_x_98:
[----:B------:R-:W-:Y:S01]  /*2a90*/  BSSY B2, `(.L_x_100) ;  /* 0x000001a000027945 */ /* 0x000fe20003800000 */
[----:B------:R-:W-:Y:S01]  /*2aa0*/  IMAD.IADD R25, R25, 0x1, -R32 ;  /* 0x0000000119197824 */ /* 0x000fe200078e0a20 */
        /* <DEDUP_REMOVED lines=24> */
.L_x_101:
[----:B------:R-:W-:Y:S05]  /*2c30*/  BSYNC B2 ;  /* 0x0000000000027941 */ /* 0x000fea0003800000 */
.L_x_100:
[----:B------:R-:W-:-:S04]  /*2c40*/  IADD3 R29, R29, 0x4, RZ ;  /* 0x000000041d1d7810 */ /* 0x000fc80007ffe0ff */
[----:B------:R-:W-:-:S13]  /*2c50*/  ISETP.GE.AND P1, PT, R29, R10, PT ;  /* 0x0000000a1d00720c */ /* 0x000fda0003f26270 */
[----:B------:R-:W-:Y:S05]  /*2c60*/  @!P1 BRA `(.L_x_102) ;  /* 0xfffff6f000009947 */ /* 0x000fea000383ffff */
.L_x_77:
[----:B------:R-:W-:Y:S05]  /*2c70*/  BSYNC B1 ;  /* 0x0000000000017941 */ /* 0x000fea0003800000 */
.L_x_76:
[----:B------:R-:W-:-:S04]  /*2c80*/  IADD3 R8, R8, 0x1, RZ ;  /* 0x0000000108087810 */ /* 0x000fc80007ffe0ff */
[----:B------:R-:W-:-:S13]  /*2c90*/  ISETP.GE.AND P0, PT, R8, R7, PT ;  /* 0x000000070800720c */ /* 0x000fda0003f06270 */
[----:B------:R-:W-:Y:S01]  /*2ca0*/  @P0 CALL.REL.NOINC `(.L_x_103) ;  /* 0x0000001000000944 */ /* 0x000fe20003c00000 */
[----:B------:R-:W-:Y:S05]  /*2cb0*/  BRA `(.L_x_104) ;  /* 0xffffe4e000007947 */ /* 0x000fea000383ffff */
.L_x_103:
[----:B------:R-:W-:Y:S05]  /*2cc0*/  BRA `(.L_x_74) ;  /* 0x00001aa000007947 */ /* 0x000fea0003800000 */
.L_x_75:
        /* <DEDUP_REMOVED lines=17> */
.L_x_132:
[----:B------:R-:W-:Y:S01]  /*2de0*/  ISETP.GE.AND P0, PT, R5, R10, PT ;  /* 0x0000000a0500720c */ /* 0x000fe20003f06270 */
[----:B------:R-:W-:-:S12]  /*2df0*/  BSSY B1, `(.L_x_105) ;  /* 0x0000193000017945 */ /* 0x000fd80003800000 */
[----:B------:R-:W-:Y:S05]  /*2e00*/  @P0 BRA `(.L_x_106) ;  /* 0x0000191000000947 */ /* 0x000fea0003800000 */
[C---:B------:R-:W-:Y:S01]  /*2e10*/  IMAD R17, R8.reuse, c[0x0][0x18c], R5 ;  /* 0x0000630008117a24 */ /* 0x040fe200078e0205 */
[C---:B------:R-:W-:Y:S01]  /*2e20*/  IADD3 R27, R5.reuse, 0x1, RZ ;  /* 0x00000001051b7810 */ /* 0x040fe20007ffe0ff */
[----:B------:R-:W-:Y:S01]  /*2e30*/  IMAD.MOV.U32 R16, RZ, RZ, R6 ;  /* 0x000000ffff107224 */ /* 0x000fe200078e0006 */
[----:B------:R-:W-:Y:S01]  /*2e40*/  IADD3 R37, R5, 0x2, RZ ;  /* 0x0000000205257810 */ /* 0x000fe20007ffe0ff */
[----:B------:R-:W-:Y:S01]  /*2e50*/  ULDC.S8 UR8, c[0x0][0x1b5] ;  /* 0x00006d4000087ab9 */ /* 0x000fe20000000200 */
[----:B------:R-:W-:Y:S01]  /*2e60*/  IADD3 R21, P0, R17, R18, RZ ;  /* 0x0000001211157210 */ /* 0x000fe20007f1e0ff */
[----:B------:R-:W-:-:S03]  /*2e70*/  IMAD R23, R8, c[0x0][0x18c], R27 ;  /* 0x0000630008177a24 */ /* 0x000fc600078e021b */
[----:B------:R-:W-:Y:S02]  /*2e80*/  LEA.HI.X.SX32 R17, R17, R12, 0x1, P0 ;  /* 0x0000000c11117211 */ /* 0x000fe400000f0eff */
[----:B------:R-:W-:-:S03]  /*2e90*/  IADD3 R25, P0, R23, R18, RZ ;  /* 0x0000001217197210 */ /* 0x000fc60007f1e0ff */
[----:B------:R-:W-:Y:S01]  /*2ea0*/  IMAD R20, R17, c[0x0][0x170], RZ ;  /* 0x00005c0011147a24 */ /* 0x000fe200078e02ff */
[----:B------:R-:W-:Y:S01]  /*2eb0*/  LEA.HI.X.SX32 R24, R23, R12, 0x1, P0 ;  /* 0x0000000c17187211 */ /* 0x000fe200000f0eff */
[----:B------:R-:W-:Y:S02]  /*2ec0*/  IMAD.MOV.U32 R17, RZ, RZ, R11 ;  /* 0x000000ffff117224 */ /* 0x000fe400078e000b */
[C---:B------:R-:W-:Y:S02]  /*2ed0*/  IMAD R35, R21.reuse, c[0x0][0x174], R20 ;  /* 0x00005d0015237a24 */ /* 0x040fe400078e0214 */
[----:B------:R-:W-:-:S04]  /*2ee0*/  IMAD.WIDE.U32 R20, R21, c[0x0][0x170], R16 ;  /* 0x00005c0015147a25 */ /* 0x000fc800078e0010 */
[----:B------:R-:W-:Y:S01]  /*2ef0*/  IMAD.IADD R21, R21, 0x1, R35 ;  /* 0x0000000115157824 */ /* 0x000fe200078e0223 */
[----:B------:R-:W-:Y:S01]  /*2f00*/  LEA R22, P0, R20, c[0x0][0x168], 0x1 ;  /* 0x00005a0014167a11 */ /* 0x000fe200078008ff */
[----:B------:R-:W-:-:S03]  /*2f10*/  IMAD R24, R24, c[0x0][0x170], RZ ;  /* 0x00005c0018187a24 */ /* 0x000fc600078e02ff */
[----:B------:R-:W-:Y:S01]  /*2f20*/  LEA.HI.X R23, R20, c[0x0][0x16c], R21, 0x1, P0 ;  /* 0x00005b0014177a11 */ /* 0x000fe200000f0c15 */
[C---:B------:R-:W-:Y:S02]  /*2f30*/  IMAD R21, R25.reuse, c[0x0][0x174], R24 ;  /* 0x00005d0019157a24 */ /* 0x040fe400078e0218 */
[----:B------:R-:W-:-:S04]  /*2f40*/  IMAD.WIDE.U32 R24, R25, c[0x0][0x170], R16 ;  /* 0x00005c0019187a25 */ /* 0x000fc800078e0010 */
[----:B------:R-:W-:Y:S01]  /*2f50*/  IMAD.IADD R21, R25, 0x1, R21 ;  /* 0x0000000119157824 */ /* 0x000fe200078e0215 */
[----:B------:R-:W-:Y:S01]  /*2f60*/  LEA R20, P0, R24, c[0x0][0x168], 0x1 ;  /* 0x00005a0018147a11 */ /* 0x000fe200078008ff */
[----:B------:R-:W-:-:S03]  /*2f70*/  IMAD R25, R8, c[0x0][0x18c], R37 ;  /* 0x0000630008197a24 */ /* 0x000fc600078e0225 */
[----:B------:R-:W-:Y:S02]  /*2f80*/  LEA.HI.X R21, R24, c[0x0][0x16c], R21, 0x1, P0 ;  /* 0x00005b0018157a11 */ /* 0x000fe400000f0c15 */
[----:B------:R-:W-:-:S04]  /*2f90*/  IADD3 R35, P0, R25, R18, RZ ;  /* 0x0000001219237210 */ /* 0x000fc80007f1e0ff */
[----:B------:R-:W-:-:S05]  /*2fa0*/  LEA.HI.X.SX32 R25, R25, R12, 0x1, P0 ;  /* 0x0000000c19197211 */ /* 0x000fca00000f0eff */
[----:B------:R-:W-:Y:S02]  /*2fb0*/  IMAD R26, R25, c[0x0][0x170], RZ ;  /* 0x00005c00191a7a24 */ /* 0x000fe400078e02ff */
[----:B------:R-:W-:-:S04]  /*2fc0*/  IMAD.WIDE.U32 R24, R35, c[0x0][0x170], R16 ;  /* 0x00005c0023187a25 */ /* 0x000fc800078e0010 */
[----:B------:R-:W-:Y:S01]  /*2fd0*/  IMAD R17, R35, c[0x0][0x174], R26 ;  /* 0x00005d0023117a24 */ /* 0x000fe200078e021a */
[----:B------:R-:W-:-:S03]  /*2fe0*/  LEA R16, P0, R24, c[0x0][0x168], 0x1 ;  /* 0x00005a0018107a11 */ /* 0x000fc600078008ff */
[----:B------:R-:W-:Y:S02]  /*2ff0*/  IMAD.IADD R17, R25, 0x1, R17 ;  /* 0x0000000119117824 */ /* 0x000fe400078e0211 */
[----:B------:R-:W-:-:S03]  /*3000*/  IMAD.MOV.U32 R25, RZ, RZ, c[0x0][0x198] ;  /* 0x00006600ff197624 */ /* 0x000fc600078e00ff */
[----:B------:R-:W-:Y:S01]  /*3010*/  LEA.HI.X R17, R24, c[0x0][0x16c], R17, 0x1, P0 ;  /* 0x00005b0018117a11 */ /* 0x000fe200000f0c11 */
[----:B------:R-:W-:Y:S01]  /*3020*/  IMAD R26, R8, R25, -c[0x0][0x1a0] ;  /* 0x80006800081a7624 */ /* 0x000fe200078e0219 */
[----:B------:R-:W-:-:S04]  /*3030*/  ISETP.NE.AND P0, PT, RZ, UR8, PT ;  /* 0x00000008ff007c0c */ /* 0x000fc8000bf05270 */
[----:B------:R-:W-:Y:S02]  /*3040*/  IADD3 R24, R26, c[0x0][0x190], RZ ;  /* 0x000064001a187a10 */ /* 0x000fe40007ffe0ff */
[----:B------:R-:W-:Y:S02]  /*3050*/  IMNMX R26, RZ, R26, !PT ;  /* 0x0000001aff1a7217 */ /* 0x000fe40007800200 */
[----:B------:R-:W-:-:S04]  /*3060*/  IMNMX R24, R24, UR6, PT ;  /* 0x0000000618187c17 */ /* 0x000fc8000b800200 */
[----:B------:R-:W-:-:S05]  /*3070*/  IMNMX R36, R24, c[0x0][0x178], PT ;  /* 0x00005e0018247a17 */ /* 0x000fca0003800200 */
[----:B------:R-:W-:Y:S01]  /*3080*/  IMAD.IADD R24, R36, 0x1, -R26 ;  /* 0x0000000124187824 */ /* 0x000fe200078e0a1a */
[----:B------:R-:W-:Y:S05]  /*3090*/  @!P0 BRA `(.L_x_107) ;  /* 0x000009c000008947 */ /* 0x000fea0003800000 */
[----:B------:R-:W-:Y:S01]  /*30a0*/  ISETP.NE.AND P0, PT, R14, RZ, PT ;  /* 0x000000ff0e00720c */ /* 0x000fe20003f05270 */
[----:B------:R-:W-:Y:S01]  /*30b0*/  BSSY B2, `(.L_x_108) ;  /* 0x000002a000027945 */ /* 0x000fe20003800000 */
[----:B------:R-:W-:-:S11]  /*30c0*/  IMAD.MOV.U32 R35, RZ, RZ, R5 ;  /* 0x000000ffff237224 */ /* 0x000fd600078e0005 */
[----:B------:R-:W-:Y:S05]  /*30d0*/  @!P0 BRA `(.L_x_109) ;  /* 0x0000027000008947 */ /* 0x000fea0003800000 */
[----:B------:R-:W-:Y:S01]  /*30e0*/  ISETP.GT.AND P0, PT, R36, R26, PT ;  /* 0x0000001a2400720c */ /* 0x000fe20003f04270 */
[----:B------:R-:W-:Y:S03]  /*30f0*/  BSSY B3, `(.L_x_110) ;  /* 0x000000a000037945 */ /* 0x000fe60003800000 */
        /* <DEDUP_REMOVED lines=9> */
.L_x_111:
[----:B------:R-:W-:Y:S05]  /*3190*/  BSYNC B3 ;  /* 0x0000000000037941 */ /* 0x000fea0003800000 */
.L_x_110:
[----:B------:R-:W-:Y:S01]  /*31a0*/  ISETP.NE.AND P1, PT, R14, 0x1, PT ;  /* 0x000000010e00780c */ /* 0x000fe20003f25270 */
[----:B------:R-:W-:-:S12]  /*31b0*/  IMAD.MOV.U32 R35, RZ, RZ, R27 ;  /* 0x000000ffff237224 */ /* 0x000fd800078e001b */
        /* <DEDUP_REMOVED lines=12> */
.L_x_113:
[----:B------:R-:W-:Y:S05]  /*3280*/  BSYNC B3 ;  /* 0x0000000000037941 */ /* 0x000fea0003800000 */
.L_x_112:
        /* <DEDUP_REMOVED lines=12> */
.L_x_109:
[----:B------:R-:W-:Y:S05]  /*3350*/  BSYNC B2 ;  /* 0x0000000000027941 */ /* 0x000fea0003800000 */
.L_x_108:
[----:B------:R-:W-:Y:S01]  /*3360*/  ISETP.GE.U32.AND P0, PT, R13, 0x3, PT ;  /* 0x000000030d00780c */ /* 0x000fe20003f06070 */
[----:B------:R-:W-:-:S12]  /*3370*/  BSSY B2, `(.L_x_114) ;  /* 0x000006d000027945 */ /* 0x000fd80003800000 */
[----:B------:R-:W-:Y:S05]  /*3380*/  @!P0 BRA `(.L_x_115) ;  /* 0x000006b000008947 */ /* 0x000fea0003800000 */
[----:B------:R-:W-:Y:S02]  /*3390*/  ISETP.GT.AND P0, PT, R36, R26, PT ;  /* 0x0000001a2400720c */ /* 0x000fe40003f04270 */
.L_x_116:
[----:B------:R-:W-:-:S04]  /*33a0*/  IMAD.MOV.U32 R22, RZ, RZ, c[0x0][0x19c] ;  /* 0x00006700ff167624 */ /* 0x000fc800078e00ff */
[CC--:B------:R-:W-:Y:S02]  /*33b0*/  IMAD R16, R35.reuse, R22.reuse, -c[0x0][0x1a4] ;  /* 0x8000690023107624 */ /* 0x0c0fe400078e0216 */
[----:B------:R-:W-:-:S03]  /*33c0*/  IMAD R22, R35, R22, c[0x0][0x19c] ;  /* 0x0000670023167624 */ /* 0x000fc600078e0216 */
[----:B------:R-:W-:Y:S02]  /*33d0*/  IADD3 R17, R16, c[0x0][0x194], RZ ;  /* 0x0000650010117a10 */ /* 0x000fe40007ffe0ff */
[----:B------:R-:W-:Y:S02]  /*33e0*/  IADD3 R20, R22, -c[0x0][0x1a4], RZ ;  /* 0x8000690016147a10 */ /* 0x000fe40007ffe0ff */
[----:B------:R-:W-:Y:S02]  /*33f0*/  IMNMX R17, R17, UR7, PT ;  /* 0x0000000711117c17 */ /* 0x000fe4000b800200 */
[----:B------:R-:W-:Y:S02]  /*3400*/  IMNMX R16, RZ, R16, !PT ;  /* 0x00000010ff107217 */ /* 0x000fe40007800200 */
[----:B------:R-:W-:Y:S02]  /*3410*/  IMNMX R17, R17, c[0x0][0x180], PT ;  /* 0x0000600011117a17 */ /* 0x000fe40003800200 */
[----:B------:R-:W-:-:S02]  /*3420*/  IADD3 R21, R20, c[0x0][0x194], RZ ;  /* 0x0000650014157a10 */ /* 0x000fc40007ffe0ff */
[----:B------:R-:W-:Y:S02]  /*3430*/  ISETP.LE.OR P2, PT, R17, R16, !P0 ;  /* 0x000000101100720c */ /* 0x000fe40004743670 */
[----:B------:R-:W-:Y:S02]  /*3440*/  IMNMX R21, R21, UR7, PT ;  /* 0x0000000715157c17 */ /* 0x000fe4000b800200 */
[----:B------:R-:W-:Y:S02]  /*3450*/  IMNMX R20, RZ, R20, !PT ;  /* 0x00000014ff147217 */ /* 0x000fe40007800200 */
[----:B------:R-:W-:Y:S02]  /*3460*/  IMNMX R21, R21, c[0x0][0x180], PT ;  /* 0x0000600015157a17 */ /* 0x000fe40003800200 */
[----:B------:R-:W-:Y:S02]  /*3470*/  IADD3 R22, R22, c[0x0][0x19c], RZ ;  /* 0x0000670016167a10 */ /* 0x000fe40007ffe0ff */
[----:B------:R-:W-:-:S02]  /*3480*/  ISETP.LE.OR P3, PT, R21, R20, !P0 ;  /* 0x000000141500720c */ /* 0x000fc40004763670 */
[----:B------:R-:W-:Y:S01]  /*3490*/  IADD3 R16, R22, -c[0x0][0x1a4], RZ ;  /* 0x8000690016107a10 */ /* 0x000fe20007ffe0ff */
[--C-:B------:R-:W-:Y:S01]  /*34a0*/  @!P2 IMAD R17, R8, c[0x0][0x18c], R35.reuse ;  /* 0x000063000811aa24 */ /* 0x100fe200078e0223 */
[----:B------:R-:W-:Y:S02]  /*34b0*/  IADD3 R22, R22, c[0x0][0x19c], RZ ;  /* 0x0000670016167a10 */ /* 0x000fe40007ffe0ff */
[----:B------:R-:W-:Y:S02]  /*34c0*/  IADD3 R20, R16, c[0x0][0x194], RZ ;  /* 0x0000650010147a10 */ /* 0x000fe40007ffe0ff */
[C---:B------:R-:W-:Y:S02]  /*34d0*/  @!P2 IADD3 R23, P1, R17.reuse, R18, RZ ;  /* 0x000000121117a210 */ /* 0x040fe40007f3e0ff */
[----:B------:R-:W-:Y:S02]  /*34e0*/  IMNMX R20, R20, UR7, PT ;  /* 0x0000000714147c17 */ /* 0x000fe4000b800200 */
[----:B------:R-:W-:Y:S01]  /*34f0*/  @!P2 LEA.HI.X.SX32 R21, R17, R12, 0x1, P1 ;  /* 0x0000000c1115a211 */ /* 0x000fe200008f0eff */
[----:B------:R-:W-:Y:S01]  /*3500*/  @!P3 IMAD R25, R8, c[0x0][0x18c], R35 ;  /* 0x000063000819ba24 */ /* 0x000fe200078e0223 */
[----:B------:R-:W-:-:S02]  /*3510*/  IMNMX R16, RZ, R16, !PT ;  /* 0x00000010ff107217 */ /* 0x000fc40007800200 */
[----:B------:R-:W-:Y:S01]  /*3520*/  IMNMX R17, R20, c[0x0][0x180], PT ;  /* 0x0000600014117a17 */ /* 0x000fe20003800200 */
[----:B------:R-:W-:Y:S01]  /*3530*/  @!P2 IMAD R20, R21, c[0x0][0x170], RZ ;  /* 0x00005c001514aa24 */ /* 0x000fe200078e02ff */
[----:B------:R-:W-:Y:S02]  /*3540*/  @!P3 IADD3 R25, R25, 0x1, RZ ;  /* 0x000000011919b810 */ /* 0x000fe40007ffe0ff */
[----:B------:R-:W-:Y:S01]  /*3550*/  ISETP.LE.OR P1, PT, R17, R16, !P0 ;  /* 0x000000101100720c */ /* 0x000fe20004723670 */
[----:B------:R-:W-:Y:S01]  /*3560*/  @!P2 IMAD.MOV.U32 R16, RZ, RZ, R6 ;  /* 0x000000ffff10a224 */ /* 0x000fe200078e0006 */
[----:B------:R-:W-:Y:S01]  /*3570*/  @!P3 IADD3 R21, P4, R25, R18, RZ ;  /* 0x000000121915b210 */ /* 0x000fe20007f9e0ff */
[----:B------:R-:W-:Y:S01]  /*3580*/  @!P2 IMAD.MOV.U32 R17, RZ, RZ, R11 ;  /* 0x000000ffff11a224 */ /* 0x000fe200078e000b */
[----:B------:R-:W-:Y:S01]  /*3590*/  IADD3 R22, R22, -c[0x0][0x1a4], RZ ;  /* 0x8000690016167a10 */ /* 0x000fe20007ffe0ff */
[----:B------:R-:W-:Y:S01]  /*35a0*/  @!P2 IMAD R27, R23, c[0x0][0x174], R20 ;  /* 0x00005d00171baa24 */ /* 0x000fe200078e0214 */
[----:B------:R-:W-:Y:S01]  /*35b0*/  @!P3 LEA.HI.X.SX32 R25, R25, R12, 0x1, P4 ;  /* 0x0000000c1919b211 */ /* 0x000fe200020f0eff */
[----:B------:R-:W-:-:S04]  /*35c0*/  @!P2 IMAD.WIDE.U32 R16, R23, c[0x0][0x170], R16 ;  /* 0x00005c001710aa25 */ /* 0x000fc800078e0010 */
[----:B------:R-:W-:Y:S01]  /*35d0*/  @!P2 IMAD.IADD R17, R17, 0x1, R27 ;  /* 0x000000011111a824 */ /* 0x000fe200078e021b */
[----:B------:R-:W-:Y:S01]  /*35e0*/  @!P2 LEA R26, P4, R16, c[0x0][0x168], 0x1 ;  /* 0x00005a00101aaa11 */ /* 0x000fe200078808ff */
[----:B------:R-:W-:-:S03]  /*35f0*/  @!P3 IMAD R20, R25, c[0x0][0x170], RZ ;  /* 0x00005c001914ba24 */ /* 0x000fc600078e02ff */
[----:B------:R-:W-:Y:S01]  /*3600*/  @!P2 LEA.HI.X R27, R16, c[0x0][0x16c], R17, 0x1, P4 ;  /* 0x00005b00101baa11 */ /* 0x000fe200020f0c11 */
[----:B------:R-:W-:Y:S02]  /*3610*/  @!P3 IMAD.MOV.U32 R16, RZ, RZ, R6 ;  /* 0x000000ffff10b224 */ /* 0x000fe400078e0006 */
[----:B------:R-:W-:Y:S02]  /*3620*/  @!P3 IMAD.MOV.U32 R17, RZ, RZ, R11 ;  /* 0x000000ffff11b224 */ /* 0x000fe400078e000b */
[C---:B------:R-:W-:Y:S01]  /*3630*/  @!P3 IMAD R23, R21.reuse, c[0x0][0x174], R20 ;  /* 0x00005d001517ba24 */ /* 0x040fe200078e0214 */
[----:B------:R0:W2:Y:S01]  /*3640*/  @!P2 LDG.E.U16 R26, [R26.64] ;  /* 0x0000000a1a1aa981 */ /* 0x0000a2000c1e1500 */
[----:B------:R-:W-:-:S04]  /*3650*/  @!P3 IMAD.WIDE.U32 R16, R21, c[0x0][0x170], R16 ;  /* 0x00005c001510ba25 */ /* 0x000fc800078e0010 */
[----:B------:R-:W-:Y:S01]  /*3660*/  @!P3 IMAD.IADD R17, R17, 0x1, R23 ;  /* 0x000000011111b824 */ /* 0x000fe200078e0217 */
[----:B------:R-:W-:Y:S01]  /*3670*/  @!P3 LEA R24, P4, R16, c[0x0][0x168], 0x1 ;  /* 0x00005a001018ba11 */ /* 0x000fe200078808ff */
[----:B------:R-:W-:-:S03]  /*3680*/  @!P1 IMAD R20, R8, c[0x0][0x18c], R35 ;  /* 0x0000630008149a24 */ /* 0x000fc600078e0223 */
[----:B------:R-:W-:Y:S02]  /*3690*/  @!P3 LEA.HI.X R25, R16, c[0x0][0x16c], R17, 0x1, P4 ;  /* 0x00005b001019ba11 */ /* 0x000fe400020f0c11 */
[----:B------:R-:W-:-:S03]  /*36a0*/  @!P1 IADD3 R17, R20, 0x2, RZ ;  /* 0x0000000214119810 */ /* 0x000fc60007ffe0ff */
[----:B------:R-:W3:Y:S01]  /*36b0*/  @!P3 LDG.E.U16 R24, [R24.64] ;  /* 0x0000000a1818b981 */ /* 0x000ee2000c1e1500 */
[----:B------:R-:W-:-:S04]  /*36c0*/  @!P1 IADD3 R21, P4, R17, R18, RZ ;  /* 0x0000001211159210 */ /* 0x000fc80007f9e0ff */
[----:B------:R-:W-:-:S05]  /*36d0*/  @!P1 LEA.HI.X.SX32 R17, R17, R12, 0x1, P4 ;  /* 0x0000000c11119211 */ /* 0x000fca00020f0eff */
[----:B------:R-:W-:Y:S02]  /*36e0*/  @!P1 IMAD R16, R17, c[0x0][0x170], RZ ;  /* 0x00005c0011109a24 */ /* 0x000fe400078e02ff */
[----:B------:R-:W-:Y:S02]  /*36f0*/  @!P1 IMAD.MOV.U32 R17, RZ, RZ, R11 ;  /* 0x000000ffff119224 */ /* 0x000fe400078e000b */
[----:B------:R-:W-:Y:S02]  /*3700*/  @!P1 IMAD R23, R21, c[0x0][0x174], R16 ;  /* 0x00005d0015179a24 */ /* 0x000fe400078e0210 */
[----:B------:R-:W-:-:S04]  /*3710*/  @!P1 IMAD.MOV.U32 R16, RZ, RZ, R6 ;  /* 0x000000ffff109224 */ /* 0x000fc800078e0006 */
[----:B------:R-:W-:-:S04]  /*3720*/  @!P1 IMAD.WIDE.U32 R20, R21, c[0x0][0x170], R16 ;  /* 0x00005c0015149a25 */ /* 0x000fc800078e0010 */
[----:B------:R-:W-:Y:S01]  /*3730*/  @!P1 IMAD.IADD R17, R21, 0x1, R23 ;  /* 0x0000000115119824 */ /* 0x000fe200078e0217 */
[----:B------:R-:W-:-:S04]  /*3740*/  @!P1 LEA R16, P4, R20, c[0x0][0x168], 0x1 ;  /* 0x00005a0014109a11 */ /* 0x000fc800078808ff */
[----:B------:R-:W-:Y:S02]  /*3750*/  @!P1 LEA.HI.X R17, R20, c[0x0][0x16c], R17, 0x1, P4 ;  /* 0x00005b0014119a11 */ /* 0x000fe400020f0c11 */
[----:B------:R-:W-:Y:S02]  /*3760*/  IADD3 R20, R22, c[0x0][0x194], RZ ;  /* 0x0000650016147a10 */ /* 0x000fe40007ffe0ff */
[----:B------:R-:W-:Y:S01]  /*3770*/  IMNMX R22, RZ, R22, !PT ;  /* 0x00000016ff167217 */ /* 0x000fe20007800200 */
[----:B------:R-:W4:Y:S01]  /*3780*/  @!P1 LDG.E.U16 R16, [R16.64] ;  /* 0x0000000a10109981 */ /* 0x000f22000c1e1500 */
[----:B------:R-:W-:-:S04]  /*3790*/  IMNMX R20, R20, UR7, PT ;  /* 0x0000000714147c17 */ /* 0x000fc8000b800200 */
[----:B------:R-:W-:-:S04]  /*37a0*/  IMNMX R21, R20, c[0x0][0x180], PT ;  /* 0x0000600014157a17 */ /* 0x000fc80003800200 */
[----:B------:R-:W-:-:S13]  /*37b0*/  ISETP.LE.OR P4, PT, R21, R22, !P0 ;  /* 0x000000161500720c */ /* 0x000fda0004783670 */
[----:B------:R-:W-:-:S05]  /*37c0*/  @!P4 IMAD R21, R8, c[0x0][0x18c], R35 ;  /* 0x000063000815ca24 */ /* 0x000fca00078e0223 */
[----:B------:R-:W-:-:S04]  /*37d0*/  @!P4 IADD3 R21, R21, 0x3, RZ ;  /* 0x000000031515c810 */ /* 0x000fc80007ffe0ff */
        /* <DEDUP_REMOVED lines=9> */
[----:B------:R-:W-:-:S05]  /*3870*/  @!P4 LEA.HI.X R23, R20, c[0x0][0x16c], R21, 0x1, P5 ;  /* 0x00005b001417ca11 */ /* 0x000fca00028f0c15 */
[----:B------:R-:W5:Y:S01]  /*3880*/  @!P4 LDG.E.U16 R22, [R22.64] ;  /* 0x0000000a1616c981 */ /* 0x000f62000c1e1500 */
[----:B------:R-:W1:Y:S08]  /*3890*/  @!P2 MUFU.RCP R21, R4 ;  /* 0x000000040015a308 */ /* 0x000e700000001000 */
[----:B0-----:R-:W0:Y:S08]  /*38a0*/  @!P3 MUFU.RCP R27, R4 ;  /* 0x00000004001bb308 */ /* 0x001e300000001000 */
[----:B------:R-:W-:Y:S01]  /*38b0*/  @!P4 MUFU.RCP R20, R4 ;  /* 0x000000040014c308 */ /* 0x000fe20000001000 */
[----:B------:R-:W-:-:S02]  /*38c0*/  IADD3 R35, R35, 0x4, RZ ;  /* 0x0000000423237810 */ /* 0x000fc40007ffe0ff */
[----:B--2---:R-:W-:-:S05]  /*38d0*/  @!P2 PRMT R26, RZ, 0x5410, R26 ;  /* 0x00005410ff1aa816 */ /* 0x004fca000000001a */
[----:B-1----:R-:W-:Y:S02]  /*38e0*/  @!P2 FMUL.FTZ R26, R26, R21 ;  /* 0x000000151a1aa220 */ /* 0x002fe40000410000 */
[----:B------:R-:W1:Y:S03]  /*38f0*/  @!P1 MUFU.RCP R21, R4 ;  /* 0x0000000400159308 */ /* 0x000e660000001000 */
[----:B------:R-:W-:Y:S02]  /*3900*/  @!P2 F2FP.BF16.PACK_AB R26, RZ, R26 ;  /* 0x0000001aff1aa23e */ /* 0x000fe400000010ff */
[----:B---3--:R-:W-:Y:S02]  /*3910*/  @!P3 PRMT R24, RZ, 0x5410, R24 ;  /* 0x00005410ff18b816 */ /* 0x008fe40000000018 */
[----:B------:R-:W-:-:S03]  /*3920*/  @!P2 PRMT R26, RZ, 0x5410, R26 ;  /* 0x00005410ff1aa816 */ /* 0x000fc6000000001a */
[----:B0-----:R-:W-:Y:S02]  /*3930*/  @!P3 FMUL.FTZ R24, R24, R27 ;  /* 0x0000001b1818b220 */ /* 0x001fe40000410000 */
[----:B------:R-:W-:-:S03]  /*3940*/  @!P2 FADD.FTZ R9, R9, R26 ;  /* 0x0000001a0909a221 */ /* 0x000fc60000010000 */
[----:B------:R-:W-:Y:S02]  /*3950*/  @!P3 F2FP.BF16.PACK_AB R24, RZ, R24 ;  /* 0x00000018ff18b23e */ /* 0x000fe400000010ff */
[----:B------:R-:W-:Y:S02]  /*3960*/  ISETP.GE.AND P2, PT, R35, R10, PT ;  /* 0x0000000a2300720c */ /* 0x000fe40003f46270 */
[----:B------:R-:W-:-:S05]  /*3970*/  @!P3 PRMT R24, RZ, 0x5410, R24 ;  /* 0x00005410ff18b816 */ /* 0x000fca0000000018 */
[----:B------:R-:W-:Y:S01]  /*3980*/  @!P3 FADD.FTZ R9, R9, R24 ;  /* 0x000000180909b221 */ /* 0x000fe20000010000 */
[----:B----4-:R-:W-:-:S05]  /*3990*/  @!P1 PRMT R16, RZ, 0x5410, R16 ;  /* 0x00005410ff109816 */ /* 0x010fca0000000010 */
[----:B-1----:R-:W-:-:S05]  /*39a0*/  @!P1 FMUL.FTZ R16, R16, R21 ;  /* 0x0000001510109220 */ /* 0x002fca0000410000 */
[----:B------:R-:W-:-:S04]  /*39b0*/  @!P1 F2FP.BF16.PACK_AB R16, RZ, R16 ;  /* 0x00000010ff10923e */ /* 0x000fc800000010ff */
[----:B------:R-:W-:-:S05]  /*39c0*/  @!P1 PRMT R16, RZ, 0x5410, R16 ;  /* 0x00005410ff109816 */ /* 0x000fca0000000010 */
[----:B------:R-:W-:Y:S01]  /*39d0*/  @!P1 FADD.FTZ R9, R9, R16 ;  /* 0x0000001009099221 */ /* 0x000fe20000010000 */
[----:B-----5:R-:W-:-:S05]  /*39e0*/  @!P4 PRMT R17, RZ, 0x5410, R22 ;  /* 0x00005410ff11c816 */ /* 0x020fca0000000016 */
[----:B------:R-:W-:-:S05]  /*39f0*/  @!P4 FMUL.FTZ R17, R17, R20 ;  /* 0x000000141111c220 */ /* 0x000fca0000410000 */
[----:B------:R-:W-:-:S04]  /*3a00*/  @!P4 F2FP.BF16.PACK_AB R17, RZ, R17 ;  /* 0x00000011ff11c23e */ /* 0x000fc800000010ff */
[----:B------:R-:W-:-:S05]  /*3a10*/  @!P4 PRMT R16, RZ, 0x5410, R17 ;  /* 0x00005410ff10c816 */ /* 0x000fca0000000011 */
[----:B------:R-:W-:Y:S01]  /*3a20*/  @!P4 FADD.FTZ R9, R9, R16 ;  /* 0x000000100909c221 */ /* 0x000fe20000010000 */
[----:B------:R-:W-:Y:S05]  /*3a30*/  @!P2 BRA `(.L_x_116) ;  /* 0xfffff9600000a947 */ /* 0x000fea000383ffff */
.L_x_115:
[----:B------:R-:W-:Y:S05]  /*3a40*/  BSYNC B2 ;  /* 0x0000000000027941 */ /* 0x000fea0003800000 */
.L_x_114:
[----:B------:R-:W-:Y:S05]  /*3a50*/  BRA `(.L_x_106) ;  /* 0x00000cc000007947 */ /* 0x000fea0003800000 */
.L_x_107:
        /* <DEDUP_REMOVED lines=8> */
[----:B------:R0:W2:Y:S01]  /*3ae0*/  LDG.E.U16 R22, [R22.64] ;  /* 0x0000000a16167981 */ /* 0x0000a2000c1e1500 */
        /* <DEDUP_REMOVED lines=17> */
.L_x_120:
[----:B------:R-:W-:Y:S05]  /*3c00*/  BSYNC B3 ;  /* 0x0000000000037941 */ /* 0x000fea0003800000 */
.L_x_119:
[----:B------:R-:W-:Y:S01]  /*3c10*/  ISETP.NE.AND P1, PT, R14, 0x1, PT ;  /* 0x000000010e00780c */ /* 0x000fe20003f25270 */
[----:B------:R-:W-:-:S12]  /*3c20*/  IMAD.MOV.U32 R25, RZ, RZ, R27 ;  /* 0x000000ffff197224 */ /* 0x000fd800078e001b */
[----:B------:R-:W-:Y:S05]  /*3c30*/  @!P1 BRA `(.L_x_118) ;  /* 0x0000020000009947 */ /* 0x000fea0003800000 */
[----:B------:R-:W-:Y:S01]  /*3c40*/  ISETP.LE.OR P1, PT, R31, R28, !P0 ;  /* 0x0000001c1f00720c */ /* 0x000fe20004723670 */
[----:B------:R-:W-:Y:S01]  /*3c50*/  BSSY B3, `(.L_x_121) ;  /* 0x000000e000037945 */ /* 0x000fe20003800000 */
[----:B------:R-:W-:-:S11]  /*3c60*/  ISETP.NE.AND P2, PT, R14, 0x2, PT ;  /* 0x000000020e00780c */ /* 0x000fd60003f45270 */
[----:B------:R-:W-:Y:S05]  /*3c70*/  @P1 BRA `(.L_x_122) ;  /* 0x000000b000001947 */ /* 0x000fea0003800000 */
        /* <DEDUP_REMOVED lines=11> */
.L_x_122:
[----:B------:R-:W-:Y:S05]  /*3d30*/  BSYNC B3 ;  /* 0x0000000000037941 */ /* 0x000fea0003800000 */
.L_x_121:
[----:B------:R-:W-:Y:S01]  /*3d40*/  IMAD.MOV.U32 R25, RZ, RZ, R37 ;  /* 0x000000ffff197224 */ /* 0x000fe200078e0025 */
[----:B------:R-:W-:Y:S05]  /*3d50*/  @!P2 BRA `(.L_x_118) ;  /* 0x000000e00000a947 */ /* 0x000fea0003800000 */
[----:B------:R-:W-:Y:S02]  /*3d60*/  ISETP.LE.OR P0, PT, R30, R29, !P0 ;  /* 0x0000001d1e00720c */ /* 0x000fe40004703670 */
[----:B------:R-:W-:-:S11]  /*3d70*/  IADD3 R25, R5, 0x3, RZ ;  /* 0x0000000305197810 */ /* 0x000fd60007ffe0ff */
        /* <DEDUP_REMOVED lines=12> */
.L_x_118:
[----:B------:R-:W-:Y:S05]  /*3e40*/  BSYNC B2 ;  /* 0x0000000000027941 */ /* 0x000fea0003800000 */
.L_x_117:
[----:B------:R-:W-:-:S13]  /*3e50*/  ISETP.GE.U32.AND P0, PT, R13, 0x3, PT ;  /* 0x000000030d00780c */ /* 0x000fda0003f06070 */
[----:B------:R-:W-:Y:S05]  /*3e60*/  @!P0 BRA `(.L_x_106) ;  /* 0x000008b000008947 */ /* 0x000fea0003800000 */
[----:B------:R-:W-:Y:S02]  /*3e70*/  ISETP.GT.AND P0, PT, R36, R26, PT ;  /* 0x0000001a2400720c */ /* 0x000fe40003f04270 */
.L_x_131:
[----:B------:R-:W-:Y:S01]  /*3e80*/  IMAD.MOV.U32 R22, RZ, RZ, c[0x0][0x19c] ;  /* 0x00006700ff167624 */ /* 0x000fe200078e00ff */
[----:B------:R-:W-:Y:S03]  /*3e90*/  BSSY B2, `(.L_x_123) ;  /* 0x0000020000027945 */ /* 0x000fe60003800000 */
[CC--:B------:R-:W-:Y:S02]  /*3ea0*/  IMAD R23, R25.reuse, R22.reuse, -c[0x0][0x1a4] ;  /* 0x8000690019177624 */ /* 0x0c0fe400078e0216 */
[----:B------:R-:W-:-:S03]  /*3eb0*/  IMAD R22, R25, R22, c[0x0][0x19c] ;  /* 0x0000670019167624 */ /* 0x000fc600078e0216 */
[----:B------:R-:W-:Y:S02]  /*3ec0*/  IADD3 R16, R23, c[0x0][0x194], RZ ;  /* 0x0000650017107a10 */ /* 0x000fe40007ffe0ff */
[----:B------:R-:W-:Y:S02]  /*3ed0*/  IMNMX R23, RZ, R23, !PT ;  /* 0x00000017ff177217 */ /* 0x000fe40007800200 */
[----:B------:R-:W-:-:S04]  /*3ee0*/  IMNMX R16, R16, UR7, PT ;  /* 0x0000000710107c17 */ /* 0x000fc8000b800200 */
[----:B------:R-:W-:-:S04]  /*3ef0*/  IMNMX R26, R16, c[0x0][0x180], PT ;  /* 0x00006000101a7a17 */ /* 0x000fc80003800200 */
[----:B------:R-:W-:-:S13]  /*3f00*/  ISETP.LE.OR P1, PT, R26, R23, !P0 ;  /* 0x000000171a00720c */ /* 0x000fda0004723670 */
        /* <DEDUP_REMOVED lines=24> */
.L_x_124:
[----:B------:R-:W-:Y:S05]  /*4090*/  BSYNC B2 ;  /* 0x0000000000027941 */ /* 0x000fea0003800000 */
.L_x_123:
[C---:B------:R-:W-:Y:S01]  /*40a0*/  IADD3 R23, R22.reuse, -c[0x0][0x1a4], RZ ;  /* 0x8000690016177a10 */ /* 0x040fe20007ffe0ff */
[----:B------:R-:W-:Y:S01]  /*40b0*/  BSSY B2, `(.L_x_125) ;  /* 0x0000020000027945 */ /* 0x000fe20003800000 */
[----:B------:R-:W-:Y:S02]  /*40c0*/  IADD3 R22, R22, c[0x0][0x19c], RZ ;  /* 0x0000670016167a10 */ /* 0x000fe40007ffe0ff */
[----:B------:R-:W-:Y:S02]  /*40d0*/  IADD3 R16, R23, c[0x0][0x194], RZ ;  /* 0x0000650017107a10 */ /* 0x000fe40007ffe0ff */
[----:B------:R-:W-:Y:S02]  /*40e0*/  IMNMX R23, RZ, R23, !PT ;  /* 0x00000017ff177217 */ /* 0x000fe40007800200 */
[----:B------:R-:W-:-:S04]  /*40f0*/  IMNMX R16, R16, UR7, PT ;  /* 0x0000000710107c17 */ /* 0x000fc8000b800200 */
[----:B------:R-:W-:-:S04]  /*4100*/  IMNMX R26, R16, c[0x0][0x180], PT ;  /* 0x00006000101a7a17 */ /* 0x000fc80003800200 */
[----:B------:R-:W-:-:S13]  /*4110*/  ISETP.LE.OR P1, PT, R26, R23, !P0 ;  /* 0x000000171a00720c */ /* 0x000fda0004723670 */
[----:B------:R-:W-:Y:S05]  /*4120*/  @P1 BRA `(.L_x_126) ;  /* 0x0000018000001947 */ /* 0x000fea0003800000 */
[----:B------:R-:W-:-:S05]  /*4130*/  IMAD R17, R8, c[0x0][0x18c], R25 ;  /* 0x0000630008117a24 */ /* 0x000fca00078e0219 */
[----:B------:R-:W-:-:S04]  /*4140*/  IADD3 R17, R17, 0x1, RZ ;  /* 0x0000000111117810 */ /* 0x000fc80007ffe0ff */
        /* <DEDUP_REMOVED lines=22> */
.L_x_126:
[----:B------:R-:W-:Y:S05]  /*42b0*/  BSYNC B2 ;  /* 0x0000000000027941 */ /* 0x000fea0003800000 */
.L_x_125:
[C---:B------:R-:W-:Y:S01]  /*42c0*/  IADD3 R23, R22.reuse, -c[0x0][0x1a4], RZ ;  /* 0x8000690016177a10 */ /* 0x040fe20007ffe0ff */
[----:B------:R-:W-:Y:S01]  /*42d0*/  BSSY B2, `(.L_x_127) ;  /* 0x0000021000027945 */ /* 0x000fe20003800000 */
[----:B------:R-:W-:Y:S02]  /*42e0*/  IADD3 R22, R22, c[0x0][0x19c], RZ ;  /* 0x0000670016167a10 */ /* 0x000fe40007ffe0ff */
[----:B------:R-:W-:Y:S02]  /*42f0*/  IADD3 R16, R23, c[0x0][0x194], RZ ;  /* 0x0000650017107a10 */ /* 0x000fe40007ffe0ff */
[----:B------:R-:W-:Y:S02]  /*4300*/  IMNMX R23, RZ, R23, !PT ;  /* 0x00000017ff177217 */ /* 0x000fe40007800200 */
[----:B------:R-:W-:Y:S02]  /*4310*/  IMNMX R16, R16, UR7, PT ;  /* 0x0000000710107c17 */ /* 0x000fe4000b800200 */
[----:B------:R-:W-:-:S02]  /*4320*/  IADD3 R22, R22, -c[0x0][0x1a4], RZ ;  /* 0x8000690016167a10 */ /* 0x000fc40007ffe0ff */
        /* <DEDUP_REMOVED lines=27> */
.L_x_128:
[----:B------:R-:W-:Y:S05]  /*44e0*/  BSYNC B2 ;  /* 0x0000000000027941 */ /* 0x000fea0003800000 */
.L_x_127:
[----:B------:R-:W-:Y:S01]  /*44f0*/  IADD3 R16, R22, c[0x0][0x194], RZ ;  /* 0x0000650016107a10 */ /* 0x000fe20007ffe0ff */
[----:B------:R-:W-:Y:S01]  /*4500*/  BSSY B2, `(.L_x_129) ;  /* 0x000001e000027945 */ /* 0x000fe20003800000 */
        /* <DEDUP_REMOVED lines=29> */
.L_x_130:
[----:B------:R-:W-:Y:S05]  /*46e0*/  BSYNC B2 ;  /* 0x0000000000027941 */ /* 0x000fea0003800000 */
.L_x_129:
[----:B------:R-:W-:-:S04]  /*46f0*/  IADD3 R25, R25, 0x4, RZ ;  /* 0x0000000419197810 */ /* 0x000fc80007ffe0ff */
[----:B------:R-:W-:-:S13]  /*4700*/  ISETP.GE.AND P1, PT, R25, R10, PT ;  /* 0x0000000a1900720c */ /* 0x000fda0003f26270 */
[----:B------:R-:W-:Y:S05]  /*4710*/  @!P1 BRA `(.L_x_131) ;  /* 0xfffff76000009947 */ /* 0x000fea000383ffff */
.L_x_106:
[----:B------:R-:W-:Y:S05]  /*4720*/  BSYNC B1 ;  /* 0x0000000000017941 */ /* 0x000fea0003800000 */
.L_x_105:
[----:B------:R-:W-:-:S04]  /*4730*/  IADD3 R8, R8, 0x1, RZ ;  /* 0x0000000108087810 */ /* 0x000fc80007ffe0ff */
[----:B------:R-:W-:-:S13]  /*4740*/  ISETP.GE.AND P0, PT, R8, R7, PT ;  /* 0x000000070800720c */ /* 0x000fda0003f06270 */
[----:B------:R-:W-:Y:S01]  /*4750*/  @P0 CALL.REL.NOINC `(.L_x_74) ;  /* 0x0000001000000944 */ /* 0x000fe20003c00000 */
[----:B------:R-:W-:Y:S05]  /*4760*/  BRA `(.L_x_132) ;  /* 0xffffe67000007947 */ /* 0x000fea000383ffff */
.L_x_74:
[----:B------:R-:W-:Y:S05]  /*4770*/  BSYNC B0 ;  /* 0x0000000000007941 */ /* 0x000fea0003800000 */
.L_x_73:
[----:B------:R-:W-:Y:S01]  /*4780*/  LEA R6, P0, R0, c[0x0][0x1a8], 0x1 ;  /* 0x00006a0000067a11 */ /* 0x000fe200078008ff */
[----:B------:R-:W-:Y:S01]  /*4790*/  IMAD R5, R2, c[0x0][0xc], RZ ;  /* 0x0000030002057a24 */ /* 0x000fe200078e02ff */
[----:B------:R-:W-:Y:S02]  /*47a0*/  F2FP.BF16.PACK_AB R9, RZ, R9 ;  /* 0x00000009ff09723e */ /* 0x000fe400000010ff */
[----:B------:R-:W-:Y:S02]  /*47b0*/  LEA.HI.X R7, R0, c[0x0][0x1ac], R3, 0x1, P0 ;  /* 0x00006b0000077a11 */ /* 0x000fe400000f0c03 */
[----:B------:R-:W-:-:S03]  /*47c0*/  IADD3 R0, P0, R5, R0, RZ ;  /* 0x0000000005007210 */ /* 0x000fc60007f1e0ff */
[----:B------:R0:W-:Y:S02]  /*47d0*/  STG.E.U16 [R6.64], R9 ;  /* 0x0000000906007986 */ /* 0x0001e4000c10150a */
[----:B------:R-:W-:Y:S01]  /*47e0*/  IMAD.X R3, RZ, RZ, R3, P0 ;  /* 0x000000ffff037224 */ /* 0x000fe200000e0603 */
[----:B------:R-:W-:-:S04]  /*47f0*/  ISETP.GE.U32.AND P0, PT, R0, c[0x0][0x160], PT ;  /* 0x0000580000007a0c */ /* 0x000fc80003f06070 */
[----:B------:R-:W-:-:S13]  /*4800*/  ISETP.GE.AND.EX P0, PT, R3, c[0x0][0x164], PT, P0 ;  /* 0x0000590003007a0c */ /* 0x000fda0003f06300 */
[----:B0-----:R-:W-:Y:S01]  /*4810*/  @P0 CALL.REL.NOINC `(.L_x_133) ;  /* 0x0000001000000944 */ /* 0x001fe20003c00000 */
[----:B------:R-:W-:Y:S05]  /*4820*/  BRA `(.L_x_134) ;  /* 0xffffb92000007947 */ /* 0x000fea000383ffff */
.L_x_133:
[----:B------:R-:W-:Y:S05]  /*4830*/  EXIT ;  /* 0x000000000000794d */ /* 0x000fea0003800000 */
        .weak           $__internal_1_$__cuda_sm20_div_s64
        .type           $__internal_1_$__cuda_sm20_div_s64,@function
        .size           $__internal_1_$__cuda_sm20_div_s64,(.L_x_1818 - $__internal_1_$__cuda_sm20_div_s64)
$__internal_1_$__cuda_sm20_div_s64:
        /* <DEDUP_REMOVED lines=40> */
[----:B------:R-:W-:Y:S02]  /*4ac0*/  SEL R20, R13, R16, !P3 ;  /* 0x000000100d147207 */ /* 0x000fe40005800000 */
[----:B------:R-:W-:Y:S01]  /*4ad0*/  IADD3.X R21, RZ, RZ, R21, P2, P1 ;  /* 0x000000ffff157210 */ /* 0x000fe200017e2415 */
[----:B------:R-:W-:-:S04]  /*4ae0*/  IMAD.MOV.U32 R13, RZ, RZ, RZ ;  /* 0x000000ffff0d7224 */ /* 0x000fc800078e00ff */
        /* <DEDUP_REMOVED lines=25> */
[----:B------:R-:W-:Y:S01]  /*4c80*/  LOP3.LUT R12, R5, R16, RZ, 0x3c, !PT ;  /* 0x00000010050c7212 */ /* 0x000fe200078e3cff */
[----:B------:R-:W-:Y:S01]  /*4c90*/  IMAD.X R19, RZ, RZ, R10, P2 ;  /* 0x000000ffff137224 */ /* 0x000fe200010e060a */
[----:B------:R-:W-:Y:S02]  /*4ca0*/  SEL R18, R18, R13, P0 ;  /* 0x0000000d12127207 */ /* 0x000fe40000000000 */
[----:B------:R-:W-:Y:S02]  /*4cb0*/  ISETP.GE.AND P1, PT, R12, RZ, PT ;  /* 0x000000ff0c00720c */ /* 0x000fe40003f26270 */
[----:B------:R-:W-:Y:S02]  /*4cc0*/  SEL R19, R19, R10, P0 ;  /* 0x0000000a13137207 */ /* 0x000fe40000000000 */
[----:B------:R-:W-:-:S02]  /*4cd0*/  IADD3 R11, P2, RZ, -R18, RZ ;  /* 0x80000012ff0b7210 */ /* 0x000fc40007f5e0ff */
[----:B------:R-:W-:Y:S01]  /*4ce0*/  ISETP.NE.U32.AND P0, PT, R15, RZ, PT ;  /* 0x000000ff0f00720c */ /* 0x000fe20003f05070 */
[----:B------:R-:W-:Y:S01]  /*4cf0*/  IMAD.MOV.U32 R15, RZ, RZ, 0x0 ;  /* 0x00000000ff0f7424 */ /* 0x000fe200078e00ff */
[----:B------:R-:W-:Y:S01]  /*4d00*/  SEL R18, R11, R18, !P1 ;  /* 0x000000120b127207 */ /* 0x000fe20004800000 */
[----:B------:R-:W-:Y:S01]  /*4d10*/  IMAD.X R10, RZ, RZ, ~R19, P2 ;  /* 0x000000ffff0a7224 */ /* 0x000fe200010e0e13 */
[----:B------:R-:W-:-:S04]  /*4d20*/  ISETP.NE.AND.EX P0, PT, R5, RZ, PT, P0 ;  /* 0x000000ff0500720c */ /* 0x000fc80003f05300 */
[----:B------:R-:W-:Y:S02]  /*4d30*/  SEL R19, R10, R19, !P1 ;  /* 0x000000130a137207 */ /* 0x000fe40004800000 */
[----:B------:R-:W-:Y:S02]  /*4d40*/  SEL R18, R18, 0xffffffff, P0 ;  /* 0xffffffff12127807 */ /* 0x000fe40000000000 */
[----:B------:R-:W-:Y:S01]  /*4d50*/  SEL R19, R19, 0xffffffff, P0 ;  /* 0xffffffff13137807 */ /* 0x000fe20000000000 */
[----:B------:R-:W-:Y:S06]  /*4d60*/  RET.REL.NODEC R14 `(_ZN2at6native49_GLOBAL__N__3489678a_16_AveragePool2d_cu_fb80407639avg_pool2d_backward_out_cuda_frame_nhwcIN3c108BFloat16EflEEvT1_PKT_llliiiiiiiiPS6_ibb) ;  /* 0xffffb2900e007950 */ /* 0x000fec0003c3ffff */
.L_x_135:
        /* <DEDUP_REMOVED lines=9> */
.L_x_1818:


//--------------------- .text._ZN2at6native49_GLOBAL__N__3489678a_16_AveragePool2d_cu_fb80407634avg_pool2d_backward_out_cuda_frameIN3c108BFloat16EfiEEvT1_PKT_llllliiiiiiPS6_ibb --------------------------
	.section	.text._ZN2at6native49_GLOBAL__N__3489678a_16_AveragePool2d_cu_fb80407634avg_pool2d_backward_out_cuda_frameIN3c108BFloat16EfiEEvT1_PKT_llllliiiiiiPS6_ibb,"ax",@progbits
	.sectioninfo	@"SHI_REGISTERS=40"
	.align	128
.text._ZN2at6native49_GLOBAL__N__3489678a_16_AveragePool2d_cu_fb80407634avg_pool2d_backward_out_cuda_frameIN3c108BFloat16EfiEEvT1_PKT_llllliiiiiiPS6_ibb:
        .type           _ZN2at6native49_GLOBAL__N__3489678a_16_AveragePool2d_cu_fb80407634avg_pool2d_backward_out_cuda_frameIN3c108BFloat16EfiEEvT1_PKT_llllliiiiiiPS6_ibb,@function
        .size           _ZN2at6native49_GLOBAL__N__3489678a_16_AveragePool2d_cu_fb80407634avg_pool2d_backward_out_cuda_frameIN3c108BFloat16EfiEEvT1_PKT_llllliiiiiiPS6_ibb,(.L_x_1820 - _ZN2at6native49_GLOBAL__N__3489678a_16_AveragePool2d_cu_fb80407634avg_pool2d_backward_out_cuda_frameIN3c108BFloat16EfiEEvT1_PKT_llllliiiiiiPS6_ibb)
        .other          _ZN2at6native49_GLOBAL__N__3489678a_16_AveragePool2d_cu_fb80407634avg_pool2d_backward_out_cuda_frameIN3c108BFloat16EfiEEvT1_PKT_llllliiiiiiPS6_ibb,@"STO_CUDA_ENTRY STV_DEFAULT"
_ZN2at6native49_GLOBAL__N__3489678a_16_AveragePool2d_cu_fb80407634avg_pool2d_backward_out_cuda_frameIN3c108BFloat16EfiEEvT1_PKT_llllliiiiiiPS6_ibb:
[----:B------:R-:W-:Y:S02]  /*0000*/  IMAD.MOV.U32 R1, RZ, RZ, c[0x0][0x28] ;  /* 0x00000a00ff017624 */ /* 0x000fe400078e00ff */
[----:B------:R-:W0:Y:S01]  /*0010*/  S2R R2, SR_TID.X ;  /* 0x0000000000027919 */ /* 0x000e220000002100 */
[----:B------:R-:W-:Y:S01]  /*0020*/  IMAD.MOV.U32 R3, RZ, RZ, RZ ;  /* 0x000000ffff037224 */ /* 0x000fe200078e00ff */
[----:B------:R-:W-:Y:S02]  /*0030*/  ULDC UR4, c[0x0][0x160] ;  /* 0x0000580000047ab9 */ /* 0x000fe40000000800 */
[----:B------:R-:W0:Y:S01]  /*0040*/  S2R R5, SR_CTAID.X ;  /* 0x0000000000057919 */ /* 0x000e220000002500 */
[----:B------:R-:W-:Y:S01]  /*0050*/  USHF.R.S32.HI UR4, URZ, 0x1f, UR4 ;  /* 0x0000001f3f047899 */ /* 0x000fe20008011404 */
[----:B0-----:R-:W-:-:S05]  /*0060*/  IMAD.WIDE.U32 R2, R5, c[0x0][0x0], R2 ;  /* 0x0000000005027a25 */ /* 0x001fca00078e0002 */
[----:B------:R-:W-:-:S04]  /*0070*/  ISETP.GE.U32.AND P0, PT, R2, c[0x0][0x160], PT ;  /* 0x0000580002007a0c */ /* 0x000fc80003f06070 */
[----:B------:R-:W-:-:S13]  /*0080*/  ISETP.GE.AND.EX P0, PT, R3, UR4, PT, P0 ;  /* 0x0000000403007c0c */ /* 0x000fda000bf06300 */
        /* <DEDUP_REMOVED lines=12> */
.L_x_194:
[----:B------:R-:W-:Y:S01]  /*0150*/  SHF.R.S32.HI R16, RZ, 0x1f, R0 ;  /* 0x0000001fff107819 */ /* 0x000fe20000011400 */
[----:B------:R-:W-:Y:S03]  /*0160*/  BSSY B0, `(.L_x_136) ;  /* 0x0000023000007945 */ /* 0x000fe60003800000 */
[----:B------:R-:W-:-:S04]  /*0170*/  LOP3.LUT R5, R16, c[0x0][0x184], RZ, 0xfc, !PT ;  /* 0x0000610010057a12 */ /* 0x000fc800078efcff */
[----:B------:R-:W-:-:S13]  /*0180*/  ISETP.NE.U32.AND P0, PT, R5, RZ, PT ;  /* 0x000000ff0500720c */ /* 0x000fda0003f05070 */
[----:B------:R-:W-:Y:S05]  /*0190*/  @!P0 BRA `(.L_x_137) ;  /* 0x000000a000008947 */ /* 0x000fea0003800000 */
[----:B------:R-:W-:Y:S01]  /*01a0*/  IMAD.MOV.U32 R17, RZ, RZ, R0 ;  /* 0x000000ffff117224 */ /* 0x000fe200078e0000 */
[----:B------:R-:W-:Y:S01]  /*01b0*/  MOV R14, 0x1f0 ;  /* 0x000001f0000e7802 */ /* 0x000fe20000000f00 */
[----:B------:R-:W-:Y:S02]  /*01c0*/  IMAD.MOV.U32 R15, RZ, RZ, c[0x0][0x180] ;  /* 0x00006000ff0f7624 */ /* 0x000fe400078e00ff */
[----:B------:R-:W-:Y:S02]  /*01d0*/  IMAD.MOV.U32 R5, RZ, RZ, c[0x0][0x184] ;  /* 0x00006100ff057624 */ /* 0x000fe400078e00ff */
[----:B------:R-:W-:Y:S05]  /*01e0*/  CALL.REL.NOINC `($__internal_2_$__cuda_sm20_div_s64) ;  /* 0x0000395000007944 */ /* 0x000fea0003c00000 */
[--C-:B------:R-:W-:Y:S02]  /*01f0*/  IMAD.MOV R7, RZ, RZ, -R5.reuse ;  /* 0x000000ffff077224 */ /* 0x100fe400078e0a05 */
[----:B------:R-:W-:Y:S02]  /*0200*/  IMAD.MOV.U32 R6, RZ, RZ, R5 ;  /* 0x000000ffff067224 */ /* 0x000fe400078e0005 */
[----:B------:R-:W-:Y:S02]  /*0210*/  IMAD R10, R7, c[0x0][0x180], R0 ;  /* 0x00006000070a7a24 */ /* 0x000fe400078e0200 */
[----:B------:R-:W-:Y:S01]  /*0220*/  IMAD.MOV.U32 R7, RZ, RZ, R8 ;  /* 0x000000ffff077224 */ /* 0x000fe200078e0008 */
[----:B------:R-:W-:Y:S05]  /*0230*/  BRA `(.L_x_138) ;  /* 0x0000015000007947 */ /* 0x000fea0003800000 */
.L_x_137:
        /* <DEDUP_REMOVED lines=21> */
.L_x_138:
[----:B------:R-:W-:Y:S05]  /*0390*/  BSYNC B0 ;  /* 0x0000000000007941 */ /* 0x000fea0003800000 */
.L_x_136:
        /* <DEDUP_REMOVED lines=10> */
[----:B------:R-:W-:Y:S05]  /*0440*/  CALL.REL.NOINC `($__internal_2_$__cuda_sm20_div_s64) ;  /* 0x000036f000007944 */ /* 0x000fea0003c00000 */
[----:B------:R-:W-:Y:S02]  /*0450*/  IMAD.MOV R11, RZ, RZ, -R5 ;  /* 0x000000ffff0b7224 */ /* 0x000fe400078e0a05 */
[----:B------:R-:W-:Y:S02]  /*0460*/  IMAD.MOV.U32 R7, RZ, RZ, R8 ;  /* 0x000000ffff077224 */ /* 0x000fe400078e0008 */
[----:B------:R-:W-:-:S02]  /*0470*/  IMAD R11, R11, c[0x0][0x178], R6 ;  /* 0x00005e000b0b7a24 */ /* 0x000fc400078e0206 */
[----:B------:R-:W-:Y:S01]  /*0480*/  IMAD.MOV.U32 R6, RZ, RZ, R5 ;  /* 0x000000ffff067224 */ /* 0x000fe200078e0005 */
[----:B------:R-:W-:Y:S05]  /*0490*/  BRA `(.L_x_141) ;  /* 0x0000016000007947 */ /* 0x000fea0003800000 */
.L_x_140:
        /* <DEDUP_REMOVED lines=22> */
.L_x_141:
[----:B------:R-:W-:Y:S05]  /*0600*/  BSYNC B0 ;  /* 0x0000000000007941 */ /* 0x000fea0003800000 */
.L_x_139:
        /* <DEDUP_REMOVED lines=11> */
[--C-:B------:R-:W-:Y:S02]  /*06c0*/  IMAD.MOV R9, RZ, RZ, -R5.reuse ;  /* 0x000000ffff097224 */ /* 0x100fe400078e0a05 */
[----:B------:R-:W-:Y:S02]  /*06d0*/  IMAD.MOV.U32 R7, RZ, RZ, R5 ;  /* 0x000000ffff077224 */ /* 0x000fe400078e0005 */
[----:B------:R-:W-:Y:S01]  /*06e0*/  IMAD R12, R9, c[0x0][0x170], R6 ;  /* 0x00005c00090c7a24 */ /* 0x000fe200078e0206 */
[----:B------:R-:W-:Y:S05]  /*06f0*/  BRA `(.L_x_144) ;  /* 0x0000014000007947 */ /* 0x000fea0003800000 */
.L_x_143:
        /* <DEDUP_REMOVED lines=20> */
.L_x_144:
[----:B------:R-:W-:Y:S05]  /*0840*/  BSYNC B0 ;  /* 0x0000000000007941 */ /* 0x000fea0003800000 */
.L_x_142:
        /* <DEDUP_REMOVED lines=80> */
.L_x_146:
[----:B------:R-:W-:Y:S05]  /*0d50*/  BSYNC B0 ;  /* 0x0000000000007941 */ /* 0x000fea0003800000 */
.L_x_145:
        /* <DEDUP_REMOVED lines=27> */
.L_x_148:
[----:B------:R-:W-:Y:S05]  /*0f10*/  BSYNC B0 ;  /* 0x0000000000007941 */ /* 0x000fea0003800000 */
.L_x_147:
        /* <DEDUP_REMOVED lines=44> */
.L_x_172:
        /* <DEDUP_REMOVED lines=43> */
.L_x_158:
[----:B------:R-:W-:Y:S05]  /*1490*/  BSYNC B3 ;  /* 0x0000000000037941 */ /* 0x000fea0003800000 */
.L_x_157:
        /* <DEDUP_REMOVED lines=13> */
.L_x_160:
[----:B------:R-:W-:Y:S05]  /*1570*/  BSYNC B3 ;  /* 0x0000000000037941 */ /* 0x000fea0003800000 */
.L_x_159:
        /* <DEDUP_REMOVED lines=12> */
.L_x_156:
[----:B------:R-:W-:Y:S05]  /*1640*/  BSYNC B2 ;  /* 0x0000000000027941 */ /* 0x000fea0003800000 */
.L_x_155:
        /* <DEDUP_REMOVED lines=24> */
.L_x_163:
        /* <DEDUP_REMOVED lines=59> */
.L_x_162:
[----:B------:R-:W-:Y:S05]  /*1b80*/  BSYNC B2 ;  /* 0x0000000000027941 */ /* 0x000fea0003800000 */
.L_x_161:
[----:B------:R-:W-:Y:S05]  /*1b90*/  BRA `(.L_x_153) ;  /* 0x00000a4000007947 */ /* 0x000fea0003800000 */
.L_x_154:
        /* <DEDUP_REMOVED lines=25> */
.L_x_167:
[----:B------:R-:W-:Y:S05]  /*1d30*/  BSYNC B3 ;  /* 0x0000000000037941 */ /* 0x000fea0003800000 */
.L_x_166:
        /* <DEDUP_REMOVED lines=23> */
.L_x_169:
[----:B------:R-:W-:Y:S05]  /*1eb0*/  BSYNC B3 ;  /* 0x0000000000037941 */ /* 0x000fea0003800000 */
.L_x_168:
        /* <DEDUP_REMOVED lines=23> */
.L_x_165:
[----:B------:R-:W-:Y:S05]  /*2030*/  BSYNC B2 ;  /* 0x0000000000027941 */ /* 0x000fea0003800000 */
.L_x_164:
[----:B------:R-:W-:-:S13]  /*2040*/  ISETP.GE.U32.AND P0, PT, R10, 0x3, PT ;  /* 0x000000030a00780c */ /* 0x000fda0003f06070 */
[----:B------:R-:W-:Y:S05]  /*2050*/  @!P0 BRA `(.L_x_153) ;  /* 0x0000058000008947 */ /* 0x000fea0003800000 */
[----:B------:R-:W-:Y:S02]  /*2060*/  ISETP.GT.AND P0, PT, R23, R30, PT ;  /* 0x0000001e1700720c */ /* 0x000fe40003f04270 */
.L_x_170:
        /* <DEDUP_REMOVED lines=87> */
.L_x_153:
[----:B------:R-:W-:Y:S05]  /*25e0*/  BSYNC B1 ;  /* 0x0000000000017941 */ /* 0x000fea0003800000 */
.L_x_152:
[----:B------:R-:W-:-:S04]  /*25f0*/  IADD3 R8, R8, 0x1, RZ ;  /* 0x0000000108087810 */ /* 0x000fc80007ffe0ff */
[----:B------:R-:W-:-:S13]  /*2600*/  ISETP.GE.AND P0, PT, R8, R5, PT ;  /* 0x000000050800720c */ /* 0x000fda0003f06270 */
[----:B------:R-:W-:Y:S01]  /*2610*/  @P0 CALL.REL.NOINC `(.L_x_171) ;  /* 0x0000001000000944 */ /* 0x000fe20003c00000 */
[----:B------:R-:W-:Y:S05]  /*2620*/  BRA `(.L_x_172) ;  /* 0xffffebb000007947 */ /* 0x000fea000383ffff */
.L_x_171:
[----:B------:R-:W-:Y:S05]  /*2630*/  BRA `(.L_x_150) ;  /* 0x000013f000007947 */ /* 0x000fea0003800000 */
.L_x_151:
        /* <DEDUP_REMOVED lines=17> */
.L_x_192:
        /* <DEDUP_REMOVED lines=43> */
.L_x_179:
[----:B------:R-:W-:Y:S05]  /*2a00*/  BSYNC B3 ;  /* 0x0000000000037941 */ /* 0x000fea0003800000 */
.L_x_178:
        /* <DEDUP_REMOVED lines=13> */
.L_x_181:
[----:B------:R-:W-:Y:S05]  /*2ae0*/  BSYNC B3 ;  /* 0x0000000000037941 */ /* 0x000fea0003800000 */
.L_x_180:
        /* <DEDUP_REMOVED lines=12> */
.L_x_177:
[----:B------:R-:W-:Y:S05]  /*2bb0*/  BSYNC B2 ;  /* 0x0000000000027941 */ /* 0x000fea0003800000 */
.L_x_176:
[----:B------:R-:W-:Y:S01]  /*2bc0*/  ISETP.GE.U32.AND P0, PT, R10, 0x3, PT ;  /* 0x000000030a00780c */ /* 0x000fe20003f06070 */
[----:B------:R-:W-:-:S12]  /*2bd0*/  BSSY B2, `(.L_x_182) ;  /* 0x0000046000027945 */ /* 0x000fd80003800000 */
[----:B------:R-:W-:Y:S05]  /*2be0*/  @!P0 BRA `(.L_x_183) ;  /* 0x0000044000008947 */ /* 0x000fea0003800000 */
[----:B------:R-:W-:Y:S02]  /*2bf0*/  ISETP.GT.AND P0, PT, R32, R23, PT ;  /* 0x000000172000720c */ /* 0x000fe40003f04270 */
.L_x_184:
        /* <DEDUP_REMOVED lines=67> */
.L_x_183:
[----:B------:R-:W-:Y:S05]  /*3030*/  BSYNC B2 ;  /* 0x0000000000027941 */ /* 0x000fea0003800000 */
.L_x_182:
[----:B------:R-:W-:Y:S05]  /*3040*/  BRA `(.L_x_174) ;  /* 0x0000099000007947 */ /* 0x000fea0003800000 */
.L_x_175:
        /* <DEDUP_REMOVED lines=27> */
.L_x_188:
[----:B------:R-:W-:Y:S05]  /*3200*/  BSYNC B3 ;  /* 0x0000000000037941 */ /* 0x000fea0003800000 */
.L_x_187:
        /* <DEDUP_REMOVED lines=17> */
.L_x_190:
[----:B------:R-:W-:Y:S05]  /*3320*/  BSYNC B3 ;  /* 0x0000000000037941 */ /* 0x000fea0003800000 */
.L_x_189:
        /* <DEDUP_REMOVED lines=16> */
.L_x_186:
[----:B------:R-:W-:Y:S05]  /*3430*/  BSYNC B2 ;  /* 0x0000000000027941 */ /* 0x000fea0003800000 */
.L_x_185:
[----:B------:R-:W-:-:S13]  /*3440*/  ISETP.GE.U32.AND P0, PT, R10, 0x3, PT ;  /* 0x000000030a00780c */ /* 0x000fda0003f06070 */
[----:B------:R-:W-:Y:S05]  /*3450*/  @!P0 BRA `(.L_x_174) ;  /* 0x0000058000008947 */ /* 0x000fea0003800000 */
[----:B------:R-:W-:Y:S02]  /*3460*/  ISETP.GT.AND P0, PT, R32, R23, PT ;  /* 0x000000172000720c */ /* 0x000fe40003f04270 */
.L_x_191:
        /* <DEDUP_REMOVED lines=87> */
.L_x_174:
[----:B------:R-:W-:Y:S05]  /*39e0*/  BSYNC B1 ;  /* 0x0000000000017941 */ /* 0x000fea0003800000 */
.L_x_173:
[----:B------:R-:W-:-:S04]  /*39f0*/  IADD3 R8, R8, 0x1, RZ ;  /* 0x0000000108087810 */ /* 0x000fc80007ffe0ff */
[----:B------:R-:W-:-:S13]  /*3a00*/  ISETP.GE.AND P0, PT, R8, R5, PT ;  /* 0x000000050800720c */ /* 0x000fda0003f06270 */
[----:B------:R-:W-:Y:S01]  /*3a10*/  @P0 CALL.REL.NOINC `(.L_x_150) ;  /* 0x0000001000000944 */ /* 0x000fe20003c00000 */
[----:B------:R-:W-:Y:S05]  /*3a20*/  BRA `(.L_x_192) ;  /* 0xffffed2000007947 */ /* 0x000fea000383ffff */
.L_x_150:
[----:B------:R-:W-:Y:S05]  /*3a30*/  BSYNC B0 ;  /* 0x0000000000007941 */ /* 0x000fea0003800000 */
.L_x_149:
[----:B------:R-:W-:Y:S01]  /*3a40*/  F2FP.BF16.PACK_AB R5, RZ, R7 ;  /* 0x00000007ff05723e */ /* 0x000fe200000010ff */
[----:B------:R-:W-:Y:S01]  /*3a50*/  ULDC UR6, c[0x0][0x160] ;  /* 0x0000580000067ab9 */ /* 0x000fe20000000800 */
[----:B------:R-:W-:Y:S01]  /*3a60*/  SHF.R.S32.HI R9, RZ, 0x1f, R0 ;  /* 0x0000001fff097819 */ /* 0x000fe20000011400 */
[----:B------:R-:W-:Y:S01]  /*3a70*/  USHF.R.S32.HI UR6, URZ, 0x1f, UR6 ;  /* 0x0000001f3f067899 */ /* 0x000fe20008011406 */
[----:B------:R-:W-:Y:S01]  /*3a80*/  PRMT R8, R5, 0x7610, R8 ;  /* 0x0000761005087816 */ /* 0x000fe20000000008 */
[----:B------:R-:W-:Y:S01]  /*3a90*/  IMAD R5, R2, c[0x0][0xc], RZ ;  /* 0x0000030002057a24 */ /* 0x000fe200078e02ff */
[----:B------:R-:W-:-:S04]  /*3aa0*/  LEA R6, P0, R0, c[0x0][0x1b0], 0x1 ;  /* 0x00006c0000067a11 */ /* 0x000fc800078008ff */
[----:B------:R-:W-:Y:S02]  /*3ab0*/  LEA.HI.X R7, R0, c[0x0][0x1b4], R9, 0x1, P0 ;  /* 0x00006d0000077a11 */ /* 0x000fe400000f0c09 */
[----:B------:R-:W-:-:S03]  /*3ac0*/  IADD3 R0, P0, R5, R0, RZ ;  /* 0x0000000005007210 */ /* 0x000fc60007f1e0ff */
[----:B------:R0:W-:Y:S02]  /*3ad0*/  STG.E.U16 [R6.64], R8 ;  /* 0x0000000806007986 */ /* 0x0001e4000c101508 */
[----:B------:R-:W-:Y:S01]  /*3ae0*/  IMAD.X R3, RZ, RZ, R3, P0 ;  /* 0x000000ffff037224 */ /* 0x000fe200000e0603 */
[----:B------:R-:W-:-:S04]  /*3af0*/  ISETP.GE.U32.AND P0, PT, R0, c[0x0][0x160], PT ;  /* 0x0000580000007a0c */ /* 0x000fc80003f06070 */
[----:B------:R-:W-:-:S13]  /*3b00*/  ISETP.GE.AND.EX P0, PT, R3, UR6, PT, P0 ;  /* 0x0000000603007c0c */ /* 0x000fda000bf06300 */
[----:B0-----:R-:W-:Y:S01]  /*3b10*/  @P0 CALL.REL.NOINC `(.L_x_193) ;  /* 0x0000001000000944 */ /* 0x001fe20003c00000 */
[----:B------:R-:W-:Y:S05]  /*3b20*/  BRA `(.L_x_194) ;  /* 0xffffc62000007947 */ /* 0x000fea000383ffff */
.L_x_193:
[----:B------:R-:W-:Y:S05]  /*3b30*/  EXIT ;  /* 0x000000000000794d */ /* 0x000fea0003800000 */
        .weak           $__internal_2_$__cuda_sm20_div_s64
        .type           $__internal_2_$__cuda_sm20_div_s64,@function
        .size           $__internal_2_$__cuda_sm20_div_s64,(.L_x_1820 - $__internal_2_$__cuda_sm20_div_s64)
$__internal_2_$__cuda_sm20_div_s64:
        /* <DEDUP_REMOVED lines=82> */
[----:B------:R-:W-:Y:S06]  /*4060*/  RET.REL.NODEC R14 `(_ZN2at6native49_GLOBAL__N__3489678a_16_AveragePool2d_cu_fb80407634avg_pool2d_backward_out_cuda_frameIN3c108BFloat16EfiEEvT1_PKT_llllliiiiiiPS6_ibb) ;  /* 0xffffbf900e007950 */ /* 0x000fec0003c3ffff */
.L_x_195:
        /* <DEDUP_REMOVED lines=9> */
.L_x_1820:


//--------------------- .text._ZN2at6native49_GLOBAL__N__3489678a_16_AveragePool2d_cu_fb80407639avg_pool2d_backward_out_cuda_frame_nhwcIN3c108BFloat16EfiEEvT1_PKT_llliiiiiiiiPS6_ibb --------------------------
	.section	.text._ZN2at6native49_GLOBAL__N__3489678a_16_AveragePool2d_cu_fb80407639avg_pool2d_backward_out_cuda_frame_nhwcIN3c108BFloat16EfiEEvT1_PKT_llliiiiiiiiPS6_ibb,"ax",@progbits
	.sectioninfo	@"SHI_REGISTERS=40"
	.align	128
.text._ZN2at6native49_GLOBAL__N__3489678a_16_AveragePool2d_cu_fb80407639avg_pool2d_backward_out_cuda_frame_nhwcIN3c108BFloat16EfiEEvT1_PKT_llliiiiiiiiPS6_ibb:
        .type           _ZN2at6native49_GLOBAL__N__3489678a_16_AveragePool2d_cu_fb80407639avg_pool2d_backward_out_cuda_frame_nhwcIN3c108BFloat16EfiEEvT1_PKT_llliiiiiiiiPS6_ibb,@function
        .size           _ZN2at6native49_GLOBAL__N__3489678a_16_AveragePool2d_cu_fb80407639avg_pool2d_backward_out_cuda_frame_nhwcIN3c108BFloat16EfiEEvT1_PKT_llliiiiiiiiPS6_ibb,(.L_x_1822 - _ZN2at6native49_GLOBAL__N__3489678a_16_AveragePool2d_cu_fb80407639avg_pool2d_backward_out_cuda_frame_nhwcIN3c108BFloat16EfiEEvT1_PKT_llliiiiiiiiPS6_ibb)
        .other          _ZN2at6native49_GLOBAL__N__3489678a_16_AveragePool2d_cu_fb80407639avg_pool2d_backward_out_cuda_frame_nhwcIN3c108BFloat16EfiEEvT1_PKT_llliiiiiiiiPS6_ibb,@"STO_CUDA_ENTRY STV_DEFAULT"
_ZN2at6native49_GLOBAL__N__3489678a_16_AveragePool2d_cu_fb80407639avg_pool2d_backward_out_cuda_frame_nhwcIN3c108BFloat16EfiEEvT1_PKT_llliiiiiiiiPS6_ibb:
        /* <DEDUP_REMOVED lines=23> */
.L_x_270:
        /* <DEDUP_REMOVED lines=9> */
[----:B------:R-:W-:Y:S05]  /*0200*/  CALL.REL.NOINC `($__internal_3_$__cuda_sm20_div_s64) ;  /* 0x0000468000007944 */ /* 0x000fea0003c00000 */
[--C-:B------:R-:W-:Y:S02]  /*0210*/  IMAD.MOV R5, RZ, RZ, -R18.reuse ;  /* 0x000000ffff057224 */ /* 0x100fe400078e0a12 */
[----:B------:R-:W-:Y:S02]  /*0220*/  IMAD.MOV.U32 R8, RZ, RZ, R18 ;  /* 0x000000ffff087224 */ /* 0x000fe400078e0012 */
[----:B------:R-:W-:Y:S02]  /*0230*/  IMAD R6, R5, c[0x0][0x170], R0 ;  /* 0x00005c0005067a24 */ /* 0x000fe400078e0200 */
[----:B------:R-:W-:Y:S01]  /*0240*/  IMAD.MOV.U32 R9, RZ, RZ, R19 ;  /* 0x000000ffff097224 */ /* 0x000fe200078e0013 */
[----:B------:R-:W-:Y:S05]  /*0250*/  BRA `(.L_x_198) ;  /* 0x0000015000007947 */ /* 0x000fea0003800000 */
.L_x_197:
        /* <DEDUP_REMOVED lines=21> */
.L_x_198:
[----:B------:R-:W-:Y:S05]  /*03b0*/  BSYNC B0 ;  /* 0x0000000000007941 */ /* 0x000fea0003800000 */
.L_x_196:
        /* <DEDUP_REMOVED lines=9> */
[----:B------:R-:W-:Y:S05]  /*0450*/  CALL.REL.NOINC `($__internal_3_$__cuda_sm20_div_s64) ;  /* 0x0000443000007944 */ /* 0x000fea0003c00000 */
[----:B------:R-:W-:Y:S02]  /*0460*/  IMAD.MOV R7, RZ, RZ, -R18 ;  /* 0x000000ffff077224 */ /* 0x000fe400078e0a12 */
[----:B------:R-:W-:Y:S02]  /*0470*/  IMAD.MOV.U32 R9, RZ, RZ, R19 ;  /* 0x000000ffff097224 */ /* 0x000fe400078e0013 */
[----:B------:R-:W-:-:S02]  /*0480*/  IMAD R7, R7, c[0x0][0x180], R8 ;  /* 0x0000600007077a24 */ /* 0x000fc400078e0208 */
[----:B------:R-:W-:Y:S01]  /*0490*/  IMAD.MOV.U32 R8, RZ, RZ, R18 ;  /* 0x000000ffff087224 */ /* 0x000fe200078e0012 */
[----:B------:R-:W-:Y:S05]  /*04a0*/  BRA `(.L_x_201) ;  /* 0x0000016000007947 */ /* 0x000fea0003800000 */
.L_x_200:
        /* <DEDUP_REMOVED lines=22> */
.L_x_201:
[----:B------:R-:W-:Y:S05]  /*0610*/  BSYNC B0 ;  /* 0x0000000000007941 */ /* 0x000fea0003800000 */
.L_x_199:
        /* <DEDUP_REMOVED lines=10> */
[----:B------:R-:W-:-:S04]  /*06c0*/  IMAD.MOV R13, RZ, RZ, -R18 ;  /* 0x000000ffff0d7224 */ /* 0x000fc800078e0a12 */
[----:B------:R-:W-:Y:S01]  /*06d0*/  IMAD R13, R13, c[0x0][0x178], R8 ;  /* 0x00005e000d0d7a24 */ /* 0x000fe200078e0208 */
[----:B------:R-:W-:Y:S05]  /*06e0*/  BRA `(.L_x_204) ;  /* 0x0000014000007947 */ /* 0x000fea0003800000 */
.L_x_203:
        /* <DEDUP_REMOVED lines=20> */
.L_x_204:
[----:B------:R-:W-:Y:S05]  /*0830*/  BSYNC B0 ;  /* 0x0000000000007941 */ /* 0x000fea0003800000 */
.L_x_202:
        /* <DEDUP_REMOVED lines=78> */
.L_x_206:
[----:B------:R-:W-:Y:S05]  /*0d20*/  BSYNC B0 ;  /* 0x0000000000007941 */ /* 0x000fea0003800000 */
.L_x_205:
        /* <DEDUP_REMOVED lines=26> */
.L_x_208:
[----:B------:R-:W-:Y:S05]  /*0ed0*/  BSYNC B0 ;  /* 0x0000000000007941 */ /* 0x000fea0003800000 */
.L_x_207:
        /* <DEDUP_REMOVED lines=46> */
.L_x_240:
        /* <DEDUP_REMOVED lines=60> */
.L_x_218:
[----:B------:R-:W-:Y:S05]  /*1580*/  BSYNC B3 ;  /* 0x0000000000037941 */ /* 0x000fea0003800000 */
.L_x_217:
        /* <DEDUP_REMOVED lines=13> */
.L_x_220:
[----:B------:R-:W-:Y:S05]  /*1660*/  BSYNC B3 ;  /* 0x0000000000037941 */ /* 0x000fea0003800000 */
.L_x_219:
        /* <DEDUP_REMOVED lines=12> */
.L_x_216:
[----:B------:R-:W-:Y:S05]  /*1730*/  BSYNC B2 ;  /* 0x0000000000027941 */ /* 0x000fea0003800000 */
.L_x_215:
        /* <DEDUP_REMOVED lines=21> */
.L_x_223:
        /* <DEDUP_REMOVED lines=96> */
.L_x_222:
[----:B------:R-:W-:Y:S05]  /*1e90*/  BSYNC B2 ;  /* 0x0000000000027941 */ /* 0x000fea0003800000 */
.L_x_221:
[----:B------:R-:W-:Y:S05]  /*1ea0*/  BRA `(.L_x_213) ;  /* 0x00000de000007947 */ /* 0x000fea0003800000 */
.L_x_214:
        /* <DEDUP_REMOVED lines=25> */
.L_x_227:
[----:B------:R-:W-:Y:S05]  /*2040*/  BSYNC B3 ;  /* 0x0000000000037941 */ /* 0x000fea0003800000 */
.L_x_226:
        /* <DEDUP_REMOVED lines=23> */
.L_x_229:
[----:B------:R-:W-:Y:S05]  /*21c0*/  BSYNC B3 ;  /* 0x0000000000037941 */ /* 0x000fea0003800000 */
.L_x_228:
        /* <DEDUP_REMOVED lines=23> */
.L_x_225:
[----:B------:R-:W-:Y:S05]  /*2340*/  BSYNC B2 ;  /* 0x0000000000027941 */ /* 0x000fea0003800000 */
.L_x_224:
[----:B------:R-:W-:-:S13]  /*2350*/  ISETP.GE.U32.AND P0, PT, R13, 0x3, PT ;  /* 0x000000030d00780c */ /* 0x000fda0003f06070 */
[----:B------:R-:W-:Y:S05]  /*2360*/  @!P0 BRA `(.L_x_213) ;  /* 0x0000092000008947 */ /* 0x000fea0003800000 */
[----:B------:R-:W-:Y:S02]  /*2370*/  ISETP.GT.AND P0, PT, R32, R37, PT ;  /* 0x000000252000720c */ /* 0x000fe40003f04270 */
.L_x_238:
        /* <DEDUP_REMOVED lines=53> */
.L_x_231:
[----:B------:R-:W-:Y:S05]  /*26d0*/  BSYNC B2 ;  /* 0x0000000000027941 */ /* 0x000fea0003800000 */
.L_x_230:
        /* <DEDUP_REMOVED lines=29> */
.L_x_233:
[----:B------:R-:W-:Y:S05]  /*28b0*/  BSYNC B2 ;  /* 0x0000000000027941 */ /* 0x000fea0003800000 */
.L_x_232:
        /* <DEDUP_REMOVED lines=30> */
.L_x_235:
[----:B------:R-:W-:Y:S05]  /*2aa0*/  BSYNC B2 ;  /* 0x0000000000027941 */ /* 0x000fea0003800000 */
.L_x_234:
        /* <DEDUP_REMOVED lines=26> */
.L_x_237:
[----:B------:R-:W-:Y:S05]  /*2c50*/  BSYNC B2 ;  /* 0x0000000000027941 */ /* 0x000fea0003800000 */
.L_x_236:
[----:B------:R-:W-:-:S04]  /*2c60*/  IADD3 R29, R29, 0x4, RZ ;  /* 0x000000041d1d7810 */ /* 0x000fc80007ffe0ff */
[----:B------:R-:W-:-:S13]  /*2c70*/  ISETP.GE.AND P1, PT, R29, R10, PT ;  /* 0x0000000a1d00720c */ /* 0x000fda0003f26270 */
[----:B------:R-:W-:Y:S05]  /*2c80*/  @!P1 BRA `(.L_x_238) ;  /* 0xfffff6f000009947 */ /* 0x000fea000383ffff */
.L_x_213:
[----:B------:R-:W-:Y:S05]  /*2c90*/  BSYNC B1 ;  /* 0x0000000000017941 */ /* 0x000fea0003800000 */
.L_x_212:
[----:B------:R-:W-:-:S04]  /*2ca0*/  IADD3 R8, R8, 0x1, RZ ;  /* 0x0000000108087810 */ /* 0x000fc80007ffe0ff */
[----:B------:R-:W-:-:S13]  /*2cb0*/  ISETP.GE.AND P0, PT, R8, R7, PT ;  /* 0x000000070800720c */ /* 0x000fda0003f06270 */
[----:B------:R-:W-:Y:S01]  /*2cc0*/  @P0 CALL.REL.NOINC `(.L_x_239) ;  /* 0x0000001000000944 */ /* 0x000fe20003c00000 */
[----:B------:R-:W-:Y:S05]  /*2cd0*/  BRA `(.L_x_240) ;  /* 0xffffe4e000007947 */ /* 0x000fea000383ffff */
.L_x_239:
[----:B------:R-:W-:Y:S05]  /*2ce0*/  BRA `(.L_x_210) ;  /* 0x00001aa000007947 */ /* 0x000fea0003800000 */
.L_x_211:
        /* <DEDUP_REMOVED lines=17> */
.L_x_268:
        /* <DEDUP_REMOVED lines=59> */
.L_x_247:
[----:B------:R-:W-:Y:S05]  /*31b0*/  BSYNC B3 ;  /* 0x0000000000037941 */ /* 0x000fea0003800000 */
.L_x_246:
        /* <DEDUP_REMOVED lines=14> */
.L_x_249:
[----:B------:R-:W-:Y:S05]  /*32a0*/  BSYNC B3 ;  /* 0x0000000000037941 */ /* 0x000fea0003800000 */
.L_x_248:
        /* <DEDUP_REMOVED lines=12> */
.L_x_245:
[----:B------:R-:W-:Y:S05]  /*3370*/  BSYNC B2 ;  /* 0x0000000000027941 */ /* 0x000fea0003800000 */
.L_x_244:
[----:B------:R-:W-:Y:S01]  /*3380*/  ISETP.GE.U32.AND P0, PT, R13, 0x3, PT ;  /* 0x000000030d00780c */ /* 0x000fe20003f06070 */
[----:B------:R-:W-:-:S12]  /*3390*/  BSSY B2, `(.L_x_250) ;  /* 0x000006d000027945 */ /* 0x000fd80003800000 */
[----:B------:R-:W-:Y:S05]  /*33a0*/  @!P0 BRA `(.L_x_251) ;  /* 0x000006b000008947 */ /* 0x000fea0003800000 */
[----:B------:R-:W-:Y:S02]  /*33b0*/  ISETP.GT.AND P0, PT, R36, R26, PT ;  /* 0x0000001a2400720c */ /* 0x000fe40003f04270 */
.L_x_252:
        /* <DEDUP_REMOVED lines=106> */
.L_x_251:
[----:B------:R-:W-:Y:S05]  /*3a60*/  BSYNC B2 ;  /* 0x0000000000027941 */ /* 0x000fea0003800000 */
.L_x_250:
[----:B------:R-:W-:Y:S05]  /*3a70*/  BRA `(.L_x_242) ;  /* 0x00000cc000007947 */ /* 0x000fea0003800000 */
.L_x_243:
        /* <DEDUP_REMOVED lines=26> */
.L_x_256:
[----:B------:R-:W-:Y:S05]  /*3c20*/  BSYNC B3 ;  /* 0x0000000000037941 */ /* 0x000fea0003800000 */
.L_x_255:
        /* <DEDUP_REMOVED lines=18> */
.L_x_258:
[----:B------:R-:W-:Y:S05]  /*3d50*/  BSYNC B3 ;  /* 0x0000000000037941 */ /* 0x000fea0003800000 */
.L_x_257:
        /* <DEDUP_REMOVED lines=16> */
.L_x_254:
[----:B------:R-:W-:Y:S05]  /*3e60*/  BSYNC B2 ;  /* 0x0000000000027941 */ /* 0x000fea0003800000 */
.L_x_253:
[----:B------:R-:W-:-:S13]  /*3e70*/  ISETP.GE.U32.AND P0, PT, R13, 0x3, PT ;  /* 0x000000030d00780c */ /* 0x000fda0003f06070 */
[----:B------:R-:W-:Y:S05]  /*3e80*/  @!P0 BRA `(.L_x_242) ;  /* 0x000008b000008947 */ /* 0x000fea0003800000 */
[----:B------:R-:W-:Y:S02]  /*3e90*/  ISETP.GT.AND P0, PT, R36, R26, PT ;  /* 0x0000001a2400720c */ /* 0x000fe40003f04270 */
.L_x_267:
        /* <DEDUP_REMOVED lines=33> */
.L_x_260:
[----:B------:R-:W-:Y:S05]  /*40b0*/  BSYNC B2 ;  /* 0x0000000000027941 */ /* 0x000fea0003800000 */
.L_x_259:
        /* <DEDUP_REMOVED lines=33> */
.L_x_262:
[----:B------:R-:W-:Y:S05]  /*42d0*/  BSYNC B2 ;  /* 0x0000000000027941 */ /* 0x000fea0003800000 */
.L_x_261:
        /* <DEDUP_REMOVED lines=34> */
.L_x_264:
[----:B------:R-:W-:Y:S05]  /*4500*/  BSYNC B2 ;  /* 0x0000000000027941 */ /* 0x000fea0003800000 */
.L_x_263:
        /* <DEDUP_REMOVED lines=31> */
.L_x_266:
[----:B------:R-:W-:Y:S05]  /*4700*/  BSYNC B2 ;  /* 0x0000000000027941 */ /* 0x000fea0003800000 */
.L_x_265:
[----:B------:R-:W-:-:S04]  /*4710*/  IADD3 R25, R25, 0x4, RZ ;  /* 0x0000000419197810 */ /* 0x000fc80007ffe0ff */
[----:B------:R-:W-:-:S13]  /*4720*/  ISETP.GE.AND P1, PT, R25, R10, PT ;  /* 0x0000000a1900720c */ /* 0x000fda0003f26270 */
[----:B------:R-:W-:Y:S05]  /*4730*/  @!P1 BRA `(.L_x_267) ;  /* 0xfffff76000009947 */ /* 0x000fea000383ffff */
.L_x_242:
[----:B------:R-:W-:Y:S05]  /*4740*/  BSYNC B1 ;  /* 0x0000000000017941 */ /* 0x000fea0003800000 */
.L_x_241:
[----:B------:R-:W-:-:S04]  /*4750*/  IADD3 R8, R8, 0x1, RZ ;  /* 0x0000000108087810 */ /* 0x000fc80007ffe0ff */
[----:B------:R-:W-:-:S13]  /*4760*/  ISETP.GE.AND P0, PT, R8, R7, PT ;  /* 0x000000070800720c */ /* 0x000fda0003f06270 */
[----:B------:R-:W-:Y:S01]  /*4770*/  @P0 CALL.REL.NOINC `(.L_x_210) ;  /* 0x0000001000000944 */ /* 0x000fe20003c00000 */
[----:B------:R-:W-:Y:S05]  /*4780*/  BRA `(.L_x_268) ;  /* 0xffffe67000007947 */ /* 0x000fea000383ffff */
.L_x_210:
[----:B------:R-:W-:Y:S05]  /*4790*/  BSYNC B0 ;  /* 0x0000000000007941 */ /* 0x000fea0003800000 */
.L_x_209:
[----:B------:R-:W-:Y:S01]  /*47a0*/  SHF.R.S32.HI R5, RZ, 0x1f, R0 ;  /* 0x0000001fff057819 */ /* 0x000fe20000011400 */
[----:B------:R-:W-:Y:S01]  /*47b0*/  ULDC UR8, c[0x0][0x160] ;  /* 0x0000580000087ab9 */ /* 0x000fe20000000800 */
[C---:B------:R-:W-:Y:S01]  /*47c0*/  LEA R6, P0, R0.reuse, c[0x0][0x1a8], 0x1 ;  /* 0x00006a0000067a11 */ /* 0x040fe200078008ff */
[----:B------:R-:W-:Y:S01]  /*47d0*/  USHF.R.S32.HI UR8, URZ, 0x1f, UR8 ;  /* 0x0000001f3f087899 */ /* 0x000fe20008011408 */
[----:B------:R-:W-:Y:S02]  /*47e0*/  F2FP.BF16.PACK_AB R9, RZ, R9 ;  /* 0x00000009ff09723e */ /* 0x000fe400000010ff */
[----:B------:R-:W-:Y:S01]  /*47f0*/  LEA.HI.X R7, R0, c[0x0][0x1ac], R5, 0x1, P0 ;  /* 0x00006b0000077a11 */ /* 0x000fe200000f0c05 */
[----:B------:R-:W-:-:S04]  /*4800*/  IMAD R5, R2, c[0x0][0xc], RZ ;  /* 0x0000030002057a24 */ /* 0x000fc800078e02ff */
[----:B------:R0:W-:Y:S01]  /*4810*/  STG.E.U16 [R6.64], R9 ;  /* 0x0000000906007986 */ /* 0x0001e2000c10150a */
[----:B------:R-:W-:-:S05]  /*4820*/  IADD3 R0, P0, R5, R0, RZ ;  /* 0x0000000005007210 */ /* 0x000fca0007f1e0ff */
[----:B------:R-:W-:Y:S01]  /*4830*/  IMAD.X R3, RZ, RZ, R3, P0 ;  /* 0x000000ffff037224 */ /* 0x000fe200000e0603 */
[----:B------:R-:W-:-:S04]  /*4840*/  ISETP.GE.U32.AND P0, PT, R0, c[0x0][0x160], PT ;  /* 0x0000580000007a0c */ /* 0x000fc80003f06070 */
[----:B------:R-:W-:-:S13]  /*4850*/  ISETP.GE.AND.EX P0, PT, R3, UR8, PT, P0 ;  /* 0x0000000803007c0c */ /* 0x000fda000bf06300 */
[----:B0-----:R-:W-:Y:S01]  /*4860*/  @P0 CALL.REL.NOINC `(.L_x_269) ;  /* 0x0000001000000944 */ /* 0x001fe20003c00000 */
[----:B------:R-:W-:Y:S05]  /*4870*/  BRA `(.L_x_270) ;  /* 0xffffb8f000007947 */ /* 0x000fea000383ffff */
.L_x_269:
[----:B------:R-:W-:Y:S05]  /*4880*/  EXIT ;  /* 0x000000000000794d */ /* 0x000fea0003800000 */
        .weak           $__internal_3_$__cuda_sm20_div_s64
        .type           $__internal_3_$__cuda_sm20_div_s64,@function
        .size           $__internal_3_$__cuda_sm20_div_s64,(.L_x_1822 - $__internal_3_$__cuda_sm20_div_s64)
$__internal_3_$__cuda_sm20_div_s64:
        /* <DEDUP_REMOVED lines=82> */
[----:B------:R-:W-:Y:S06]  /*4db0*/  RET.REL.NODEC R14 `(_ZN2at6native49_GLOBAL__N__3489678a_16_AveragePool2d_cu_fb80407639avg_pool2d_backward_out_cuda_frame_nhwcIN3c108BFloat16EfiEEvT1_PKT_llliiiiiiiiPS6_ibb) ;  /* 0xffffb2400e007950 */ /* 0x000fec0003c3ffff */
.L_x_271:
        /* <DEDUP_REMOVED lines=12> */
.L_x_1822:


//--------------------- .text._ZN2at6native49_GLOBAL__N__3489678a_16_AveragePool2d_cu_fb80407634avg_pool2d_backward_out_cuda_frameIN3c104HalfEflEEvT1_PKT_llllliiiiiiPS6_ibb --------------------------
	.section	.text._ZN2at6native49_GLOBAL__N__3489678a_16_AveragePool2d_cu_fb80407634avg_pool2d_backward_out_cuda_frameIN3c104HalfEflEEvT1_PKT_llllliiiiiiPS6_ibb,"ax",@progbits
	.sectioninfo	@"SHI_REGISTERS=40"
	.align	128
.text._ZN2at6native49_GLOBAL__N__3489678a_16_AveragePool2d_cu_fb80407634avg_pool2d_backward_out_cuda_frameIN3c104HalfEflEEvT1_PKT_llllliiiiiiPS6_ibb:
        .type           _ZN2at6native49_GLOBAL__N__3489678a_16_AveragePool2d_cu_fb80407634avg_pool2d_backward_out_cuda_frameIN3c104HalfEflEEvT1_PKT_llllliiiiiiPS6_ibb,@function
        .size           _ZN2at6native49_GLOBAL__N__3489678a_16_AveragePool2d_cu_fb80407634avg_pool2d_backward_out_cuda_frameIN3c104HalfEflEEvT1_PKT_llllliiiiiiPS6_ibb,(.L_x_1824 - _ZN2at6native49_GLOBAL__N__3489678a_16_AveragePool2d_cu_fb80407634avg_pool2d_backward_out_cuda_frameIN3c104HalfEflEEvT1_PKT_llllliiiiiiPS6_ibb)
        .other          _ZN2at6native49_GLOBAL__N__3489678a_16_AveragePool2d_cu_fb80407634avg_pool2d_backward_out_cuda_frameIN3c104HalfEflEEvT1_PKT_llllliiiiiiPS6_ibb,@"STO_CUDA_ENTRY STV_DEFAULT"
_ZN2at6native49_GLOBAL__N__3489678a_16_AveragePool2d_cu_fb80407634avg_pool2d_backward_out_cuda_frameIN3c104HalfEflEEvT1_PKT_llllliiiiiiPS6_ibb:
        /* <DEDUP_REMOVED lines=9> */
[----:B------:R-:W-:Y:S02]  /*0090*/  ULDC UR4, c[0x0][0x178] ;  /* 0x00005e0000047ab9 */ /* 0x000fe40000000800 */
[----:B------:R-:W-:Y:S02]  /*00a0*/  ULDC UR5, c[0x0][0x180] ;  /* 0x0000600000057ab9 */ /* 0x000fe40000000800 */
[----:B------:R-:W-:Y:S02]  /*00b0*/  ULDC.64 UR6, c[0x0][0x1a8] ;  /* 0x00006a0000067ab9 */ /* 0x000fe40000000a00 */
[----:B------:R-:W-:Y:S02]  /*00c0*/  UIADD3 UR4, UR4, UR6, URZ ;  /* 0x0000000604047290 */ /* 0x000fe4000fffe03f */
[----:B------:R-:W-:Y:S02]  /*00d0*/  UIADD3 UR5, UR5, UR7, URZ ;  /* 0x0000000705057290 */ /* 0x000fe4000fffe03f */
[----:B------:R-:W-:Y:S01]  /*00e0*/  ULDC.64 UR8, c[0x0][0x118] ;  /* 0x0000460000087ab9 */ /* 0x000fe20000000a00 */
[----:B0-----:R-:W-:Y:S01]  /*00f0*/  F2FP.PACK_AB R4, RZ, R0 ;  /* 0x00000000ff04723e */ /* 0x001fe200000000ff */
[----:B------:R-:W-:-:S04]  /*0100*/  IMAD.MOV.U32 R0, RZ, RZ, R2 ;  /* 0x000000ffff007224 */ /* 0x000fc800078e0002 */
[----:B------:R-:W-:Y:S01]  /*0110*/  HADD2.F32 R2, -RZ, R4.H0_H0 ;  /* 0x20000004ff027230 */ /* 0x000fe20000004100 */
[----:B------:R-:W-:Y:S02]  /*0120*/  IMAD.MOV.U32 R4, RZ, RZ, c[0x0][0x0] ;  /* 0x00000000ff047624 */ /* 0x000fe400078e00ff */
.L_x_330:
        /* <DEDUP_REMOVED lines=9> */
[----:B------:R-:W-:Y:S05]  /*01c0*/  CALL.REL.NOINC `($__internal_4_$__cuda_sm20_div_s64) ;  /* 0x0000392000007944 */ /* 0x000fea0003c00000 */
[--C-:B------:R-:W-:Y:S02]  /*01d0*/  IMAD.MOV R7, RZ, RZ, -R5.reuse ;  /* 0x000000ffff077224 */ /* 0x100fe400078e0a05 */
[----:B------:R-:W-:Y:S02]  /*01e0*/  IMAD.MOV.U32 R6, RZ, RZ, R5 ;  /* 0x000000ffff067224 */ /* 0x000fe400078e0005 */
[----:B------:R-:W-:-:S02]  /*01f0*/  IMAD R10, R7, c[0x0][0x180], R0 ;  /* 0x00006000070a7a24 */ /* 0x000fc400078e0200 */
[----:B------:R-:W-:Y:S01]  /*0200*/  IMAD.MOV.U32 R7, RZ, RZ, R8 ;  /* 0x000000ffff077224 */ /* 0x000fe200078e0008 */
[----:B------:R-:W-:Y:S05]  /*0210*/  BRA `(.L_x_274) ;  /* 0x0000015000007947 */ /* 0x000fea0003800000 */
.L_x_273:
        /* <DEDUP_REMOVED lines=21> */
.L_x_274:
[----:B------:R-:W-:Y:S05]  /*0370*/  BSYNC B0 ;  /* 0x0000000000007941 */ /* 0x000fea0003800000 */
.L_x_272:
        /* <DEDUP_REMOVED lines=11> */
[----:B------:R-:W-:Y:S02]  /*0430*/  IMAD.MOV R11, RZ, RZ, -R5 ;  /* 0x000000ffff0b7224 */ /* 0x000fe400078e0a05 */
[----:B------:R-:W-:Y:S02]  /*0440*/  IMAD.MOV.U32 R7, RZ, RZ, R8 ;  /* 0x000000ffff077224 */ /* 0x000fe400078e0008 */
[----:B------:R-:W-:-:S02]  /*0450*/  IMAD R11, R11, c[0x0][0x178], R6 ;  /* 0x00005e000b0b7a24 */ /* 0x000fc400078e0206 */
[----:B------:R-:W-:Y:S01]  /*0460*/  IMAD.MOV.U32 R6, RZ, RZ, R5 ;  /* 0x000000ffff067224 */ /* 0x000fe200078e0005 */
[----:B------:R-:W-:Y:S05]  /*0470*/  BRA `(.L_x_277) ;  /* 0x0000016000007947 */ /* 0x000fea0003800000 */
.L_x_276:
        /* <DEDUP_REMOVED lines=22> */
.L_x_277:
[----:B------:R-:W-:Y:S05]  /*05e0*/  BSYNC B0 ;  /* 0x0000000000007941 */ /* 0x000fea0003800000 */
.L_x_275:
        /* <DEDUP_REMOVED lines=13> */
[----:B------:R-:W-:Y:S01]  /*06c0*/  IMAD R12, R9, c[0x0][0x170], R6 ;  /* 0x00005c00090c7a24 */ /* 0x000fe200078e0206 */
[----:B------:R-:W-:Y:S05]  /*06d0*/  BRA `(.L_x_280) ;  /* 0x0000014000007947 */ /* 0x000fea0003800000 */
.L_x_279:
        /* <DEDUP_REMOVED lines=20> */
.L_x_280:
[----:B------:R-:W-:Y:S05]  /*0820*/  BSYNC B0 ;  /* 0x0000000000007941 */ /* 0x000fea0003800000 */
.L_x_278:
        /* <DEDUP_REMOVED lines=80> */
.L_x_282:
[----:B------:R-:W-:Y:S05]  /*0d30*/  BSYNC B0 ;  /* 0x0000000000007941 */ /* 0x000fea0003800000 */
.L_x_281:
        /* <DEDUP_REMOVED lines=27> */
.L_x_284:
[----:B------:R-:W-:Y:S05]  /*0ef0*/  BSYNC B0 ;  /* 0x0000000000007941 */ /* 0x000fea0003800000 */
.L_x_283:
        /* <DEDUP_REMOVED lines=44> */
.L_x_308:
        /* <DEDUP_REMOVED lines=38> */
[----:B--2---:R-:W-:-:S05]  /*1420*/  HADD2.F32 R22, -RZ, R22.H0_H0 ;  /* 0x20000016ff167230 */ /* 0x004fca0000004100 */
[----:B0-----:R-:W-:-:S05]  /*1430*/  FMUL.FTZ R22, R22, R27 ;  /* 0x0000001b16167220 */ /* 0x001fca0000410000 */
[----:B------:R-:W-:-:S05]  /*1440*/  F2FP.PACK_AB R22, RZ, R22 ;  /* 0x00000016ff16723e */ /* 0x000fca00000000ff */
[----:B------:R-:W-:-:S05]  /*1450*/  HADD2.F32 R22, -RZ, R22.H0_H0 ;  /* 0x20000016ff167230 */ /* 0x000fca0000004100 */
[----:B------:R-:W-:Y:S02]  /*1460*/  FADD.FTZ R7, R7, R22 ;  /* 0x0000001607077221 */ /* 0x000fe40000010000 */
.L_x_294:
[----:B------:R-:W-:Y:S05]  /*1470*/  BSYNC B3 ;  /* 0x0000000000037941 */ /* 0x000fea0003800000 */
.L_x_293:
        /* <DEDUP_REMOVED lines=8> */
[----:B--2---:R-:W-:-:S05]  /*1500*/  HADD2.F32 R22, -RZ, R22.H0_H0 ;  /* 0x20000016ff167230 */ /* 0x004fca0000004100 */
[----:B0-----:R-:W-:-:S05]  /*1510*/  FMUL.FTZ R22, R22, R27 ;  /* 0x0000001b16167220 */ /* 0x001fca0000410000 */
[----:B------:R-:W-:-:S05]  /*1520*/  F2FP.PACK_AB R22, RZ, R22 ;  /* 0x00000016ff16723e */ /* 0x000fca00000000ff */
[----:B------:R-:W-:-:S05]  /*1530*/  HADD2.F32 R22, -RZ, R22.H0_H0 ;  /* 0x20000016ff167230 */ /* 0x000fca0000004100 */
[----:B------:R-:W-:Y:S02]  /*1540*/  FADD.FTZ R7, R7, R22 ;  /* 0x0000001607077221 */ /* 0x000fe40000010000 */
.L_x_296:
[----:B------:R-:W-:Y:S05]  /*1550*/  BSYNC B3 ;  /* 0x0000000000037941 */ /* 0x000fea0003800000 */
.L_x_295:
[----:B------:R-:W-:Y:S01]  /*1560*/  IADD3 R22, R6, 0x2, RZ ;  /* 0x0000000206167810 */ /* 0x000fe20007ffe0ff */
[----:B------:R-:W-:Y:S05]  /*1570*/  @!P2 BRA `(.L_x_292) ;  /* 0x000000a00000a947 */ /* 0x000fea0003800000 */
[----:B------:R-:W-:Y:S02]  /*1580*/  ISETP.LE.OR P0, PT, R25, R24, !P0 ;  /* 0x000000181900720c */ /* 0x000fe40004703670 */
[----:B------:R-:W-:-:S11]  /*1590*/  IADD3 R22, R6, 0x3, RZ ;  /* 0x0000000306167810 */ /* 0x000fd60007ffe0ff */
        /* <DEDUP_REMOVED lines=8> */
.L_x_292:
[----:B------:R-:W-:Y:S05]  /*1620*/  BSYNC B2 ;  /* 0x0000000000027941 */ /* 0x000fea0003800000 */
.L_x_291:
        /* <DEDUP_REMOVED lines=24> */
.L_x_299:
[----:B------:R-:W-:-:S04]  /*17b0*/  IMNMX R18, R32, UR5, PT ;  /* 0x0000000520127c17 */ /* 0x000fc8000b800200 */
[----:B------:R-:W-:Y:S02]  /*17c0*/  IMNMX R33, R18, c[0x0][0x180], PT ;  /* 0x0000600012217a17 */ /* 0x000fe40003800200 */
[----:B------:R-:W-:-:S04]  /*17d0*/  IMNMX R18, RZ, R21, !PT ;  /* 0x00000015ff127217 */ /* 0x000fc80007800200 */
[----:B------:R-:W-:Y:S01]  /*17e0*/  ISETP.LE.OR P1, PT, R33, R18, !P0 ;  /* 0x000000122100720c */ /* 0x000fe20004723670 */
[----:B------:R-:W-:-:S12]  /*17f0*/  IMAD.MOV.U32 R18, RZ, RZ, R20 ;  /* 0x000000ffff127224 */ /* 0x000fd800078e0014 */
[----:B------:R-:W2:Y:S01]  /*1800*/  @!P1 LDG.E.U16 R20, [R18.64] ;  /* 0x0000000812149981 */ /* 0x000ea2000c1e1500 */
[----:B------:R-:W0:Y:S01]  /*1810*/  @!P1 MUFU.RCP R33, R2 ;  /* 0x0000000200219308 */ /* 0x000e220000001000 */
[----:B--2---:R-:W-:-:S05]  /*1820*/  @!P1 HADD2.F32 R20, -RZ, R20.H0_H0 ;  /* 0x20000014ff149230 */ /* 0x004fca0000004100 */
[----:B0-----:R-:W-:Y:S01]  /*1830*/  @!P1 FMUL.FTZ R20, R20, R33 ;  /* 0x0000002114149220 */ /* 0x001fe20000410000 */
[----:B------:R-:W-:-:S04]  /*1840*/  IMNMX R33, R29, UR5, PT ;  /* 0x000000051d217c17 */ /* 0x000fc8000b800200 */
[----:B------:R-:W-:Y:S02]  /*1850*/  IMNMX R34, R33, c[0x0][0x180], PT ;  /* 0x0000600021227a17 */ /* 0x000fe40003800200 */
[----:B------:R-:W-:-:S04]  /*1860*/  IMNMX R33, RZ, R28, !PT ;  /* 0x0000001cff217217 */ /* 0x000fc80007800200 */
[----:B------:R-:W-:-:S13]  /*1870*/  ISETP.LE.OR P2, PT, R34, R33, !P0 ;  /* 0x000000212200720c */ /* 0x000fda0004743670 */
[----:B------:R-:W2:Y:S01]  /*1880*/  @!P2 LDG.E.U16 R33, [R18.64+0x2] ;  /* 0x000002081221a981 */ /* 0x000ea2000c1e1500 */
[----:B------:R-:W-:Y:S01]  /*1890*/  @!P1 F2FP.PACK_AB R20, RZ, R20 ;  /* 0x00000014ff14923e */ /* 0x000fe200000000ff */
[----:B------:R-:W0:Y:S04]  /*18a0*/  @!P2 MUFU.RCP R34, R2 ;  /* 0x000000020022a308 */ /* 0x000e280000001000 */
[----:B------:R-:W-:-:S05]  /*18b0*/  @!P1 HADD2.F32 R20, -RZ, R20.H0_H0 ;  /* 0x20000014ff149230 */ /* 0x000fca0000004100 */
[----:B------:R-:W-:Y:S01]  /*18c0*/  @!P1 FADD.FTZ R7, R7, R20 ;  /* 0x0000001407079221 */ /* 0x000fe20000010000 */
[----:B------:R-:W-:-:S04]  /*18d0*/  IMNMX R20, R30, UR5, PT ;  /* 0x000000051e147c17 */ /* 0x000fc8000b800200 */
[----:B------:R-:W-:Y:S02]  /*18e0*/  IMNMX R35, R20, c[0x0][0x180], PT ;  /* 0x0000600014237a17 */ /* 0x000fe40003800200 */
[----:B------:R-:W-:-:S04]  /*18f0*/  IMNMX R20, RZ, R27, !PT ;  /* 0x0000001bff147217 */ /* 0x000fc80007800200 */
[----:B------:R-:W-:Y:S01]  /*1900*/  ISETP.LE.OR P1, PT, R35, R20, !P0 ;  /* 0x000000142300720c */ /* 0x000fe20004723670 */
[----:B--2---:R-:W-:-:S05]  /*1910*/  @!P2 HADD2.F32 R33, -RZ, R33.H0_H0 ;  /* 0x20000021ff21a230 */ /* 0x004fca0000004100 */
[----:B0-----:R-:W-:-:S07]  /*1920*/  @!P2 FMUL.FTZ R33, R33, R34 ;  /* 0x000000222121a220 */ /* 0x001fce0000410000 */
[----:B------:R-:W2:Y:S01]  /*1930*/  @!P1 LDG.E.U16 R34, [R18.64+0x4] ;  /* 0x0000040812229981 */ /* 0x000ea2000c1e1500 */
[----:B------:R-:W0:Y:S01]  /*1940*/  @!P1 MUFU.RCP R35, R2 ;  /* 0x0000000200239308 */ /* 0x000e220000001000 */
[----:B------:R-:W-:-:S05]  /*1950*/  @!P2 F2FP.PACK_AB R33, RZ, R33 ;  /* 0x00000021ff21a23e */ /* 0x000fca00000000ff */
[----:B------:R-:W-:Y:S01]  /*1960*/  @!P2 HADD2.F32 R20, -RZ, R33.H0_H0 ;  /* 0x20000021ff14a230 */ /* 0x000fe20000004100 */
[----:B------:R-:W-:-:S04]  /*1970*/  IMNMX R33, R31, UR5, PT ;  /* 0x000000051f217c17 */ /* 0x000fc8000b800200 */
[----:B------:R-:W-:Y:S01]  /*1980*/  @!P2 FADD.FTZ R7, R7, R20 ;  /* 0x000000140707a221 */ /* 0x000fe20000010000 */
[----:B--2---:R-:W-:-:S05]  /*1990*/  @!P1 HADD2.F32 R34, -RZ, R34.H0_H0 ;  /* 0x20000022ff229230 */ /* 0x004fca0000004100 */
[----:B0-----:R-:W-:Y:S01]  /*19a0*/  @!P1 FMUL.FTZ R20, R34, R35 ;  /* 0x0000002322149220 */ /* 0x001fe20000410000 */
[----:B------:R-:W-:Y:S02]  /*19b0*/  IMNMX R34, R33, c[0x0][0x180], PT ;  /* 0x0000600021227a17 */ /* 0x000fe40003800200 */
[----:B------:R-:W-:-:S04]  /*19c0*/  IMNMX R33, RZ, R23, !PT ;  /* 0x00000017ff217217 */ /* 0x000fc80007800200 */
[----:B------:R-:W-:-:S13]  /*19d0*/  ISETP.LE.OR P2, PT, R34, R33, !P0 ;  /* 0x000000212200720c */ /* 0x000fda0004743670 */
[----:B------:R0:W2:Y:S01]  /*19e0*/  @!P2 LDG.E.U16 R33, [R18.64+0x6] ;  /* 0x000006081221a981 */ /* 0x0000a2000c1e1500 */
[----:B------:R-:W1:Y:S01]  /*19f0*/  @!P2 MUFU.RCP R34, R2 ;  /* 0x000000020022a308 */ /* 0x000e620000001000 */
[----:B------:R-:W-:Y:S02]  /*1a00*/  @!P1 F2FP.PACK_AB R20, RZ, R20 ;  /* 0x00000014ff14923e */ /* 0x000fe400000000ff */
[----:B------:R-:W-:-:S03]  /*1a10*/  IADD3 R22, R22, 0x4, RZ ;  /* 0x0000000416167810 */ /* 0x000fc60007ffe0ff */
[----:B------:R-:W-:-:S05]  /*1a20*/  @!P1 HADD2.F32 R20, -RZ, R20.H0_H0 ;  /* 0x20000014ff149230 */ /* 0x000fca0000004100 */
[----:B------:R-:W-:Y:S01]  /*1a30*/  @!P1 FADD.FTZ R7, R7, R20 ;  /* 0x0000001407079221 */ /* 0x000fe20000010000 */
[----:B------:R-:W-:Y:S02]  /*1a40*/  ISETP.GE.AND P1, PT, R22, R11, PT ;  /* 0x0000000b1600720c */ /* 0x000fe40003f26270 */
[----:B------:R-:W-:-:S05]  /*1a50*/  IADD3 R20, P3, R18, 0x8, RZ ;  /* 0x0000000812147810 */ /* 0x000fca0007f7e0ff */
[----:B0-----:R-:W-:Y:S01]  /*1a60*/  IMAD.X R19, RZ, RZ, R19, P3 ;  /* 0x000000ffff137224 */ /* 0x001fe200018e0613 */
[----:B--2---:R-:W-:-:S05]  /*1a70*/  @!P2 HADD2.F32 R33, -RZ, R33.H0_H0 ;  /* 0x20000021ff21a230 */ /* 0x004fca0000004100 */
[----:B-1----:R-:W-:Y:S02]  /*1a80*/  @!P2 FMUL.FTZ R33, R33, R34 ;  /* 0x000000222121a220 */ /* 0x002fe40000410000 */
[----:B------:R-:W-:-:S03]  /*1a90*/  IMAD.MOV.U32 R34, RZ, RZ, c[0x0][0x1a4] ;  /* 0x00006900ff227624 */ /* 0x000fc600078e00ff */
[----:B------:R-:W-:Y:S01]  /*1aa0*/  @!P2 F2FP.PACK_AB R33, RZ, R33 ;  /* 0x00000021ff21a23e */ /* 0x000fe200000000ff */
[C---:B------:R-:W-:Y:S02]  /*1ab0*/  IMAD R28, R34.reuse, 0x4, R28 ;  /* 0x00000004221c7824 */ /* 0x040fe400078e021c */
[C---:B------:R-:W-:Y:S02]  /*1ac0*/  IMAD R29, R34.reuse, 0x4, R29 ;  /* 0x00000004221d7824 */ /* 0x040fe400078e021d */
[C---:B------:R-:W-:Y:S02]  /*1ad0*/  IMAD R27, R34.reuse, 0x4, R27 ;  /* 0x00000004221b7824 */ /* 0x040fe400078e021b */
[C---:B------:R-:W-:Y:S02]  /*1ae0*/  IMAD R30, R34.reuse, 0x4, R30 ;  /* 0x00000004221e7824 */ /* 0x040fe400078e021e */
[C---:B------:R-:W-:Y:S02]  /*1af0*/  IMAD R23, R34.reuse, 0x4, R23 ;  /* 0x0000000422177824 */ /* 0x040fe400078e0217 */
[----:B------:R-:W-:-:S02]  /*1b00*/  IMAD R31, R34, 0x4, R31 ;  /* 0x00000004221f7824 */ /* 0x000fc400078e021f */
[C---:B------:R-:W-:Y:S02]  /*1b10*/  IMAD R32, R34.reuse, 0x4, R32 ;  /* 0x0000000422207824 */ /* 0x040fe400078e0220 */
[----:B------:R-:W-:Y:S01]  /*1b20*/  IMAD R21, R34, 0x4, R21 ;  /* 0x0000000422157824 */ /* 0x000fe200078e0215 */
[----:B------:R-:W-:-:S05]  /*1b30*/  @!P2 HADD2.F32 R34, -RZ, R33.H0_H0 ;  /* 0x20000021ff22a230 */ /* 0x000fca0000004100 */
[----:B------:R-:W-:Y:S01]  /*1b40*/  @!P2 FADD.FTZ R7, R7, R34 ;  /* 0x000000220707a221 */ /* 0x000fe20000010000 */
[----:B------:R-:W-:Y:S05]  /*1b50*/  @!P1 BRA `(.L_x_299) ;  /* 0xfffffc5000009947 */ /* 0x000fea000383ffff */
.L_x_298:
[----:B------:R-:W-:Y:S05]  /*1b60*/  BSYNC B2 ;  /* 0x0000000000027941 */ /* 0x000fea0003800000 */
.L_x_297:
[----:B------:R-:W-:Y:S05]  /*1b70*/  BRA `(.L_x_289) ;  /* 0x00000a4000007947 */ /* 0x000fea0003800000 */
.L_x_290:
        /* <DEDUP_REMOVED lines=17> */
[----:B0-----:R-:W-:-:S05]  /*1c90*/  F2FP.PACK_AB R31, RZ, R29 ;  /* 0x0000001dff1f723e */ /* 0x001fca00000000ff */
[----:B------:R-:W-:-:S06]  /*1ca0*/  HADD2.F32 R31, -RZ, R31.H0_H0 ;  /* 0x2000001fff1f7230 */ /* 0x000fcc0000004100 */
[----:B------:R-:W0:Y:S01]  /*1cb0*/  MUFU.RCP R31, R31 ;  /* 0x0000001f001f7308 */ /* 0x000e220000001000 */
[----:B--2---:R-:W-:-:S05]  /*1cc0*/  HADD2.F32 R22, -RZ, R22.H0_H0 ;  /* 0x20000016ff167230 */ /* 0x004fca0000004100 */
[----:B0-----:R-:W-:-:S05]  /*1cd0*/  FMUL.FTZ R22, R22, R31 ;  /* 0x0000001f16167220 */ /* 0x001fca0000410000 */
[----:B------:R-:W-:-:S05]  /*1ce0*/  F2FP.PACK_AB R22, RZ, R22 ;  /* 0x00000016ff16723e */ /* 0x000fca00000000ff */
[----:B------:R-:W-:-:S05]  /*1cf0*/  HADD2.F32 R22, -RZ, R22.H0_H0 ;  /* 0x20000016ff167230 */ /* 0x000fca0000004100 */
[----:B------:R-:W-:Y:S02]  /*1d00*/  FADD.FTZ R7, R7, R22 ;  /* 0x0000001607077221 */ /* 0x000fe40000010000 */
.L_x_303:
[----:B------:R-:W-:Y:S05]  /*1d10*/  BSYNC B3 ;  /* 0x0000000000037941 */ /* 0x000fea0003800000 */
.L_x_302:
        /* <DEDUP_REMOVED lines=23> */
.L_x_305:
[----:B------:R-:W-:Y:S05]  /*1e90*/  BSYNC B3 ;  /* 0x0000000000037941 */ /* 0x000fea0003800000 */
.L_x_304:
        /* <DEDUP_REMOVED lines=23> */
.L_x_301:
[----:B------:R-:W-:Y:S05]  /*2010*/  BSYNC B2 ;  /* 0x0000000000027941 */ /* 0x000fea0003800000 */
.L_x_300:
[----:B------:R-:W-:-:S13]  /*2020*/  ISETP.GE.U32.AND P0, PT, R10, 0x3, PT ;  /* 0x000000030a00780c */ /* 0x000fda0003f06070 */
[----:B------:R-:W-:Y:S05]  /*2030*/  @!P0 BRA `(.L_x_289) ;  /* 0x0000058000008947 */ /* 0x000fea0003800000 */
[----:B------:R-:W-:Y:S02]  /*2040*/  ISETP.GT.AND P0, PT, R23, R30, PT ;  /* 0x0000001e1700720c */ /* 0x000fe40003f04270 */
.L_x_306:
[----:B------:R-:W-:Y:S01]  /*2050*/  IMAD.MOV.U32 R32, RZ, RZ, c[0x0][0x1a4] ;  /* 0x00006900ff207624 */ /* 0x000fe200078e00ff */
[--C-:B------:R-:W-:Y:S01]  /*2060*/  SHF.R.S32.HI R21, RZ, 0x1f, R29.reuse ;  /* 0x0000001fff157819 */ /* 0x100fe2000001141d */
[----:B------:R-:W-:Y:S02]  /*2070*/  IMAD R23, R27, c[0x0][0x190], RZ ;  /* 0x000064001b177a24 */ /* 0x000fe400078e02ff */
[----:B------:R-:W-:Y:S02]  /*2080*/  IMAD R30, R29, R32, -c[0x0][0x1ac] ;  /* 0x80006b001d1e7624 */ /* 0x000fe400078e0220 */
[----:B------:R-:W-:Y:S02]  /*2090*/  IMAD.MOV.U32 R20, RZ, RZ, R29 ;  /* 0x000000ffff147224 */ /* 0x000fe400078e001d */
[----:B------:R-:W-:Y:S01]  /*20a0*/  IMAD R23, R18, c[0x0][0x194], R23 ;  /* 0x0000650012177a24 */ /* 0x000fe200078e0217 */
[----:B------:R-:W-:Y:S01]  /*20b0*/  IADD3 R31, R30, c[0x0][0x19c], RZ ;  /* 0x000067001e1f7a10 */ /* 0x000fe20007ffe0ff */
[----:B------:R-:W-:-:S03]  /*20c0*/  IMAD.WIDE.U32 R20, R18, c[0x0][0x190], R20 ;  /* 0x0000640012147a25 */ /* 0x000fc600078e0014 */
[----:B------:R-:W-:Y:S01]  /*20d0*/  IMNMX R31, R31, UR5, PT ;  /* 0x000000051f1f7c17 */ /* 0x000fe2000b800200 */
[----:B------:R-:W-:Y:S01]  /*20e0*/  IMAD.IADD R23, R23, 0x1, R21 ;  /* 0x0000000117177824 */ /* 0x000fe200078e0215 */
[C---:B------:R-:W-:Y:S01]  /*20f0*/  LEA R22, P1, R20.reuse, c[0x0][0x168], 0x1 ;  /* 0x00005a0014167a11 */ /* 0x040fe200078208ff */
[----:B------:R-:W-:Y:S01]  /*2100*/  IMAD R21, R29, R32, c[0x0][0x1a4] ;  /* 0x000069001d157624 */ /* 0x000fe200078e0220 */
[----:B------:R-:W-:Y:S02]  /*2110*/  IMNMX R32, RZ, R30, !PT ;  /* 0x0000001eff207217 */ /* 0x000fe40007800200 */
[----:B------:R-:W-:Y:S02]  /*2120*/  LEA.HI.X R23, R20, c[0x0][0x16c], R23, 0x1, P1 ;  /* 0x00005b0014177a11 */ /* 0x000fe400008f0c17 */
[----:B------:R-:W-:Y:S02]  /*2130*/  IMNMX R33, R31, c[0x0][0x180], PT ;  /* 0x000060001f217a17 */ /* 0x000fe40003800200 */
[----:B------:R-:W-:-:S02]  /*2140*/  IADD3 R20, R21, -c[0x0][0x1ac], RZ ;  /* 0x80006b0015147a10 */ /* 0x000fc40007ffe0ff */
[----:B------:R-:W-:Y:S02]  /*2150*/  ISETP.LE.OR P1, PT, R33, R32, !P0 ;  /* 0x000000202100720c */ /* 0x000fe40004723670 */
[----:B------:R-:W-:Y:S02]  /*2160*/  IADD3 R33, R20, c[0x0][0x19c], RZ ;  /* 0x0000670014217a10 */ /* 0x000fe40007ffe0ff */
[----:B------:R-:W-:Y:S02]  /*2170*/  IMNMX R32, RZ, R20, !PT ;  /* 0x00000014ff207217 */ /* 0x000fe40007800200 */
[----:B------:R-:W-:-:S04]  /*2180*/  IMNMX R33, R33, UR5, PT ;  /* 0x0000000521217c17 */ /* 0x000fc8000b800200 */
[----:B------:R-:W-:-:S04]  /*2190*/  IMNMX R35, R33, c[0x0][0x180], PT ;  /* 0x0000600021237a17 */ /* 0x000fc80003800200 */
[----:B------:R-:W-:Y:S01]  /*21a0*/  ISETP.LE.OR P2, PT, R35, R32, !P0 ;  /* 0x000000202300720c */ /* 0x000fe20004743670 */
[----:B------:R-:W-:Y:S02]  /*21b0*/  @!P1 IMAD.IADD R35, R31, 0x1, -R30 ;  /* 0x000000011f239824 */ /* 0x000fe400078e0a1e */
[----:B------:R-:W2:Y:S10]  /*21c0*/  @!P1 LDG.E.U16 R31, [R22.64] ;  /* 0x00000008161f9981 */ /* 0x000eb4000c1e1500 */
[----:B------:R-:W3:Y:S01]  /*21d0*/  @!P2 LDG.E.U16 R30, [R22.64+0x2] ;  /* 0x00000208161ea981 */ /* 0x000ee2000c1e1500 */
[----:B------:R-:W-:-:S02]  /*21e0*/  @!P1 IMAD R35, R28, R35, RZ ;  /* 0x000000231c239224 */ /* 0x000fc400078e02ff */
[----:B------:R-:W-:-:S04]  /*21f0*/  @!P2 IMAD.IADD R33, R33, 0x1, -R20 ;  /* 0x000000012121a824 */ /* 0x000fc800078e0a14 */
[----:B------:R-:W0:Y:S01]  /*2200*/  @!P1 I2F R35, R35 ;  /* 0x0000002300239306 */ /* 0x000e220000201400 */
[----:B------:R-:W-:-:S07]  /*2210*/  @!P2 IMAD R33, R28, R33, RZ ;  /* 0x000000211c21a224 */ /* 0x000fce00078e02ff */
[----:B------:R-:W1:Y:S01]  /*2220*/  @!P2 I2F R33, R33 ;  /* 0x000000210021a306 */ /* 0x000e620000201400 */
[----:B0-----:R-:W-:-:S05]  /*2230*/  @!P1 F2FP.PACK_AB R20, RZ, R35 ;  /* 0x00000023ff14923e */ /* 0x001fca00000000ff */
[----:B------:R-:W-:Y:S01]  /*2240*/  @!P1 HADD2.F32 R32, -RZ, R20.H0_H0 ;  /* 0x20000014ff209230 */ /* 0x000fe20000004100 */
[----:B-1----:R-:W-:-:S03]  /*2250*/  @!P2 F2FP.PACK_AB R20, RZ, R33 ;  /* 0x00000021ff14a23e */ /* 0x002fc600000000ff */
[----:B------:R-:W0:Y:S02]  /*2260*/  @!P1 MUFU.RCP R37, R32 ;  /* 0x0000002000259308 */ /* 0x000e240000001000 */
[----:B------:R-:W-:-:S06]  /*2270*/  @!P2 HADD2.F32 R34, -RZ, R20.H0_H0 ;  /* 0x20000014ff22a230 */ /* 0x000fcc0000004100 */
[----:B------:R-:W1:Y:S01]  /*2280*/  @!P2 MUFU.RCP R34, R34 ;  /* 0x000000220022a308 */ /* 0x000e620000001000 */
[----:B--2---:R-:W-:Y:S01]  /*2290*/  @!P1 HADD2.F32 R20, -RZ, R31.H0_H0 ;  /* 0x2000001fff149230 */ /* 0x004fe20000004100 */
[----:B------:R-:W-:-:S04]  /*22a0*/  IADD3 R31, R21, c[0x0][0x1a4], RZ ;  /* 0x00006900151f7a10 */ /* 0x000fc80007ffe0ff */
[----:B0-----:R-:W-:Y:S01]  /*22b0*/  @!P1 FMUL.FTZ R20, R20, R37 ;  /* 0x0000002514149220 */ /* 0x001fe20000410000 */
[----:B---3--:R-:W-:Y:S01]  /*22c0*/  @!P2 HADD2.F32 R21, -RZ, R30.H0_H0 ;  /* 0x2000001eff15a230 */ /* 0x008fe20000004100 */
[----:B------:R-:W-:-:S04]  /*22d0*/  IADD3 R30, R31, -c[0x0][0x1ac], RZ ;  /* 0x80006b001f1e7a10 */ /* 0x000fc80007ffe0ff */
[----:B------:R-:W-:Y:S01]  /*22e0*/  IADD3 R33, R30, c[0x0][0x19c], RZ ;  /* 0x000067001e217a10 */ /* 0x000fe20007ffe0ff */
[----:B-1----:R-:W-:Y:S01]  /*22f0*/  @!P2 FMUL.FTZ R21, R21, R34 ;  /* 0x000000221515a220 */ /* 0x002fe20000410000 */
[----:B------:R-:W-:Y:S02]  /*2300*/  IMNMX R32, RZ, R30, !PT ;  /* 0x0000001eff207217 */ /* 0x000fe40007800200 */
[----:B------:R-:W-:-:S04]  /*2310*/  IMNMX R33, R33, UR5, PT ;  /* 0x0000000521217c17 */ /* 0x000fc8000b800200 */
        /* <DEDUP_REMOVED lines=13> */
[----:B------:R-:W-:Y:S01]  /*23f0*/  @!P1 F2FP.PACK_AB R20, RZ, R20 ;  /* 0x00000014ff14923e */ /* 0x000fe200000000ff */
[----:B------:R-:W-:Y:S01]  /*2400*/  IMAD.IADD R35, R35, 0x1, -R32 ;  /* 0x0000000123237824 */ /* 0x000fe200078e0a20 */
[----:B------:R-:W-:-:S02]  /*2410*/  IADD3 R29, R29, 0x4, RZ ;  /* 0x000000041d1d7810 */ /* 0x000fc40007ffe0ff */
[----:B------:R-:W-:Y:S01]  /*2420*/  @!P2 F2FP.PACK_AB R21, RZ, R21 ;  /* 0x00000015ff15a23e */ /* 0x000fe200000000ff */
[----:B------:R-:W0:Y:S01]  /*2430*/  @!P3 I2F R33, R33 ;  /* 0x000000210021b306 */ /* 0x000e220000201400 */
[----:B------:R-:W-:Y:S01]  /*2440*/  @!P4 IMAD R34, R28, R35, RZ ;  /* 0x000000231c22c224 */ /* 0x000fe200078e02ff */
[----:B------:R-:W-:-:S05]  /*2450*/  @!P1 HADD2.F32 R20, -RZ, R20.H0_H0 ;  /* 0x20000014ff149230 */ /* 0x000fca0000004100 */
[----:B------:R-:W-:Y:S01]  /*2460*/  @!P1 FADD.FTZ R7, R7, R20 ;  /* 0x0000001407079221 */ /* 0x000fe20000010000 */
[----:B------:R-:W1:Y:S01]  /*2470*/  @!P4 I2F R34, R34 ;  /* 0x000000220022c306 */ /* 0x000e620000201400 */
[----:B------:R-:W-:Y:S02]  /*2480*/  ISETP.GE.AND P1, PT, R29, R11, PT ;  /* 0x0000000b1d00720c */ /* 0x000fe40003f26270 */
[----:B0-----:R-:W-:-:S05]  /*2490*/  @!P3 F2FP.PACK_AB R23, RZ, R33 ;  /* 0x00000021ff17b23e */ /* 0x001fca00000000ff */
[----:B------:R-:W-:Y:S01]  /*24a0*/  @!P3 HADD2.F32 R32, -RZ, R23.H0_H0 ;  /* 0x20000017ff20b230 */ /* 0x000fe20000004100 */
[----:B-1----:R-:W-:-:S03]  /*24b0*/  @!P4 F2FP.PACK_AB R23, RZ, R34 ;  /* 0x00000022ff17c23e */ /* 0x002fc600000000ff */
[----:B------:R-:W0:Y:S02]  /*24c0*/  @!P3 MUFU.RCP R37, R32 ;  /* 0x000000200025b308 */ /* 0x000e240000001000 */
[----:B------:R-:W-:-:S06]  /*24d0*/  @!P4 HADD2.F32 R35, -RZ, R23.H0_H0 ;  /* 0x20000017ff23c230 */ /* 0x000fcc0000004100 */
[----:B------:R-:W1:Y:S01]  /*24e0*/  @!P4 MUFU.RCP R22, R35 ;  /* 0x000000230016c308 */ /* 0x000e620000001000 */
[----:B--2---:R-:W-:-:S05]  /*24f0*/  @!P3 HADD2.F32 R30, -RZ, R30.H0_H0 ;  /* 0x2000001eff1eb230 */ /* 0x004fca0000004100 */
[----:B0-----:R-:W-:-:S05]  /*2500*/  @!P3 FMUL.FTZ R30, R30, R37 ;  /* 0x000000251e1eb220 */ /* 0x001fca0000410000 */
[----:B------:R-:W-:Y:S01]  /*2510*/  @!P3 F2FP.PACK_AB R30, RZ, R30 ;  /* 0x0000001eff1eb23e */ /* 0x000fe200000000ff */
[----:B---3--:R-:W-:-:S04]  /*2520*/  @!P4 HADD2.F32 R31, -RZ, R31.H0_H0 ;  /* 0x2000001fff1fc230 */ /* 0x008fc80000004100 */
[----:B------:R-:W-:Y:S01]  /*2530*/  @!P3 HADD2.F32 R30, -RZ, R30.H0_H0 ;  /* 0x2000001eff1eb230 */ /* 0x000fe20000004100 */
[----:B-1----:R-:W-:Y:S01]  /*2540*/  @!P4 FMUL.FTZ R31, R31, R22 ;  /* 0x000000161f1fc220 */ /* 0x002fe20000410000 */
[----:B------:R-:W-:-:S04]  /*2550*/  @!P2 HADD2.F32 R22, -RZ, R21.H0_H0 ;  /* 0x20000015ff16a230 */ /* 0x000fc80000004100 */
[----:B------:R-:W-:Y:S01]  /*2560*/  @!P4 F2FP.PACK_AB R31, RZ, R31 ;  /* 0x0000001fff1fc23e */ /* 0x000fe200000000ff */
[----:B------:R-:W-:-:S04]  /*2570*/  @!P2 FADD.FTZ R7, R7, R22 ;  /* 0x000000160707a221 */ /* 0x000fc80000010000 */
[----:B------:R-:W-:Y:S01]  /*2580*/  @!P4 HADD2.F32 R20, -RZ, R31.H0_H0 ;  /* 0x2000001fff14c230 */ /* 0x000fe20000004100 */
[----:B------:R-:W-:-:S04]  /*2590*/  @!P3 FADD.FTZ R7, R7, R30 ;  /* 0x0000001e0707b221 */ /* 0x000fc80000010000 */
[----:B------:R-:W-:Y:S01]  /*25a0*/  @!P4 FADD.FTZ R7, R7, R20 ;  /* 0x000000140707c221 */ /* 0x000fe20000010000 */
[----:B------:R-:W-:Y:S05]  /*25b0*/  @!P1 BRA `(.L_x_306) ;  /* 0xfffffa9000009947 */ /* 0x000fea000383ffff */
.L_x_289:
[----:B------:R-:W-:Y:S05]  /*25c0*/  BSYNC B1 ;  /* 0x0000000000017941 */ /* 0x000fea0003800000 */
.L_x_288:
[----:B------:R-:W-:-:S04]  /*25d0*/  IADD3 R8, R8, 0x1, RZ ;  /* 0x0000000108087810 */ /* 0x000fc80007ffe0ff */
[----:B------:R-:W-:-:S13]  /*25e0*/  ISETP.GE.AND P0, PT, R8, R5, PT ;  /* 0x000000050800720c */ /* 0x000fda0003f06270 */
[----:B------:R-:W-:Y:S01]  /*25f0*/  @P0 CALL.REL.NOINC `(.L_x_307) ;  /* 0x0000001000000944 */ /* 0x000fe20003c00000 */
[----:B------:R-:W-:Y:S05]  /*2600*/  BRA `(.L_x_308) ;  /* 0xffffebb000007947 */ /* 0x000fea000383ffff */
.L_x_307:
[----:B------:R-:W-:Y:S05]  /*2610*/  BRA `(.L_x_286) ;  /* 0x000013f000007947 */ /* 0x000fea0003800000 */
.L_x_287:
        /* <DEDUP_REMOVED lines=17> */
.L_x_328:
        /* <DEDUP_REMOVED lines=43> */
.L_x_315:
[----:B------:R-:W-:Y:S05]  /*29e0*/  BSYNC B3 ;  /* 0x0000000000037941 */ /* 0x000fea0003800000 */
.L_x_314:
        /* <DEDUP_REMOVED lines=13> */
.L_x_317:
[----:B------:R-:W-:Y:S05]  /*2ac0*/  BSYNC B3 ;  /* 0x0000000000037941 */ /* 0x000fea0003800000 */
.L_x_316:
        /* <DEDUP_REMOVED lines=12> */
.L_x_313:
[----:B------:R-:W-:Y:S05]  /*2b90*/  BSYNC B2 ;  /* 0x0000000000027941 */ /* 0x000fea0003800000 */
.L_x_312:
[----:B------:R-:W-:Y:S01]  /*2ba0*/  ISETP.GE.U32.AND P0, PT, R10, 0x3, PT ;  /* 0x000000030a00780c */ /* 0x000fe20003f06070 */
[----:B------:R-:W-:-:S12]  /*2bb0*/  BSSY B2, `(.L_x_318) ;  /* 0x0000046000027945 */ /* 0x000fd80003800000 */
[----:B------:R-:W-:Y:S05]  /*2bc0*/  @!P0 BRA `(.L_x_319) ;  /* 0x0000044000008947 */ /* 0x000fea0003800000 */
[----:B------:R-:W-:Y:S02]  /*2bd0*/  ISETP.GT.AND P0, PT, R32, R23, PT ;  /* 0x000000172000720c */ /* 0x000fe40003f04270 */
.L_x_320:
        /* <DEDUP_REMOVED lines=32> */
[----:B------:R-:W-:Y:S02]  /*2de0*/  IADD3 R20, R32, c[0x0][0x19c], RZ ;  /* 0x0000670020147a10 */ /* 0x000fe40007ffe0ff */
[----:B------:R-:W-:Y:S02]  /*2df0*/  IMNMX R32, RZ, R32, !PT ;  /* 0x00000020ff207217 */ /* 0x000fe40007800200 */
[----:B------:R-:W-:-:S04]  /*2e00*/  IMNMX R20, R20, UR5, PT ;  /* 0x0000000514147c17 */ /* 0x000fc8000b800200 */
[----:B------:R-:W-:-:S03]  /*2e10*/  IMNMX R21, R20, c[0x0][0x180], PT ;  /* 0x0000600014157a17 */ /* 0x000fc60003800200 */
[----:B------:R-:W3:Y:S01]  /*2e20*/  @!P3 LDG.E.U16 R20, [R22.64+0x4] ;  /* 0x000004081614b981 */ /* 0x000ee2000c1e1500 */
[----:B------:R-:W-:-:S03]  /*2e30*/  ISETP.LE.OR P4, PT, R21, R32, !P0 ;  /* 0x000000201500720c */ /* 0x000fc60004783670 */
[----:B------:R-:W4:Y:S10]  /*2e40*/  @!P2 LDG.E.U16 R32, [R22.64+0x2] ;  /* 0x000002081620a981 */ /* 0x000f34000c1e1500 */
[----:B------:R-:W5:Y:S01]  /*2e50*/  @!P4 LDG.E.U16 R21, [R22.64+0x6] ;  /* 0x000006081615c981 */ /* 0x000f62000c1e1500 */
[----:B------:R-:W0:Y:S08]  /*2e60*/  @!P1 MUFU.RCP R34, R2 ;  /* 0x0000000200229308 */ /* 0x000e300000001000 */
[----:B------:R-:W1:Y:S08]  /*2e70*/  @!P2 MUFU.RCP R35, R2 ;  /* 0x000000020023a308 */ /* 0x000e700000001000 */
[----:B------:R-:W0:Y:S01]  /*2e80*/  @!P3 MUFU.RCP R33, R2 ;  /* 0x000000020021b308 */ /* 0x000e220000001000 */
[----:B------:R-:W-:Y:S01]  /*2e90*/  IADD3 R30, R30, 0x4, RZ ;  /* 0x000000041e1e7810 */ /* 0x000fe20007ffe0ff */
[----:B--2---:R-:W-:-:S05]  /*2ea0*/  @!P1 HADD2.F32 R31, -RZ, R31.H0_H0 ;  /* 0x2000001fff1f9230 */ /* 0x004fca0000004100 */
[----:B0-----:R-:W-:Y:S02]  /*2eb0*/  @!P1 FMUL.FTZ R34, R31, R34 ;  /* 0x000000221f229220 */ /* 0x001fe40000410000 */
[----:B------:R-:W0:Y:S03]  /*2ec0*/  @!P4 MUFU.RCP R31, R2 ;  /* 0x00000002001fc308 */ /* 0x000e260000001000 */
[----:B------:R-:W-:Y:S01]  /*2ed0*/  @!P1 F2FP.PACK_AB R34, RZ, R34 ;  /* 0x00000022ff22923e */ /* 0x000fe200000000ff */
[----:B---3--:R-:W-:Y:S02]  /*2ee0*/  @!P3 HADD2.F32 R20, -RZ, R20.H0_H0 ;  /* 0x20000014ff14b230 */ /* 0x008fe40000004100 */
[----:B----4-:R-:W-:Y:S02]  /*2ef0*/  @!P2 HADD2.F32 R32, -RZ, R32.H0_H0 ;  /* 0x20000020ff20a230 */ /* 0x010fe40000004100 */
[----:B------:R-:W-:-:S03]  /*2f00*/  @!P1 HADD2.F32 R34, -RZ, R34.H0_H0 ;  /* 0x20000022ff229230 */ /* 0x000fc60000004100 */
[----:B-1----:R-:W-:Y:S02]  /*2f10*/  @!P2 FMUL.FTZ R32, R32, R35 ;  /* 0x000000232020a220 */ /* 0x002fe40000410000 */
[----:B------:R-:W-:Y:S01]  /*2f20*/  @!P3 FMUL.FTZ R20, R20, R33 ;  /* 0x000000211414b220 */ /* 0x000fe20000410000 */
[----:B-----5:R-:W-:Y:S02]  /*2f30*/  @!P4 HADD2.F32 R22, -RZ, R21.H0_H0 ;  /* 0x20000015ff16c230 */ /* 0x020fe40000004100 */
[----:B------:R-:W-:Y:S01]  /*2f40*/  @!P2 F2FP.PACK_AB R32, RZ, R32 ;  /* 0x00000020ff20a23e */ /* 0x000fe200000000ff */
[----:B------:R-:W-:Y:S01]  /*2f50*/  @!P1 FADD.FTZ R7, R7, R34 ;  /* 0x0000002207079221 */ /* 0x000fe20000010000 */
[----:B------:R-:W-:Y:S01]  /*2f60*/  ISETP.GE.AND P1, PT, R30, R11, PT ;  /* 0x0000000b1e00720c */ /* 0x000fe20003f26270 */
[----:B0-----:R-:W-:Y:S01]  /*2f70*/  @!P4 FMUL.FTZ R22, R22, R31 ;  /* 0x0000001f1616c220 */ /* 0x001fe20000410000 */
[----:B------:R-:W-:Y:S01]  /*2f80*/  @!P3 F2FP.PACK_AB R20, RZ, R20 ;  /* 0x00000014ff14b23e */ /* 0x000fe200000000ff */
[----:B------:R-:W-:-:S03]  /*2f90*/  @!P2 HADD2.F32 R32, -RZ, R32.H0_H0 ;  /* 0x20000020ff20a230 */ /* 0x000fc60000004100 */
[----:B------:R-:W-:Y:S01]  /*2fa0*/  @!P4 F2FP.PACK_AB R22, RZ, R22 ;  /* 0x00000016ff16c23e */ /* 0x000fe200000000ff */
[----:B------:R-:W-:Y:S01]  /*2fb0*/  @!P3 HADD2.F32 R20, -RZ, R20.H0_H0 ;  /* 0x20000014ff14b230 */ /* 0x000fe20000004100 */
[----:B------:R-:W-:-:S03]  /*2fc0*/  @!P2 FADD.FTZ R7, R7, R32 ;  /* 0x000000200707a221 */ /* 0x000fc60000010000 */
[----:B------:R-:W-:Y:S01]  /*2fd0*/  @!P4 HADD2.F32 R22, -RZ, R22.H0_H0 ;  /* 0x20000016ff16c230 */ /* 0x000fe20000004100 */
[----:B------:R-:W-:-:S04]  /*2fe0*/  @!P3 FADD.FTZ R7, R7, R20 ;  /* 0x000000140707b221 */ /* 0x000fc80000010000 */
[----:B------:R-:W-:Y:S01]  /*2ff0*/  @!P4 FADD.FTZ R7, R7, R22 ;  /* 0x000000160707c221 */ /* 0x000fe20000010000 */
[----:B------:R-:W-:Y:S05]  /*3000*/  @!P1 BRA `(.L_x_320) ;  /* 0xfffffbd000009947 */ /* 0x000fea000383ffff */
.L_x_319:
[----:B------:R-:W-:Y:S05]  /*3010*/  BSYNC B2 ;  /* 0x0000000000027941 */ /* 0x000fea0003800000 */
.L_x_318:
[----:B------:R-:W-:Y:S05]  /*3020*/  BRA `(.L_x_310) ;  /* 0x0000099000007947 */ /* 0x000fea0003800000 */
.L_x_311:
        /* <DEDUP_REMOVED lines=27> */
.L_x_324:
[----:B------:R-:W-:Y:S05]  /*31e0*/  BSYNC B3 ;  /* 0x0000000000037941 */ /* 0x000fea0003800000 */
.L_x_323:
        /* <DEDUP_REMOVED lines=9> */
[----:B0-----:R-:W-:-:S05]  /*3280*/  F2FP.PACK_AB R33, RZ, R22 ;  /* 0x00000016ff21723e */ /* 0x001fca00000000ff */
[----:B------:R-:W-:-:S04]  /*3290*/  HADD2.F32 R33, -RZ, R33.H0_H0 ;  /* 0x20000021ff217230 */ /* 0x000fc80000004100 */
[----:B------:R-:W0:Y:S01]  /*32a0*/  MUFU.RCP R34, R33 ;  /* 0x0000002100227308 */ /* 0x000e220000001000 */
[----:B--2---:R-:W-:-:S05]  /*32b0*/  HADD2.F32 R31, -RZ, R31.H0_H0 ;  /* 0x2000001fff1f7230 */ /* 0x004fca0000004100 */
[----:B0-----:R-:W-:-:S05]  /*32c0*/  FMUL.FTZ R31, R31, R34 ;  /* 0x000000221f1f7220 */ /* 0x001fca0000410000 */
[----:B------:R-:W-:-:S05]  /*32d0*/  F2FP.PACK_AB R31, RZ, R31 ;  /* 0x0000001fff1f723e */ /* 0x000fca00000000ff */
[----:B------:R-:W-:-:S05]  /*32e0*/  HADD2.F32 R34, -RZ, R31.H0_H0 ;  /* 0x2000001fff227230 */ /* 0x000fca0000004100 */
[----:B------:R-:W-:Y:S02]  /*32f0*/  FADD.FTZ R7, R7, R34 ;  /* 0x0000002207077221 */ /* 0x000fe40000010000 */
.L_x_326:
[----:B------:R-:W-:Y:S05]  /*3300*/  BSYNC B3 ;  /* 0x0000000000037941 */ /* 0x000fea0003800000 */
.L_x_325:
        /* <DEDUP_REMOVED lines=16> */
.L_x_322:
[----:B------:R-:W-:Y:S05]  /*3410*/  BSYNC B2 ;  /* 0x0000000000027941 */ /* 0x000fea0003800000 */
.L_x_321:
[----:B------:R-:W-:-:S13]  /*3420*/  ISETP.GE.U32.AND P0, PT, R10, 0x3, PT ;  /* 0x000000030a00780c */ /* 0x000fda0003f06070 */
[----:B------:R-:W-:Y:S05]  /*3430*/  @!P0 BRA `(.L_x_310) ;  /* 0x0000058000008947 */ /* 0x000fea0003800000 */
[----:B------:R-:W-:Y:S02]  /*3440*/  ISETP.GT.AND P0, PT, R32, R23, PT ;  /* 0x000000172000720c */ /* 0x000fe40003f04270 */
.L_x_327:
        /* <DEDUP_REMOVED lines=17> */
[----:B------:R-:W-:Y:S02]  /*3560*/  IMNMX R20, RZ, R20, !PT ;  /* 0x00000014ff147217 */ /* 0x000fe40007800200 */
[----:B------:R-:W-:Y:S02]  /*3570*/  IMNMX R32, R32, UR5, PT ;  /* 0x0000000520207c17 */ /* 0x000fe4000b800200 */
[----:B------:R-:W-:Y:S02]  /*3580*/  ISETP.LE.OR P1, PT, R35, R20, !P0 ;  /* 0x000000142300720c */ /* 0x000fe40004723670 */
[----:B------:R-:W-:-:S04]  /*3590*/  IMNMX R37, R32, c[0x0][0x180], PT ;  /* 0x0000600020257a17 */ /* 0x000fc80003800200 */
[----:B------:R-:W-:-:S07]  /*35a0*/  ISETP.LE.OR P2, PT, R37, R34, !P0 ;  /* 0x000000222500720c */ /* 0x000fce0004743670 */
[----:B------:R-:W-:Y:S02]  /*35b0*/  @!P1 IMAD.IADD R33, R35, 0x1, -R20 ;  /* 0x0000000123219824 */ /* 0x000fe400078e0a14 */
[----:B------:R-:W2:Y:S04]  /*35c0*/  @!P1 LDG.E.U16 R20, [R22.64] ;  /* 0x0000000816149981 */ /* 0x000ea8000c1e1500 */
[----:B------:R-:W3:Y:S01]  /*35d0*/  @!P2 LDG.E.U16 R32, [R22.64+0x2] ;  /* 0x000002081620a981 */ /* 0x000ee2000c1e1500 */
[----:B------:R-:W-:Y:S02]  /*35e0*/  @!P2 IMAD.IADD R35, R37, 0x1, -R34 ;  /* 0x000000012523a824 */ /* 0x000fe400078e0a22 */
[C---:B------:R-:W-:Y:S02]  /*35f0*/  @!P1 IMAD R34, R30.reuse, R33, RZ ;  /* 0x000000211e229224 */ /* 0x040fe400078e02ff */
[----:B------:R-:W-:-:S04]  /*3600*/  @!P2 IMAD R36, R30, R35, RZ ;  /* 0x000000231e24a224 */ /* 0x000fc800078e02ff */
[----:B------:R-:W0:Y:S08]  /*3610*/  @!P1 I2F R34, R34 ;  /* 0x0000002200229306 */ /* 0x000e300000201400 */
[----:B------:R-:W1:Y:S01]  /*3620*/  @!P2 I2F R36, R36 ;  /* 0x000000240024a306 */ /* 0x000e620000201400 */
[----:B0-----:R-:W-:Y:S02]  /*3630*/  @!P1 F2FP.PACK_AB R33, RZ, R34 ;  /* 0x00000022ff21923e */ /* 0x001fe400000000ff */
[----:B-1----:R-:W-:-:S03]  /*3640*/  @!P2 F2FP.PACK_AB R37, RZ, R36 ;  /* 0x00000024ff25a23e */ /* 0x002fc600000000ff */
[----:B------:R-:W-:Y:S02]  /*3650*/  @!P1 HADD2.F32 R35, -RZ, R33.H0_H0 ;  /* 0x20000021ff239230 */ /* 0x000fe40000004100 */
[----:B------:R-:W-:-:S06]  /*3660*/  @!P2 HADD2.F32 R33, -RZ, R37.H0_H0 ;  /* 0x20000025ff21a230 */ /* 0x000fcc0000004100 */
[----:B------:R-:W0:Y:S08]  /*3670*/  @!P2 MUFU.RCP R33, R33 ;  /* 0x000000210021a308 */ /* 0x000e300000001000 */
[----:B------:R-:W1:Y:S01]  /*3680*/  @!P1 MUFU.RCP R35, R35 ;  /* 0x0000002300239308 */ /* 0x000e620000001000 */
[----:B---3--:R-:W-:Y:S01]  /*3690*/  @!P2 HADD2.F32 R34, -RZ, R32.H0_H0 ;  /* 0x20000020ff22a230 */ /* 0x008fe20000004100 */
[----:B------:R-:W-:-:S04]  /*36a0*/  IADD3 R32, R21, c[0x0][0x1a4], RZ ;  /* 0x0000690015207a10 */ /* 0x000fc80007ffe0ff */
[----:B0-----:R-:W-:Y:S01]  /*36b0*/  @!P2 FMUL.FTZ R21, R34, R33 ;  /* 0x000000212215a220 */ /* 0x001fe20000410000 */
[C---:B------:R-:W-:Y:S02]  /*36c0*/  IADD3 R34, R32.reuse, -c[0x0][0x1ac], RZ ;  /* 0x80006b0020227a10 */ /* 0x040fe40007ffe0ff */
[----:B------:R-:W-:-:S04]  /*36d0*/  IADD3 R32, R32, c[0x0][0x1a4], RZ ;  /* 0x0000690020207a10 */ /* 0x000fc80007ffe0ff */
[----:B------:R-:W-:Y:S02]  /*36e0*/  IADD3 R32, R32, -c[0x0][0x1ac], RZ ;  /* 0x80006b0020207a10 */ /* 0x000fe40007ffe0ff */
[----:B------:R-:W-:Y:S02]  /*36f0*/  IADD3 R36, R34, c[0x0][0x19c], RZ ;  /* 0x0000670022247a10 */ /* 0x000fe40007ffe0ff */
[----:B------:R-:W-:Y:S01]  /*3700*/  IADD3 R33, R32, c[0x0][0x19c], RZ ;  /* 0x0000670020217a10 */ /* 0x000fe20007ffe0ff */
[----:B--2---:R-:W-:Y:S01]  /*3710*/  @!P1 HADD2.F32 R20, -RZ, R20.H0_H0 ;  /* 0x20000014ff149230 */ /* 0x004fe20000004100 */
[----:B------:R-:W-:Y:S02]  /*3720*/  IMNMX R36, R36, UR5, PT ;  /* 0x0000000524247c17 */ /* 0x000fe4000b800200 */
[----:B------:R-:W-:Y:S02]  /*3730*/  IMNMX R33, R33, UR5, PT ;  /* 0x0000000521217c17 */ /* 0x000fe4000b800200 */
[----:B-1----:R-:W-:Y:S01]  /*3740*/  @!P1 FMUL.FTZ R20, R20, R35 ;  /* 0x0000002314149220 */ /* 0x002fe20000410000 */
[----:B------:R-:W-:-:S02]  /*3750*/  IMNMX R32, RZ, R32, !PT ;  /* 0x00000020ff207217 */ /* 0x000fc40007800200 */
[----:B------:R-:W-:Y:S02]  /*3760*/  IMNMX R33, R33, c[0x0][0x180], PT ;  /* 0x0000600021217a17 */ /* 0x000fe40003800200 */
[----:B------:R-:W-:Y:S02]  /*3770*/  IMNMX R34, RZ, R34, !PT ;  /* 0x00000022ff227217 */ /* 0x000fe40007800200 */
[----:B------:R-:W-:Y:S02]  /*3780*/  IMNMX R35, R36, c[0x0][0x180], PT ;  /* 0x0000600024237a17 */ /* 0x000fe40003800200 */
[----:B------:R-:W-:Y:S02]  /*3790*/  ISETP.LE.OR P4, PT, R33, R32, !P0 ;  /* 0x000000202100720c */ /* 0x000fe40004783670 */
[----:B------:R-:W-:-:S11]  /*37a0*/  ISETP.LE.OR P3, PT, R35, R34, !P0 ;  /* 0x000000222300720c */ /* 0x000fd60004763670 */
[----:B------:R-:W-:Y:S02]  /*37b0*/  @!P4 IMAD.IADD R37, R33, 0x1, -R32 ;  /* 0x000000012125c824 */ /* 0x000fe400078e0a20 */
[----:B------:R0:W2:Y:S04]  /*37c0*/  @!P3 LDG.E.U16 R32, [R22.64+0x4] ;  /* 0x000004081620b981 */ /* 0x0000a8000c1e1500 */
[----:B------:R0:W3:Y:S01]  /*37d0*/  @!P4 LDG.E.U16 R33, [R22.64+0x6] ;  /* 0x000006081621c981 */ /* 0x0000e2000c1e1500 */
[----:B------:R-:W-:-:S04]  /*37e0*/  @!P3 IMAD.IADD R35, R35, 0x1, -R34 ;  /* 0x000000012323b824 */ /* 0x000fc800078e0a22 */
[C---:B------:R-:W-:Y:S02]  /*37f0*/  @!P3 IMAD R35, R30.reuse, R35, RZ ;  /* 0x000000231e23b224 */ /* 0x040fe400078e02ff */
[----:B------:R-:W-:-:S04]  /*3800*/  @!P4 IMAD R37, R30, R37, RZ ;  /* 0x000000251e25c224 */ /* 0x000fc800078e02ff */
[----:B------:R-:W0:Y:S08]  /*3810*/  @!P3 I2F R35, R35 ;  /* 0x000000230023b306 */ /* 0x000e300000201400 */
[----:B------:R-:W1:Y:S01]  /*3820*/  @!P4 I2F R37, R37 ;  /* 0x000000250025c306 */ /* 0x000e620000201400 */
[----:B0-----:R-:W-:-:S05]  /*3830*/  @!P3 F2FP.PACK_AB R23, RZ, R35 ;  /* 0x00000023ff17b23e */ /* 0x001fca00000000ff */
[----:B------:R-:W-:Y:S01]  /*3840*/  @!P3 HADD2.F32 R34, -RZ, R23.H0_H0 ;  /* 0x20000017ff22b230 */ /* 0x000fe20000004100 */
[----:B-1----:R-:W-:-:S05]  /*3850*/  @!P4 F2FP.PACK_AB R36, RZ, R37 ;  /* 0x00000025ff24c23e */ /* 0x002fca00000000ff */
[----:B------:R-:W0:Y:S01]  /*3860*/  @!P3 MUFU.RCP R34, R34 ;  /* 0x000000220022b308 */ /* 0x000e220000001000 */
[----:B------:R-:W-:Y:S01]  /*3870*/  @!P4 HADD2.F32 R36, -RZ, R36.H0_H0 ;  /* 0x20000024ff24c230 */ /* 0x000fe20000004100 */
[----:B------:R-:W-:-:S06]  /*3880*/  @!P1 F2FP.PACK_AB R20, RZ, R20 ;  /* 0x00000014ff14923e */ /* 0x000fcc00000000ff */
[----:B------:R-:W1:Y:S01]  /*3890*/  @!P4 MUFU.RCP R36, R36 ;  /* 0x000000240024c308 */ /* 0x000e620000001000 */
[----:B------:R-:W-:Y:S01]  /*38a0*/  @!P1 HADD2.F32 R20, -RZ, R20.H0_H0 ;  /* 0x20000014ff149230 */ /* 0x000fe20000004100 */
[----:B------:R-:W-:Y:S02]  /*38b0*/  IADD3 R31, R31, 0x4, RZ ;  /* 0x000000041f1f7810 */ /* 0x000fe40007ffe0ff */
[----:B------:R-:W-:Y:S02]  /*38c0*/  @!P2 F2FP.PACK_AB R21, RZ, R21 ;  /* 0x00000015ff15a23e */ /* 0x000fe400000000ff */
[----:B------:R-:W-:Y:S01]  /*38d0*/  @!P1 FADD.FTZ R7, R7, R20 ;  /* 0x0000001407079221 */ /* 0x000fe20000010000 */
[----:B------:R-:W-:Y:S02]  /*38e0*/  ISETP.GE.AND P1, PT, R31, R11, PT ;  /* 0x0000000b1f00720c */ /* 0x000fe40003f26270 */
[----:B------:R-:W-:-:S05]  /*38f0*/  @!P2 HADD2.F32 R22, -RZ, R21.H0_H0 ;  /* 0x20000015ff16a230 */ /* 0x000fca0000004100 */
[----:B------:R-:W-:Y:S01]  /*3900*/  @!P2 FADD.FTZ R7, R7, R22 ;  /* 0x000000160707a221 */ /* 0x000fe20000010000 */
[----:B--2---:R-:W-:Y:S02]  /*3910*/  @!P3 HADD2.F32 R23, -RZ, R32.H0_H0 ;  /* 0x20000020ff17b230 */ /* 0x004fe40000004100 */
[----:B---3--:R-:W-:-:S03]  /*3920*/  @!P4 HADD2.F32 R33, -RZ, R33.H0_H0 ;  /* 0x20000021ff21c230 */ /* 0x008fc60000004100 */
[----:B0-----:R-:W-:Y:S02]  /*3930*/  @!P3 FMUL.FTZ R23, R23, R34 ;  /* 0x000000221717b220 */ /* 0x001fe40000410000 */
[----:B-1----:R-:W-:-:S03]  /*3940*/  @!P4 FMUL.FTZ R33, R33, R36 ;  /* 0x000000242121c220 */ /* 0x002fc60000410000 */
[----:B------:R-:W-:Y:S02]  /*3950*/  @!P3 F2FP.PACK_AB R23, RZ, R23 ;  /* 0x00000017ff17b23e */ /* 0x000fe400000000ff */
[----:B------:R-:W-:-:S03]  /*3960*/  @!P4 F2FP.PACK_AB R33, RZ, R33 ;  /* 0x00000021ff21c23e */ /* 0x000fc600000000ff */
[----:B------:R-:W-:Y:S02]  /*3970*/  @!P3 HADD2.F32 R20, -RZ, R23.H0_H0 ;  /* 0x20000017ff14b230 */ /* 0x000fe40000004100 */
[----:B------:R-:W-:-:S03]  /*3980*/  @!P4 HADD2.F32 R22, -RZ, R33.H0_H0 ;  /* 0x20000021ff16c230 */ /* 0x000fc60000004100 */
[----:B------:R-:W-:-:S04]  /*3990*/  @!P3 FADD.FTZ R7, R7, R20 ;  /* 0x000000140707b221 */ /* 0x000fc80000010000 */
[----:B------:R-:W-:Y:S01]  /*39a0*/  @!P4 FADD.FTZ R7, R7, R22 ;  /* 0x000000160707c221 */ /* 0x000fe20000010000 */
[----:B------:R-:W-:Y:S05]  /*39b0*/  @!P1 BRA `(.L_x_327) ;  /* 0xfffffa9000009947 */ /* 0x000fea000383ffff */
.L_x_310:
[----:B------:R-:W-:Y:S05]  /*39c0*/  BSYNC B1 ;  /* 0x0000000000017941 */ /* 0x000fea0003800000 */
.L_x_309:
[----:B------:R-:W-:-:S04]  /*39d0*/  IADD3 R8, R8, 0x1, RZ ;  /* 0x0000000108087810 */ /* 0x000fc80007ffe0ff */
[----:B------:R-:W-:-:S13]  /*39e0*/  ISETP.GE.AND P0, PT, R8, R5, PT ;  /* 0x000000050800720c */ /* 0x000fda0003f06270 */
[----:B------:R-:W-:Y:S01]  /*39f0*/  @P0 CALL.REL.NOINC `(.L_x_286) ;  /* 0x0000001000000944 */ /* 0x000fe20003c00000 */
[----:B------:R-:W-:Y:S05]  /*3a00*/  BRA `(.L_x_328) ;  /* 0xffffed2000007947 */ /* 0x000fea000383ffff */
.L_x_286:
[----:B------:R-:W-:Y:S05]  /*3a10*/  BSYNC B0 ;  /* 0x0000000000007941 */ /* 0x000fea0003800000 */
.L_x_285:
[----:B------:R-:W-:Y:S02]  /*3a20*/  F2FP.PACK_AB R5, RZ, R7 ;  /* 0x00000007ff05723e */ /* 0x000fe400000000ff */
        /* <DEDUP_REMOVED lines=11> */
.L_x_329:
[----:B------:R-:W-:Y:S05]  /*3ae0*/  EXIT ;  /* 0x000000000000794d */ /* 0x000fea0003800000 */
        .weak           $__internal_4_$__cuda_sm20_div_s64
        .type           $__internal_4_$__cuda_sm20_div_s64,@function
        .size           $__internal_4_$__cuda_sm20_div_s64,(.L_x_1824 - $__internal_4_$__cuda_sm20_div_s64)
$__internal_4_$__cuda_sm20_div_s64:
        /* <DEDUP_REMOVED lines=82> */
[----:B------:R-:W-:Y:S06]  /*4010*/  RET.REL.NODEC R14 `(_ZN2at6native49_GLOBAL__N__3489678a_16_AveragePool2d_cu_fb80407634avg_pool2d_backward_out_cuda_frameIN3c104HalfEflEEvT1_PKT_llllliiiiiiPS6_ibb) ;  /* 0xffffbfe00e007950 */ /* 0x000fec0003c3ffff */
.L_x_331:
        /* <DEDUP_REMOVED lines=14> */
.L_x_1824:


//--------------------- .text._ZN2at6native49_GLOBAL__N__3489678a_16_AveragePool2d_cu_fb80407639avg_pool2d_backward_out_cuda_frame_nhwcIN3c104HalfEflEEvT1_PKT_llliiiiiiiiPS6_ibb --------------------------
	.section	.text._ZN2at6native49_GLOBAL__N__3489678a_16_AveragePool2d_cu_fb80407639avg_pool2d_backward_out_cuda_frame_nhwcIN3c104HalfEflEEvT1_PKT_llliiiiiiiiPS6_ibb,"ax",@progbits
	.sectioninfo	@"SHI_REGISTERS=40"
	.align	128
.text._ZN2at6native49_GLOBAL__N__3489678a_16_AveragePool2d_cu_fb80407639avg_pool2d_backward_out_cuda_frame_nhwcIN3c104HalfEflEEvT1_PKT_llliiiiiiiiPS6_ibb:
        .type           _ZN2at6native49_GLOBAL__N__3489678a_16_AveragePool2d_cu_fb80407639avg_pool2d_backward_out_cuda_frame_nhwcIN3c104HalfEflEEvT1_PKT_llliiiiiiiiPS6_ibb,@function
        .size           _ZN2at6native49_GLOBAL__N__3489678a_16_AveragePool2d_cu_fb80407639avg_pool2d_backward_out_cuda_frame_nhwcIN3c104HalfEflEEvT1_PKT_llliiiiiiiiPS6_ibb,(.L_x_1826 - _ZN2at6native49_GLOBAL__N__3489678a_16_AveragePool2d_cu_fb80407639avg_pool2d_backward_out_cuda_frame_nhwcIN3c104HalfEflEEvT1_PKT_llliiiiiiiiPS6_ibb)
        .other          _ZN2at6native49_GLOBAL__N__3489678a_16_AveragePool2d_cu_fb80407639avg_pool2d_backward_out_cuda_frame_nhwcIN3c104HalfEflEEvT1_PKT_llliiiiiiiiPS6_ibb,@"STO_CUDA_ENTRY STV_DEFAULT"
_ZN2at6native49_GLOBAL__N__3489678a_16_AveragePool2d_cu_fb80407639avg_pool2d_backward_out_cuda_frame_nhwcIN3c104HalfEflEEvT1_PKT_llliiiiiiiiPS6_ibb:
        /* <DEDUP_REMOVED lines=10> */
[----:B------:R-:W-:Y:S02]  /*00a0*/  ULDC.64 UR4, c[0x0][0x188] ;  /* 0x0000620000047ab9 */ /* 0x000fe40000000a00 */
[----:B------:R-:W-:Y:S02]  /*00b0*/  ULDC UR7, c[0x0][0x180] ;  /* 0x0000600000077ab9 */ /* 0x000fe40000000800 */
[----:B------:R-:W-:Y:S02]  /*00c0*/  ULDC.64 UR8, c[0x0][0x1a0] ;  /* 0x0000680000087ab9 */ /* 0x000fe40000000a00 */
[----:B------:R-:W-:Y:S02]  /*00d0*/  UIMAD.WIDE UR4, UR5, UR4, URZ ;  /* 0x00000004050472a5 */ /* 0x000fe4000f8e023f */
[----:B------:R-:W-:-:S02]  /*00e0*/  UIADD3 UR6, UR6, UR8, URZ ;  /* 0x0000000806067290 */ /* 0x000fc4000fffe03f */
[----:B------:R-:W-:Y:S02]  /*00f0*/  UIADD3 UR7, UR7, UR9, URZ ;  /* 0x0000000907077290 */ /* 0x000fe4000fffe03f */
[----:B------:R-:W-:Y:S01]  /*0100*/  ULDC.64 UR10, c[0x0][0x118] ;  /* 0x00004600000a7ab9 */ /* 0x000fe20000000a00 */
[----:B0-----:R-:W-:Y:S01]  /*0110*/  F2FP.PACK_AB R4, RZ, R0 ;  /* 0x00000000ff04723e */ /* 0x001fe200000000ff */
[----:B------:R-:W-:-:S04]  /*0120*/  IMAD.MOV.U32 R0, RZ, RZ, R2 ;  /* 0x000000ffff007224 */ /* 0x000fc800078e0002 */
[----:B------:R-:W-:Y:S01]  /*0130*/  HADD2.F32 R2, -RZ, R4.H0_H0 ;  /* 0x20000004ff027230 */ /* 0x000fe20000004100 */
[----:B------:R-:W-:Y:S02]  /*0140*/  IMAD.MOV.U32 R4, RZ, RZ, c[0x0][0x0] ;  /* 0x00000000ff047624 */ /* 0x000fe400078e00ff */
.L_x_406:
        /* <DEDUP_REMOVED lines=9> */
[----:B------:R-:W-:Y:S05]  /*01e0*/  CALL.REL.NOINC `($__internal_5_$__cuda_sm20_div_s64) ;  /* 0x0000465000007944 */ /* 0x000fea0003c00000 */
[--C-:B------:R-:W-:Y:S02]  /*01f0*/  IMAD.MOV R5, RZ, RZ, -R18.reuse ;  /* 0x000000ffff057224 */ /* 0x100fe400078e0a12 */
[----:B------:R-:W-:Y:S02]  /*0200*/  IMAD.MOV.U32 R8, RZ, RZ, R18 ;  /* 0x000000ffff087224 */ /* 0x000fe400078e0012 */
[----:B------:R-:W-:-:S02]  /*0210*/  IMAD R6, R5, c[0x0][0x170], R0 ;  /* 0x00005c0005067a24 */ /* 0x000fc400078e0200 */
[----:B------:R-:W-:Y:S01]  /*0220*/  IMAD.MOV.U32 R9, RZ, RZ, R19 ;  /* 0x000000ffff097224 */ /* 0x000fe200078e0013 */
[----:B------:R-:W-:Y:S05]  /*0230*/  BRA `(.L_x_334) ;  /* 0x0000015000007947 */ /* 0x000fea0003800000 */
.L_x_333:
        /* <DEDUP_REMOVED lines=21> */
.L_x_334:
[----:B------:R-:W-:Y:S05]  /*0390*/  BSYNC B0 ;  /* 0x0000000000007941 */ /* 0x000fea0003800000 */
.L_x_332:
        /* <DEDUP_REMOVED lines=10> */
[----:B------:R-:W-:Y:S02]  /*0440*/  IMAD.MOV R7, RZ, RZ, -R18 ;  /* 0x000000ffff077224 */ /* 0x000fe400078e0a12 */
[----:B------:R-:W-:Y:S02]  /*0450*/  IMAD.MOV.U32 R9, RZ, RZ, R19 ;  /* 0x000000ffff097224 */ /* 0x000fe400078e0013 */
[----:B------:R-:W-:-:S02]  /*0460*/  IMAD R7, R7, c[0x0][0x180], R8 ;  /* 0x0000600007077a24 */ /* 0x000fc400078e0208 */
[----:B------:R-:W-:Y:S01]  /*0470*/  IMAD.MOV.U32 R8, RZ, RZ, R18 ;  /* 0x000000ffff087224 */ /* 0x000fe200078e0012 */
[----:B------:R-:W-:Y:S05]  /*0480*/  BRA `(.L_x_337) ;  /* 0x0000016000007947 */ /* 0x000fea0003800000 */
.L_x_336:
        /* <DEDUP_REMOVED lines=22> */
.L_x_337:
[----:B------:R-:W-:Y:S05]  /*05f0*/  BSYNC B0 ;  /* 0x0000000000007941 */ /* 0x000fea0003800000 */
.L_x_335:
        /* <DEDUP_REMOVED lines=10> */
[----:B------:R-:W-:-:S04]  /*06a0*/  IMAD.MOV R13, RZ, RZ, -R18 ;  /* 0x000000ffff0d7224 */ /* 0x000fc800078e0a12 */
[----:B------:R-:W-:Y:S01]  /*06b0*/  IMAD R13, R13, c[0x0][0x178], R8 ;  /* 0x00005e000d0d7a24 */ /* 0x000fe200078e0208 */
[----:B------:R-:W-:Y:S05]  /*06c0*/  BRA `(.L_x_340) ;  /* 0x0000014000007947 */ /* 0x000fea0003800000 */
.L_x_339:
        /* <DEDUP_REMOVED lines=20> */
.L_x_340:
[----:B------:R-:W-:Y:S05]  /*0810*/  BSYNC B0 ;  /* 0x0000000000007941 */ /* 0x000fea0003800000 */
.L_x_338:
        /* <DEDUP_REMOVED lines=78> */
.L_x_342:
[----:B------:R-:W-:Y:S05]  /*0d00*/  BSYNC B0 ;  /* 0x0000000000007941 */ /* 0x000fea0003800000 */
.L_x_341:
        /* <DEDUP_REMOVED lines=26> */
.L_x_344:
[----:B------:R-:W-:Y:S05]  /*0eb0*/  BSYNC B0 ;  /* 0x0000000000007941 */ /* 0x000fea0003800000 */
.L_x_343:
        /* <DEDUP_REMOVED lines=46> */
.L_x_376:
        /* <DEDUP_REMOVED lines=60> */
.L_x_354:
[----:B------:R-:W-:Y:S05]  /*1560*/  BSYNC B3 ;  /* 0x0000000000037941 */ /* 0x000fea0003800000 */
.L_x_353:
        /* <DEDUP_REMOVED lines=13> */
.L_x_356:
[----:B------:R-:W-:Y:S05]  /*1640*/  BSYNC B3 ;  /* 0x0000000000037941 */ /* 0x000fea0003800000 */
.L_x_355:
[----:B------:R-:W-:Y:S01]  /*1650*/  IMAD.MOV.U32 R35, RZ, RZ, R25 ;  /* 0x000000ffff237224 */ /* 0x000fe200078e0019 */
[----:B------:R-:W-:Y:S05]  /*1660*/  @!P2 BRA `(.L_x_352) ;  /* 0x000000a00000a947 */ /* 0x000fea0003800000 */
[----:B------:R-:W-:Y:S02]  /*1670*/  ISETP.LE.OR P0, PT, R23, R22, !P0 ;  /* 0x000000161700720c */ /* 0x000fe40004703670 */
[----:B------:R-:W-:-:S11]  /*1680*/  IADD3 R35, R5, 0x3, RZ ;  /* 0x0000000305237810 */ /* 0x000fd60007ffe0ff */
        /* <DEDUP_REMOVED lines=8> */
.L_x_352:
[----:B------:R-:W-:Y:S05]  /*1710*/  BSYNC B2 ;  /* 0x0000000000027941 */ /* 0x000fea0003800000 */
.L_x_351:
        /* <DEDUP_REMOVED lines=21> */
.L_x_359:
        /* <DEDUP_REMOVED lines=14> */
[----:B--2---:R-:W-:-:S05]  /*1950*/  @!P1 HADD2.F32 R36, -RZ, R20.H0_H0 ;  /* 0x20000014ff249230 */ /* 0x004fca0000004100 */
[----:B0-----:R-:W-:-:S05]  /*1960*/  @!P1 FMUL.FTZ R36, R36, R37 ;  /* 0x0000002524249220 */ /* 0x001fca0000410000 */
[----:B------:R-:W-:-:S05]  /*1970*/  @!P1 F2FP.PACK_AB R36, RZ, R36 ;  /* 0x00000024ff24923e */ /* 0x000fca00000000ff */
[----:B------:R-:W-:-:S05]  /*1980*/  @!P1 HADD2.F32 R36, -RZ, R36.H0_H0 ;  /* 0x20000024ff249230 */ /* 0x000fca0000004100 */
        /* <DEDUP_REMOVED lines=62> */
[----:B--2---:R-:W-:-:S05]  /*1d70*/  @!P1 HADD2.F32 R36, -RZ, R20.H0_H0 ;  /* 0x20000014ff249230 */ /* 0x004fca0000004100 */
[----:B0-----:R-:W-:Y:S02]  /*1d80*/  @!P1 FMUL.FTZ R36, R36, R37 ;  /* 0x0000002524249220 */ /* 0x001fe40000410000 */
[----:B------:R-:W-:-:S03]  /*1d90*/  IMAD.MOV.U32 R37, RZ, RZ, c[0x0][0x19c] ;  /* 0x00006700ff257624 */ /* 0x000fc600078e00ff */
[----:B------:R-:W-:Y:S01]  /*1da0*/  @!P1 F2FP.PACK_AB R36, RZ, R36 ;  /* 0x00000024ff24923e */ /* 0x000fe200000000ff */
[C---:B------:R-:W-:Y:S02]  /*1db0*/  IMAD R25, R37.reuse, 0x4, R25 ;  /* 0x0000000425197824 */ /* 0x040fe400078e0219 */
[C---:B------:R-:W-:Y:S02]  /*1dc0*/  IMAD R26, R37.reuse, 0x4, R26 ;  /* 0x00000004251a7824 */ /* 0x040fe400078e021a */
[----:B------:R-:W-:Y:S01]  /*1dd0*/  @!P1 HADD2.F32 R36, -RZ, R36.H0_H0 ;  /* 0x20000024ff249230 */ /* 0x000fe20000004100 */
        /* <DEDUP_REMOVED lines=9> */
.L_x_358:
[----:B------:R-:W-:Y:S05]  /*1e70*/  BSYNC B2 ;  /* 0x0000000000027941 */ /* 0x000fea0003800000 */
.L_x_357:
[----:B------:R-:W-:Y:S05]  /*1e80*/  BRA `(.L_x_349) ;  /* 0x00000de000007947 */ /* 0x000fea0003800000 */
.L_x_350:
        /* <DEDUP_REMOVED lines=25> */
.L_x_363:
[----:B------:R-:W-:Y:S05]  /*2020*/  BSYNC B3 ;  /* 0x0000000000037941 */ /* 0x000fea0003800000 */
.L_x_362:
        /* <DEDUP_REMOVED lines=23> */
.L_x_365:
[----:B------:R-:W-:Y:S05]  /*21a0*/  BSYNC B3 ;  /* 0x0000000000037941 */ /* 0x000fea0003800000 */
.L_x_364:
        /* <DEDUP_REMOVED lines=23> */
.L_x_361:
[----:B------:R-:W-:Y:S05]  /*2320*/  BSYNC B2 ;  /* 0x0000000000027941 */ /* 0x000fea0003800000 */
.L_x_360:
[----:B------:R-:W-:-:S13]  /*2330*/  ISETP.GE.U32.AND P0, PT, R13, 0x3, PT ;  /* 0x000000030d00780c */ /* 0x000fda0003f06070 */
[----:B------:R-:W-:Y:S05]  /*2340*/  @!P0 BRA `(.L_x_349) ;  /* 0x0000092000008947 */ /* 0x000fea0003800000 */
[----:B------:R-:W-:Y:S02]  /*2350*/  ISETP.GT.AND P0, PT, R32, R37, PT ;  /* 0x000000252000720c */ /* 0x000fe40003f04270 */
.L_x_374:
        /* <DEDUP_REMOVED lines=53> */
.L_x_367:
[----:B------:R-:W-:Y:S05]  /*26b0*/  BSYNC B2 ;  /* 0x0000000000027941 */ /* 0x000fea0003800000 */
.L_x_366:
        /* <DEDUP_REMOVED lines=29> */
.L_x_369:
[----:B------:R-:W-:Y:S05]  /*2890*/  BSYNC B2 ;  /* 0x0000000000027941 */ /* 0x000fea0003800000 */
.L_x_368:
        /* <DEDUP_REMOVED lines=30> */
.L_x_371:
[----:B------:R-:W-:Y:S05]  /*2a80*/  BSYNC B2 ;  /* 0x0000000000027941 */ /* 0x000fea0003800000 */
.L_x_370:
        /* <DEDUP_REMOVED lines=26> */
.L_x_373:
[----:B------:R-:W-:Y:S05]  /*2c30*/  BSYNC B2 ;  /* 0x0000000000027941 */ /* 0x000fea0003800000 */
.L_x_372:
[----:B------:R-:W-:-:S04]  /*2c40*/  IADD3 R29, R29, 0x4, RZ ;  /* 0x000000041d1d7810 */ /* 0x000fc80007ffe0ff */
[----:B------:R-:W-:-:S13]  /*2c50*/  ISETP.GE.AND P1, PT, R29, R10, PT ;  /* 0x0000000a1d00720c */ /* 0x000fda0003f26270 */
[----:B------:R-:W-:Y:S05]  /*2c60*/  @!P1 BRA `(.L_x_374) ;  /* 0xfffff6f000009947 */ /* 0x000fea000383ffff */
.L_x_349:
[----:B------:R-:W-:Y:S05]  /*2c70*/  BSYNC B1 ;  /* 0x0000000000017941 */ /* 0x000fea0003800000 */
.L_x_348:
[----:B------:R-:W-:-:S04]  /*2c80*/  IADD3 R8, R8, 0x1, RZ ;  /* 0x0000000108087810 */ /* 0x000fc80007ffe0ff */
[----:B------:R-:W-:-:S13]  /*2c90*/  ISETP.GE.AND P0, PT, R8, R7, PT ;  /* 0x000000070800720c */ /* 0x000fda0003f06270 */
[----:B------:R-:W-:Y:S01]  /*2ca0*/  @P0 CALL.REL.NOINC `(.L_x_375) ;  /* 0x0000001000000944 */ /* 0x000fe20003c00000 */
[----:B------:R-:W-:Y:S05]  /*2cb0*/  BRA `(.L_x_376) ;  /* 0xffffe4e000007947 */ /* 0x000fea000383ffff */
.L_x_375:
[----:B------:R-:W-:Y:S05]  /*2cc0*/  BRA `(.L_x_346) ;  /* 0x00001aa000007947 */ /* 0x000fea0003800000 */
.L_x_347:
        /* <DEDUP_REMOVED lines=17> */
.L_x_404:
        /* <DEDUP_REMOVED lines=59> */
.L_x_383:
[----:B------:R-:W-:Y:S05]  /*3190*/  BSYNC B3 ;  /* 0x0000000000037941 */ /* 0x000fea0003800000 */
.L_x_382:
        /* <DEDUP_REMOVED lines=14> */
.L_x_385:
[----:B------:R-:W-:Y:S05]  /*3280*/  BSYNC B3 ;  /* 0x0000000000037941 */ /* 0x000fea0003800000 */
.L_x_384:
        /* <DEDUP_REMOVED lines=12> */
.L_x_381:
[----:B------:R-:W-:Y:S05]  /*3350*/  BSYNC B2 ;  /* 0x0000000000027941 */ /* 0x000fea0003800000 */
.L_x_380:
[----:B------:R-:W-:Y:S01]  /*3360*/  ISETP.GE.U32.AND P0, PT, R13, 0x3, PT ;  /* 0x000000030d00780c */ /* 0x000fe20003f06070 */
[----:B------:R-:W-:-:S12]  /*3370*/  BSSY B2, `(.L_x_386) ;  /* 0x000006d000027945 */ /* 0x000fd80003800000 */
[----:B------:R-:W-:Y:S05]  /*3380*/  @!P0 BRA `(.L_x_387) ;  /* 0x000006b000008947 */ /* 0x000fea0003800000 */
[----:B------:R-:W-:Y:S02]  /*3390*/  ISETP.GT.AND P0, PT, R36, R26, PT ;  /* 0x0000001a2400720c */ /* 0x000fe40003f04270 */
.L_x_388:
        /* <DEDUP_REMOVED lines=42> */
[----:B------:R-:W2:Y:S01]  /*3640*/  @!P2 LDG.E.U16 R26, [R26.64] ;  /* 0x0000000a1a1aa981 */ /* 0x000ea2000c1e1500 */
        /* <DEDUP_REMOVED lines=36> */
[----:B------:R-:W0:Y:S08]  /*3890*/  @!P2 MUFU.RCP R21, R2 ;  /* 0x000000020015a308 */ /* 0x000e300000001000 */
[----:B------:R-:W1:Y:S08]  /*38a0*/  @!P3 MUFU.RCP R36, R2 ;  /* 0x000000020024b308 */ /* 0x000e700000001000 */
[----:B------:R-:W0:Y:S08]  /*38b0*/  @!P1 MUFU.RCP R37, R2 ;  /* 0x0000000200259308 */ /* 0x000e300000001000 */
[----:B------:R-:W0:Y:S01]  /*38c0*/  @!P4 MUFU.RCP R20, R2 ;  /* 0x000000020014c308 */ /* 0x000e220000001000 */
[----:B------:R-:W-:Y:S01]  /*38d0*/  IADD3 R35, R35, 0x4, RZ ;  /* 0x0000000423237810 */ /* 0x000fe20007ffe0ff */
[----:B--2---:R-:W-:-:S05]  /*38e0*/  @!P2 HADD2.F32 R26, -RZ, R26.H0_H0 ;  /* 0x2000001aff1aa230 */ /* 0x004fca0000004100 */
[----:B0-----:R-:W-:-:S05]  /*38f0*/  @!P2 FMUL.FTZ R26, R26, R21 ;  /* 0x000000151a1aa220 */ /* 0x001fca0000410000 */
[----:B------:R-:W-:Y:S01]  /*3900*/  @!P2 F2FP.PACK_AB R26, RZ, R26 ;  /* 0x0000001aff1aa23e */ /* 0x000fe200000000ff */
[----:B---3--:R-:W-:-:S04]  /*3910*/  @!P3 HADD2.F32 R21, -RZ, R24.H0_H0 ;  /* 0x20000018ff15b230 */ /* 0x008fc80000004100 */
[----:B------:R-:W-:Y:S01]  /*3920*/  @!P2 HADD2.F32 R26, -RZ, R26.H0_H0 ;  /* 0x2000001aff1aa230 */ /* 0x000fe20000004100 */
[----:B-1----:R-:W-:-:S04]  /*3930*/  @!P3 FMUL.FTZ R21, R21, R36 ;  /* 0x000000241515b220 */ /* 0x002fc80000410000 */
[----:B------:R-:W-:Y:S01]  /*3940*/  @!P2 FADD.FTZ R9, R9, R26 ;  /* 0x0000001a0909a221 */ /* 0x000fe20000010000 */
[----:B------:R-:W-:Y:S02]  /*3950*/  @!P3 F2FP.PACK_AB R21, RZ, R21 ;  /* 0x00000015ff15b23e */ /* 0x000fe400000000ff */
[----:B------:R-:W-:Y:S01]  /*3960*/  ISETP.GE.AND P2, PT, R35, R10, PT ;  /* 0x0000000a2300720c */ /* 0x000fe20003f46270 */
[----:B----4-:R-:W-:-:S05]  /*3970*/  @!P1 HADD2.F32 R27, -RZ, R16.H0_H0 ;  /* 0x20000010ff1b9230 */ /* 0x010fca0000004100 */
[----:B------:R-:W-:Y:S01]  /*3980*/  @!P1 FMUL.FTZ R27, R27, R37 ;  /* 0x000000251b1b9220 */ /* 0x000fe20000410000 */
[----:B------:R-:W-:-:S04]  /*3990*/  @!P3 HADD2.F32 R16, -RZ, R21.H0_H0 ;  /* 0x20000015ff10b230 */ /* 0x000fc80000004100 */
[----:B------:R-:W-:Y:S01]  /*39a0*/  @!P1 F2FP.PACK_AB R27, RZ, R27 ;  /* 0x0000001bff1b923e */ /* 0x000fe200000000ff */
[----:B------:R-:W-:Y:S01]  /*39b0*/  @!P3 FADD.FTZ R9, R9, R16 ;  /* 0x000000100909b221 */ /* 0x000fe20000010000 */
[----:B-----5:R-:W-:-:S05]  /*39c0*/  @!P4 HADD2.F32 R17, -RZ, R22.H0_H0 ;  /* 0x20000016ff11c230 */ /* 0x020fca0000004100 */
[----:B------:R-:W-:Y:S01]  /*39d0*/  @!P4 FMUL.FTZ R17, R17, R20 ;  /* 0x000000141111c220 */ /* 0x000fe20000410000 */
[----:B------:R-:W-:-:S04]  /*39e0*/  @!P1 HADD2.F32 R20, -RZ, R27.H0_H0 ;  /* 0x2000001bff149230 */ /* 0x000fc80000004100 */
[----:B------:R-:W-:Y:S01]  /*39f0*/  @!P4 F2FP.PACK_AB R17, RZ, R17 ;  /* 0x00000011ff11c23e */ /* 0x000fe200000000ff */
[----:B------:R-:W-:-:S04]  /*3a00*/  @!P1 FADD.FTZ R9, R9, R20 ;  /* 0x0000001409099221 */ /* 0x000fc80000010000 */
[----:B------:R-:W-:-:S05]  /*3a10*/  @!P4 HADD2.F32 R16, -RZ, R17.H0_H0 ;  /* 0x20000011ff10c230 */ /* 0x000fca0000004100 */
[----:B------:R-:W-:Y:S01]  /*3a20*/  @!P4 FADD.FTZ R9, R9, R16 ;  /* 0x000000100909c221 */ /* 0x000fe20000010000 */
[----:B------:R-:W-:Y:S05]  /*3a30*/  @!P2 BRA `(.L_x_388) ;  /* 0xfffff9600000a947 */ /* 0x000fea000383ffff */
.L_x_387:
[----:B------:R-:W-:Y:S05]  /*3a40*/  BSYNC B2 ;  /* 0x0000000000027941 */ /* 0x000fea0003800000 */
.L_x_386:
[----:B------:R-:W-:Y:S05]  /*3a50*/  BRA `(.L_x_378) ;  /* 0x00000cc000007947 */ /* 0x000fea0003800000 */
.L_x_379:
        /* <DEDUP_REMOVED lines=26> */
.L_x_392:
[----:B------:R-:W-:Y:S05]  /*3c00*/  BSYNC B3 ;  /* 0x0000000000037941 */ /* 0x000fea0003800000 */
.L_x_391:
        /* <DEDUP_REMOVED lines=18> */
.L_x_394:
[----:B------:R-:W-:Y:S05]  /*3d30*/  BSYNC B3 ;  /* 0x0000000000037941 */ /* 0x000fea0003800000 */
.L_x_393:
        /* <DEDUP_REMOVED lines=16> */
.L_x_390:
[----:B------:R-:W-:Y:S05]  /*3e40*/  BSYNC B2 ;  /* 0x0000000000027941 */ /* 0x000fea0003800000 */
.L_x_389:
[----:B------:R-:W-:-:S13]  /*3e50*/  ISETP.GE.U32.AND P0, PT, R13, 0x3, PT ;  /* 0x000000030d00780c */ /* 0x000fda0003f06070 */
[----:B------:R-:W-:Y:S05]  /*3e60*/  @!P0 BRA `(.L_x_378) ;  /* 0x000008b000008947 */ /* 0x000fea0003800000 */
[----:B------:R-:W-:Y:S02]  /*3e70*/  ISETP.GT.AND P0, PT, R36, R26, PT ;  /* 0x0000001a2400720c */ /* 0x000fe40003f04270 */
.L_x_403:
        /* <DEDUP_REMOVED lines=33> */
.L_x_396:
[----:B------:R-:W-:Y:S05]  /*4090*/  BSYNC B2 ;  /* 0x0000000000027941 */ /* 0x000fea0003800000 */
.L_x_395:
        /* <DEDUP_REMOVED lines=33> */
.L_x_398:
[----:B------:R-:W-:Y:S05]  /*42b0*/  BSYNC B2 ;  /* 0x0000000000027941 */ /* 0x000fea0003800000 */
.L_x_397:
        /* <DEDUP_REMOVED lines=34> */
.L_x_400:
[----:B------:R-:W-:Y:S05]  /*44e0*/  BSYNC B2 ;  /* 0x0000000000027941 */ /* 0x000fea0003800000 */
.L_x_399:
        /* <DEDUP_REMOVED lines=31> */
.L_x_402:
[----:B------:R-:W-:Y:S05]  /*46e0*/  BSYNC B2 ;  /* 0x0000000000027941 */ /* 0x000fea0003800000 */
.L_x_401:
[----:B------:R-:W-:-:S04]  /*46f0*/  IADD3 R25, R25, 0x4, RZ ;  /* 0x0000000419197810 */ /* 0x000fc80007ffe0ff */
[----:B------:R-:W-:-:S13]  /*4700*/  ISETP.GE.AND P1, PT, R25, R10, PT ;  /* 0x0000000a1900720c */ /* 0x000fda0003f26270 */
[----:B------:R-:W-:Y:S05]  /*4710*/  @!P1 BRA `(.L_x_403) ;  /* 0xfffff76000009947 */ /* 0x000fea000383ffff */
.L_x_378:
[----:B------:R-:W-:Y:S05]  /*4720*/  BSYNC B1 ;  /* 0x0000000000017941 */ /* 0x000fea0003800000 */
.L_x_377:
[----:B------:R-:W-:-:S04]  /*4730*/  IADD3 R8, R8, 0x1, RZ ;  /* 0x0000000108087810 */ /* 0x000fc80007ffe0ff */
[----:B------:R-:W-:-:S13]  /*4740*/  ISETP.GE.AND P0, PT, R8, R7, PT ;  /* 0x000000070800720c */ /* 0x000fda0003f06270 */
[----:B------:R-:W-:Y:S01]  /*4750*/  @P0 CALL.REL.NOINC `(.L_x_346) ;  /* 0x0000001000000944 */ /* 0x000fe20003c00000 */
[----:B------:R-:W-:Y:S05]  /*4760*/  BRA `(.L_x_404) ;  /* 0xffffe67000007947 */ /* 0x000fea000383ffff */
.L_x_346:
[----:B------:R-:W-:Y:S05]  /*4770*/  BSYNC B0 ;  /* 0x0000000000007941 */ /* 0x000fea0003800000 */
.L_x_345:
[----:B------:R-:W-:Y:S01]  /*4780*/  LEA R6, P0, R0, c[0x0][0x1a8], 0x1 ;  /* 0x00006a0000067a11 */ /* 0x000fe200078008ff */
[----:B------:R-:W-:Y:S01]  /*4790*/  IMAD R5, R4, c[0x0][0xc], RZ ;  /* 0x0000030004057a24 */ /* 0x000fe200078e02ff */
[----:B------:R-:W-:Y:S02]  /*47a0*/  F2FP.PACK_AB R9, RZ, R9 ;  /* 0x00000009ff09723e */ /* 0x000fe400000000ff */
        /* <DEDUP_REMOVED lines=8> */
.L_x_405:
[----:B------:R-:W-:Y:S05]  /*4830*/  EXIT ;  /* 0x000000000000794d */ /* 0x000fea0003800000 */
        .weak           $__internal_5_$__cuda_sm20_div_s64
        .type           $__internal_5_$__cuda_sm20_div_s64,@function
        .size           $__internal_5_$__cuda_sm20_div_s64,(.L_x_1826 - $__internal_5_$__cuda_sm20_div_s64)
$__internal_5_$__cuda_sm20_div_s64:
        /* <DEDUP_REMOVED lines=82> */
[----:B------:R-:W-:Y:S06]  /*4d60*/  RET.REL.NODEC R14 `(_ZN2at6native49_GLOBAL__N__3489678a_16_AveragePool2d_cu_fb80407639avg_pool2d_backward_out_cuda_frame_nhwcIN3c104HalfEflEEvT1_PKT_llliiiiiiiiPS6_ibb) ;  /* 0xffffb2900e007950 */ /* 0x000fec0003c3ffff */
.L_x_407:
        /* <DEDUP_REMOVED lines=9> */
.L_x_1826:


//--------------------- .text._ZN2at6native49_GLOBAL__N__3489678a_16_AveragePool2d_cu_fb80407634avg_pool2d_backward_out_cuda_frameIN3c104HalfEfiEEvT1_PKT_llllliiiiiiPS6_ibb --------------------------
	.section	.text._ZN2at6native49_GLOBAL__N__3489678a_16_AveragePool2d_cu_fb80407634avg_pool2d_backward_out_cuda_frameIN3c104HalfEfiEEvT1_PKT_llllliiiiiiPS6_ibb,"ax",@progbits
	.sectioninfo	@"SHI_REGISTERS=40"
	.align	128
.text._ZN2at6native49_GLOBAL__N__3489678a_16_AveragePool2d_cu_fb80407634avg_pool2d_backward_out_cuda_frameIN3c104HalfEfiEEvT1_PKT_llllliiiiiiPS6_ibb:
        .type           _ZN2at6native49_GLOBAL__N__3489678a_16_AveragePool2d_cu_fb80407634avg_pool2d_backward_out_cuda_frameIN3c104HalfEfiEEvT1_PKT_llllliiiiiiPS6_ibb,@function
        .size           _ZN2at6native49_GLOBAL__N__3489678a_16_AveragePool2d_cu_fb80407634avg_pool2d_backward_out_cuda_frameIN3c104HalfEfiEEvT1_PKT_llllliiiiiiPS6_ibb,(.L_x_1828 - _ZN2at6native49_GLOBAL__N__3489678a_16_AveragePool2d_cu_fb80407634avg_pool2d_backward_out_cuda_frameIN3c104HalfEfiEEvT1_PKT_llllliiiiiiPS6_ibb)
        .other          _ZN2at6native49_GLOBAL__N__3489678a_16_AveragePool2d_cu_fb80407634avg_pool2d_backward_out_cuda_frameIN3c104HalfEfiEEvT1_PKT_llllliiiiiiPS6_ibb,@"STO_CUDA_ENTRY STV_DEFAULT"
_ZN2at6native49_GLOBAL__N__3489678a_16_AveragePool2d_cu_fb80407634avg_pool2d_backward_out_cuda_frameIN3c104HalfEfiEEvT1_PKT_llllliiiiiiPS6_ibb:
        /* <DEDUP_REMOVED lines=21> */
.L_x_466:
        /* <DEDUP_REMOVED lines=9> */
[----:B------:R-:W-:Y:S05]  /*01e0*/  CALL.REL.NOINC `($__internal_6_$__cuda_sm20_div_s64) ;  /* 0x0000395000007944 */ /* 0x000fea0003c00000 */
[--C-:B------:R-:W-:Y:S02]  /*01f0*/  IMAD.MOV R7, RZ, RZ, -R5.reuse ;  /* 0x000000ffff077224 */ /* 0x100fe400078e0a05 */
[----:B------:R-:W-:Y:S02]  /*0200*/  IMAD.MOV.U32 R6, RZ, RZ, R5 ;  /* 0x000000ffff067224 */ /* 0x000fe400078e0005 */
[----:B------:R-:W-:Y:S02]  /*0210*/  IMAD R10, R7, c[0x0][0x180], R0 ;  /* 0x00006000070a7a24 */ /* 0x000fe400078e0200 */
[----:B------:R-:W-:Y:S01]  /*0220*/  IMAD.MOV.U32 R7, RZ, RZ, R8 ;  /* 0x000000ffff077224 */ /* 0x000fe200078e0008 */
[----:B------:R-:W-:Y:S05]  /*0230*/  BRA `(.L_x_410) ;  /* 0x0000015000007947 */ /* 0x000fea0003800000 */
.L_x_409:
        /* <DEDUP_REMOVED lines=21> */
.L_x_410:
[----:B------:R-:W-:Y:S05]  /*0390*/  BSYNC B0 ;  /* 0x0000000000007941 */ /* 0x000fea0003800000 */
.L_x_408:
        /* <DEDUP_REMOVED lines=10> */
[----:B------:R-:W-:Y:S05]  /*0440*/  CALL.REL.NOINC `($__internal_6_$__cuda_sm20_div_s64) ;  /* 0x000036f000007944 */ /* 0x000fea0003c00000 */
[----:B------:R-:W-:Y:S02]  /*0450*/  IMAD.MOV R11, RZ, RZ, -R5 ;  /* 0x000000ffff0b7224 */ /* 0x000fe400078e0a05 */
[----:B------:R-:W-:Y:S02]  /*0460*/  IMAD.MOV.U32 R7, RZ, RZ, R8 ;  /* 0x000000ffff077224 */ /* 0x000fe400078e0008 */
[----:B------:R-:W-:-:S02]  /*0470*/  IMAD R11, R11, c[0x0][0x178], R6 ;  /* 0x00005e000b0b7a24 */ /* 0x000fc400078e0206 */
[----:B------:R-:W-:Y:S01]  /*0480*/  IMAD.MOV.U32 R6, RZ, RZ, R5 ;  /* 0x000000ffff067224 */ /* 0x000fe200078e0005 */
[----:B------:R-:W-:Y:S05]  /*0490*/  BRA `(.L_x_413) ;  /* 0x0000016000007947 */ /* 0x000fea0003800000 */
.L_x_412:
        /* <DEDUP_REMOVED lines=22> */
.L_x_413:
[----:B------:R-:W-:Y:S05]  /*0600*/  BSYNC B0 ;  /* 0x0000000000007941 */ /* 0x000fea0003800000 */
.L_x_411:
        /* <DEDUP_REMOVED lines=11> */
[--C-:B------:R-:W-:Y:S02]  /*06c0*/  IMAD.MOV R9, RZ, RZ, -R5.reuse ;  /* 0x000000ffff097224 */ /* 0x100fe400078e0a05 */
[----:B------:R-:W-:Y:S02]  /*06d0*/  IMAD.MOV.U32 R7, RZ, RZ, R5 ;  /* 0x000000ffff077224 */ /* 0x000fe400078e0005 */
[----:B------:R-:W-:Y:S01]  /*06e0*/  IMAD R12, R9, c[0x0][0x170], R6 ;  /* 0x00005c00090c7a24 */ /* 0x000fe200078e0206 */
[----:B------:R-:W-:Y:S05]  /*06f0*/  BRA `(.L_x_416) ;  /* 0x0000014000007947 */ /* 0x000fea0003800000 */
.L_x_415:
        /* <DEDUP_REMOVED lines=20> */
.L_x_416:
[----:B------:R-:W-:Y:S05]  /*0840*/  BSYNC B0 ;  /* 0x0000000000007941 */ /* 0x000fea0003800000 */
.L_x_414:
        /* <DEDUP_REMOVED lines=80> */
.L_x_418:
[----:B------:R-:W-:Y:S05]  /*0d50*/  BSYNC B0 ;  /* 0x0000000000007941 */ /* 0x000fea0003800000 */
.L_x_417:
        /* <DEDUP_REMOVED lines=27> */
.L_x_420:
[----:B------:R-:W-:Y:S05]  /*0f10*/  BSYNC B0 ;  /* 0x0000000000007941 */ /* 0x000fea0003800000 */
.L_x_419:
        /* <DEDUP_REMOVED lines=44> */
.L_x_444:
        /* <DEDUP_REMOVED lines=43> */
.L_x_430:
[----:B------:R-:W-:Y:S05]  /*1490*/  BSYNC B3 ;  /* 0x0000000000037941 */ /* 0x000fea0003800000 */
.L_x_429:
        /* <DEDUP_REMOVED lines=13> */
.L_x_432:
[----:B------:R-:W-:Y:S05]  /*1570*/  BSYNC B3 ;  /* 0x0000000000037941 */ /* 0x000fea0003800000 */
.L_x_431:
        /* <DEDUP_REMOVED lines=12> */
.L_x_428:
[----:B------:R-:W-:Y:S05]  /*1640*/  BSYNC B2 ;  /* 0x0000000000027941 */ /* 0x000fea0003800000 */
.L_x_427:
        /* <DEDUP_REMOVED lines=24> */
.L_x_435:
        /* <DEDUP_REMOVED lines=59> */
.L_x_434:
[----:B------:R-:W-:Y:S05]  /*1b80*/  BSYNC B2 ;  /* 0x0000000000027941 */ /* 0x000fea0003800000 */
.L_x_433:
[----:B------:R-:W-:Y:S05]  /*1b90*/  BRA `(.L_x_425) ;  /* 0x00000a4000007947 */ /* 0x000fea0003800000 */
.L_x_426:
        /* <DEDUP_REMOVED lines=25> */
.L_x_439:
[----:B------:R-:W-:Y:S05]  /*1d30*/  BSYNC B3 ;  /* 0x0000000000037941 */ /* 0x000fea0003800000 */
.L_x_438:
        /* <DEDUP_REMOVED lines=23> */
.L_x_441:
[----:B------:R-:W-:Y:S05]  /*1eb0*/  BSYNC B3 ;  /* 0x0000000000037941 */ /* 0x000fea0003800000 */
.L_x_440:
        /* <DEDUP_REMOVED lines=23> */
.L_x_437:
[----:B------:R-:W-:Y:S05]  /*2030*/  BSYNC B2 ;  /* 0x0000000000027941 */ /* 0x000fea0003800000 */
.L_x_436:
[----:B------:R-:W-:-:S13]  /*2040*/  ISETP.GE.U32.AND P0, PT, R10, 0x3, PT ;  /* 0x000000030a00780c */ /* 0x000fda0003f06070 */
[----:B------:R-:W-:Y:S05]  /*2050*/  @!P0 BRA `(.L_x_425) ;  /* 0x0000058000008947 */ /* 0x000fea0003800000 */
[----:B------:R-:W-:Y:S02]  /*2060*/  ISETP.GT.AND P0, PT, R23, R30, PT ;  /* 0x0000001e1700720c */ /* 0x000fe40003f04270 */
.L_x_442:
        /* <DEDUP_REMOVED lines=87> */
.L_x_425:
[----:B------:R-:W-:Y:S05]  /*25e0*/  BSYNC B1 ;  /* 0x0000000000017941 */ /* 0x000fea0003800000 */
.L_x_424:
[----:B------:R-:W-:-:S04]  /*25f0*/  IADD3 R8, R8, 0x1, RZ ;  /* 0x0000000108087810 */ /* 0x000fc80007ffe0ff */
[----:B------:R-:W-:-:S13]  /*2600*/  ISETP.GE.AND P0, PT, R8, R5, PT ;  /* 0x000000050800720c */ /* 0x000fda0003f06270 */
[----:B------:R-:W-:Y:S01]  /*2610*/  @P0 CALL.REL.NOINC `(.L_x_443) ;  /* 0x0000001000000944 */ /* 0x000fe20003c00000 */
[----:B------:R-:W-:Y:S05]  /*2620*/  BRA `(.L_x_444) ;  /* 0xffffebb000007947 */ /* 0x000fea000383ffff */
.L_x_443:
[----:B------:R-:W-:Y:S05]  /*2630*/  BRA `(.L_x_422) ;  /* 0x000013f000007947 */ /* 0x000fea0003800000 */
.L_x_423:
        /* <DEDUP_REMOVED lines=17> */
.L_x_464:
        /* <DEDUP_REMOVED lines=43> */
.L_x_451:
[----:B------:R-:W-:Y:S05]  /*2a00*/  BSYNC B3 ;  /* 0x0000000000037941 */ /* 0x000fea0003800000 */
.L_x_450:
        /* <DEDUP_REMOVED lines=13> */
.L_x_453:
[----:B------:R-:W-:Y:S05]  /*2ae0*/  BSYNC B3 ;  /* 0x0000000000037941 */ /* 0x000fea0003800000 */
.L_x_452:
        /* <DEDUP_REMOVED lines=12> */
.L_x_449:
[----:B------:R-:W-:Y:S05]  /*2bb0*/  BSYNC B2 ;  /* 0x0000000000027941 */ /* 0x000fea0003800000 */
.L_x_448:
[----:B------:R-:W-:Y:S01]  /*2bc0*/  ISETP.GE.U32.AND P0, PT, R10, 0x3, PT ;  /* 0x000000030a00780c */ /* 0x000fe20003f06070 */
[----:B------:R-:W-:-:S12]  /*2bd0*/  BSSY B2, `(.L_x_454) ;  /* 0x0000046000027945 */ /* 0x000fd80003800000 */
[----:B------:R-:W-:Y:S05]  /*2be0*/  @!P0 BRA `(.L_x_455) ;  /* 0x0000044000008947 */ /* 0x000fea0003800000 */
[----:B------:R-:W-:Y:S02]  /*2bf0*/  ISETP.GT.AND P0, PT, R32, R23, PT ;  /* 0x000000172000720c */ /* 0x000fe40003f04270 */
.L_x_456:
        /* <DEDUP_REMOVED lines=67> */
.L_x_455:
[----:B------:R-:W-:Y:S05]  /*3030*/  BSYNC B2 ;  /* 0x0000000000027941 */ /* 0x000fea0003800000 */
.L_x_454:
[----:B------:R-:W-:Y:S05]  /*3040*/  BRA `(.L_x_446) ;  /* 0x0000099000007947 */ /* 0x000fea0003800000 */
.L_x_447:
        /* <DEDUP_REMOVED lines=27> */
.L_x_460:
[----:B------:R-:W-:Y:S05]  /*3200*/  BSYNC B3 ;  /* 0x0000000000037941 */ /* 0x000fea0003800000 */
.L_x_459:
        /* <DEDUP_REMOVED lines=17> */
.L_x_462:
[----:B------:R-:W-:Y:S05]  /*3320*/  BSYNC B3 ;  /* 0x0000000000037941 */ /* 0x000fea0003800000 */
.L_x_461:
        /* <DEDUP_REMOVED lines=16> */
.L_x_458:
[----:B------:R-:W-:Y:S05]  /*3430*/  BSYNC B2 ;  /* 0x0000000000027941 */ /* 0x000fea0003800000 */
.L_x_457:
[----:B------:R-:W-:-:S13]  /*3440*/  ISETP.GE.U32.AND P0, PT, R10, 0x3, PT ;  /* 0x000000030a00780c */ /* 0x000fda0003f06070 */
[----:B------:R-:W-:Y:S05]  /*3450*/  @!P0 BRA `(.L_x_446) ;  /* 0x0000058000008947 */ /* 0x000fea0003800000 */
[----:B------:R-:W-:Y:S02]  /*3460*/  ISETP.GT.AND P0, PT, R32, R23, PT ;  /* 0x000000172000720c */ /* 0x000fe40003f04270 */
.L_x_463:
        /* <DEDUP_REMOVED lines=87> */
.L_x_446:
[----:B------:R-:W-:Y:S05]  /*39e0*/  BSYNC B1 ;  /* 0x0000000000017941 */ /* 0x000fea0003800000 */
.L_x_445:
[----:B------:R-:W-:-:S04]  /*39f0*/  IADD3 R8, R8, 0x1, RZ ;  /* 0x0000000108087810 */ /* 0x000fc80007ffe0ff */
[----:B------:R-:W-:-:S13]  /*3a00*/  ISETP.GE.AND P0, PT, R8, R5, PT ;  /* 0x000000050800720c */ /* 0x000fda0003f06270 */
[----:B------:R-:W-:Y:S01]  /*3a10*/  @P0 CALL.REL.NOINC `(.L_x_422) ;  /* 0x0000001000000944 */ /* 0x000fe20003c00000 */
[----:B------:R-:W-:Y:S05]  /*3a20*/  BRA `(.L_x_464) ;  /* 0xffffed2000007947 */ /* 0x000fea000383ffff */
.L_x_422:
[----:B------:R-:W-:Y:S05]  /*3a30*/  BSYNC B0 ;  /* 0x0000000000007941 */ /* 0x000fea0003800000 */
.L_x_421:
[----:B------:R-:W-:Y:S01]  /*3a40*/  F2FP.PACK_AB R5, RZ, R7 ;  /* 0x00000007ff05723e */ /* 0x000fe200000000ff */
        /* <DEDUP_REMOVED lines=14> */
.L_x_465:
[----:B------:R-:W-:Y:S05]  /*3b30*/  EXIT ;  /* 0x000000000000794d */ /* 0x000fea0003800000 */
        .weak           $__internal_6_$__cuda_sm20_div_s64
        .type           $__internal_6_$__cuda_sm20_div_s64,@function
        .size           $__internal_6_$__cuda_sm20_div_s64,(.L_x_1828 - $__internal_6_$__cuda_sm20_div_s64)
$__internal_6_$__cuda_sm20_div_s64:
        /* <DEDUP_REMOVED lines=82> */
[----:B------:R-:W-:Y:S06]  /*4060*/  RET.REL.NODEC R14 `(_ZN2at6native49_GLOBAL__N__3489678a_16_AveragePool2d_cu_fb80407634avg_pool2d_backward_out_cuda_frameIN3c104HalfEfiEEvT1_PKT_llllliiiiiiPS6_ibb) ;  /* 0xffffbf900e007950 */ /* 0x000fec0003c3ffff */
.L_x_467:
        /* <DEDUP_REMOVED lines=9> */
.L_x_1828:


//--------------------- .text._ZN2at6native49_GLOBAL__N__3489678a_16_AveragePool2d_cu_fb80407639avg_pool2d_backward_out_cuda_frame_nhwcIN3c104HalfEfiEEvT1_PKT_llliiiiiiiiPS6_ibb --------------------------
	.section	.text._ZN2at6native49_GLOBAL__N__3489678a_16_AveragePool2d_cu_fb80407639avg_pool2d_backward_out_cuda_frame_nhwcIN3c104HalfEfiEEvT1_PKT_llliiiiiiiiPS6_ibb,"ax",@progbits
	.sectioninfo	@"SHI_REGISTERS=40"
	.align	128
.text._ZN2at6native49_GLOBAL__N__3489678a_16_AveragePool2d_cu_fb80407639avg_pool2d_backward_out_cuda_frame_nhwcIN3c104HalfEfiEEvT1_PKT_llliiiiiiiiPS6_ibb:
        .type           _ZN2at6native49_GLOBAL__N__3489678a_16_AveragePool2d_cu_fb80407639avg_pool2d_backward_out_cuda_frame_nhwcIN3c104HalfEfiEEvT1_PKT_llliiiiiiiiPS6_ibb,@function
        .size           _ZN2at6native49_GLOBAL__N__3489678a_16_AveragePool2d_cu_fb80407639avg_pool2d_backward_out_cuda_frame_nhwcIN3c104HalfEfiEEvT1_PKT_llliiiiiiiiPS6_ibb,(.L_x_1830 - _ZN2at6native49_GLOBAL__N__3489678a_16_AveragePool2d_cu_fb80407639avg_pool2d_backward_out_cuda_frame_nhwcIN3c104HalfEfiEEvT1_PKT_llliiiiiiiiPS6_ibb)
        .other          _ZN2at6native49_GLOBAL__N__3489678a_16_AveragePool2d_cu_fb80407639avg_pool2d_backward_out_cuda_frame_nhwcIN3c104HalfEfiEEvT1_PKT_llliiiiiiiiPS6_ibb,@"STO_CUDA_ENTRY STV_DEFAULT"
_ZN2at6native49_GLOBAL__N__3489678a_16_AveragePool2d_cu_fb80407639avg_pool2d_backward_out_cuda_frame_nhwcIN3c104HalfEfiEEvT1_PKT_llliiiiiiiiPS6_ibb:
        /* <DEDUP_REMOVED lines=23> */
.L_x_542:
        /* <DEDUP_REMOVED lines=9> */
[----:B------:R-:W-:Y:S05]  /*0200*/  CALL.REL.NOINC `($__internal_7_$__cuda_sm20_div_s64) ;  /* 0x0000468000007944 */ /* 0x000fea0003c00000 */
[--C-:B------:R-:W-:Y:S02]  /*0210*/  IMAD.MOV R5, RZ, RZ, -R18.reuse ;  /* 0x000000ffff057224 */ /* 0x100fe400078e0a12 */
[----:B------:R-:W-:Y:S02]  /*0220*/  IMAD.MOV.U32 R8, RZ, RZ, R18 ;  /* 0x000000ffff087224 */ /* 0x000fe400078e0012 */
[----:B------:R-:W-:Y:S02]  /*0230*/  IMAD R6, R5, c[0x0][0x170], R0 ;  /* 0x00005c0005067a24 */ /* 0x000fe400078e0200 */
[----:B------:R-:W-:Y:S01]  /*0240*/  IMAD.MOV.U32 R9, RZ, RZ, R19 ;  /* 0x000000ffff097224 */ /* 0x000fe200078e0013 */
[----:B------:R-:W-:Y:S05]  /*0250*/  BRA `(.L_x_470) ;  /* 0x0000015000007947 */ /* 0x000fea0003800000 */
.L_x_469:
        /* <DEDUP_REMOVED lines=21> */
.L_x_470:
[----:B------:R-:W-:Y:S05]  /*03b0*/  BSYNC B0 ;  /* 0x0000000000007941 */ /* 0x000fea0003800000 */
.L_x_468:
        /* <DEDUP_REMOVED lines=9> */
[----:B------:R-:W-:Y:S05]  /*0450*/  CALL.REL.NOINC `($__internal_7_$__cuda_sm20_div_s64) ;  /* 0x0000443000007944 */ /* 0x000fea0003c00000 */
[----:B------:R-:W-:Y:S02]  /*0460*/  IMAD.MOV R7, RZ, RZ, -R18 ;  /* 0x000000ffff077224 */ /* 0x000fe400078e0a12 */
[----:B------:R-:W-:Y:S02]  /*0470*/  IMAD.MOV.U32 R9, RZ, RZ, R19 ;  /* 0x000000ffff097224 */ /* 0x000fe400078e0013 */
[----:B------:R-:W-:-:S02]  /*0480*/  IMAD R7, R7, c[0x0][0x180], R8 ;  /* 0x0000600007077a24 */ /* 0x000fc400078e0208 */
[----:B------:R-:W-:Y:S01]  /*0490*/  IMAD.MOV.U32 R8, RZ, RZ, R18 ;  /* 0x000000ffff087224 */ /* 0x000fe200078e0012 */
[----:B------:R-:W-:Y:S05]  /*04a0*/  BRA `(.L_x_473) ;  /* 0x0000016000007947 */ /* 0x000fea0003800000 */
.L_x_472:
        /* <DEDUP_REMOVED lines=22> */
.L_x_473:
[----:B------:R-:W-:Y:S05]  /*0610*/  BSYNC B0 ;  /* 0x0000000000007941 */ /* 0x000fea0003800000 */
.L_x_471:
        /* <DEDUP_REMOVED lines=10> */
[----:B------:R-:W-:-:S04]  /*06c0*/  IMAD.MOV R13, RZ, RZ, -R18 ;  /* 0x000000ffff0d7224 */ /* 0x000fc800078e0a12 */
[----:B------:R-:W-:Y:S01]  /*06d0*/  IMAD R13, R13, c[0x0][0x178], R8 ;  /* 0x00005e000d0d7a24 */ /* 0x000fe200078e0208 */
[----:B------:R-:W-:Y:S05]  /*06e0*/  BRA `(.L_x_476) ;  /* 0x0000014000007947 */ /* 0x000fea0003800000 */
.L_x_475:
        /* <DEDUP_REMOVED lines=20> */
.L_x_476:
[----:B------:R-:W-:Y:S05]  /*0830*/  BSYNC B0 ;  /* 0x0000000000007941 */ /* 0x000fea0003800000 */
.L_x_474:
        /* <DEDUP_REMOVED lines=78> */
.L_x_478:
[----:B------:R-:W-:Y:S05]  /*0d20*/  BSYNC B0 ;  /* 0x0000000000007941 */ /* 0x000fea0003800000 */
.L_x_477:
        /* <DEDUP_REMOVED lines=26> */
.L_x_480:
[----:B------:R-:W-:Y:S05]  /*0ed0*/  BSYNC B0 ;  /* 0x0000000000007941 */ /* 0x000fea0003800000 */
.L_x_479:
        /* <DEDUP_REMOVED lines=46> */
.L_x_512:
        /* <DEDUP_REMOVED lines=60> */
.L_x_490:
[----:B------:R-:W-:Y:S05]  /*1580*/  BSYNC B3 ;  /* 0x0000000000037941 */ /* 0x000fea0003800000 */
.L_x_489:
        /* <DEDUP_REMOVED lines=13> */
.L_x_492:
[----:B------:R-:W-:Y:S05]  /*1660*/  BSYNC B3 ;  /* 0x0000000000037941 */ /* 0x000fea0003800000 */
.L_x_491:
        /* <DEDUP_REMOVED lines=12> */
.L_x_488:
[----:B------:R-:W-:Y:S05]  /*1730*/  BSYNC B2 ;  /* 0x0000000000027941 */ /* 0x000fea0003800000 */
.L_x_487:
        /* <DEDUP_REMOVED lines=21> */
.L_x_495:
        /* <DEDUP_REMOVED lines=96> */
.L_x_494:
[----:B------:R-:W-:Y:S05]  /*1e90*/  BSYNC B2 ;  /* 0x0000000000027941 */ /* 0x000fea0003800000 */
.L_x_493:
[----:B------:R-:W-:Y:S05]  /*1ea0*/  BRA `(.L_x_485) ;  /* 0x00000de000007947 */ /* 0x000fea0003800000 */
.L_x_486:
        /* <DEDUP_REMOVED lines=25> */
.L_x_499:
[----:B------:R-:W-:Y:S05]  /*2040*/  BSYNC B3 ;  /* 0x0000000000037941 */ /* 0x000fea0003800000 */
.L_x_498:
        /* <DEDUP_REMOVED lines=23> */
.L_x_501:
[----:B------:R-:W-:Y:S05]  /*21c0*/  BSYNC B3 ;  /* 0x0000000000037941 */ /* 0x000fea0003800000 */
.L_x_500:
        /* <DEDUP_REMOVED lines=23> */
.L_x_497:
[----:B------:R-:W-:Y:S05]  /*2340*/  BSYNC B2 ;  /* 0x0000000000027941 */ /* 0x000fea0003800000 */
.L_x_496:
[----:B------:R-:W-:-:S13]  /*2350*/  ISETP.GE.U32.AND P0, PT, R13, 0x3, PT ;  /* 0x000000030d00780c */ /* 0x000fda0003f06070 */
[----:B------:R-:W-:Y:S05]  /*2360*/  @!P0 BRA `(.L_x_485) ;  /* 0x0000092000008947 */ /* 0x000fea0003800000 */
[----:B------:R-:W-:Y:S02]  /*2370*/  ISETP.GT.AND P0, PT, R32, R37, PT ;  /* 0x000000252000720c */ /* 0x000fe40003f04270 */
.L_x_510:
        /* <DEDUP_REMOVED lines=53> */
.L_x_503:
[----:B------:R-:W-:Y:S05]  /*26d0*/  BSYNC B2 ;  /* 0x0000000000027941 */ /* 0x000fea0003800000 */
.L_x_502:
        /* <DEDUP_REMOVED lines=29> */
.L_x_505:
[----:B------:R-:W-:Y:S05]  /*28b0*/  BSYNC B2 ;  /* 0x0000000000027941 */ /* 0x000fea0003800000 */
.L_x_504:
        /* <DEDUP_REMOVED lines=30> */
.L_x_507:
[----:B------:R-:W-:Y:S05]  /*2aa0*/  BSYNC B2 ;  /* 0x0000000000027941 */ /* 0x000fea0003800000 */
.L_x_506:
        /* <DEDUP_REMOVED lines=26> */
.L_x_509:
[----:B------:R-:W-:Y:S05]  /*2c50*/  BSYNC B2 ;  /* 0x0000000000027941 */ /* 0x000fea0003800000 */
.L_x_508:
[----:B------:R-:W-:-:S04]  /*2c60*/  IADD3 R29, R29, 0x4, RZ ;  /* 0x000000041d1d7810 */ /* 0x000fc80007ffe0ff */
[----:B------:R-:W-:-:S13]  /*2c70*/  ISETP.GE.AND P1, PT, R29, R10, PT ;  /* 0x0000000a1d00720c */ /* 0x000fda0003f26270 */
[----:B------:R-:W-:Y:S05]  /*2c80*/  @!P1 BRA `(.L_x_510) ;  /* 0xfffff6f000009947 */ /* 0x000fea000383ffff */
.L_x_485:
[----:B------:R-:W-:Y:S05]  /*2c90*/  BSYNC B1 ;  /* 0x0000000000017941 */ /* 0x000fea0003800000 */
.L_x_484:
[----:B------:R-:W-:-:S04]  /*2ca0*/  IADD3 R8, R8, 0x1, RZ ;  /* 0x0000000108087810 */ /* 0x000fc80007ffe0ff */
[----:B------:R-:W-:-:S13]  /*2cb0*/  ISETP.GE.AND P0, PT, R8, R7, PT ;  /* 0x000000070800720c */ /* 0x000fda0003f06270 */
[----:B------:R-:W-:Y:S01]  /*2cc0*/  @P0 CALL.REL.NOINC `(.L_x_511) ;  /* 0x0000001000000944 */ /* 0x000fe20003c00000 */
[----:B------:R-:W-:Y:S05]  /*2cd0*/  BRA `(.L_x_512) ;  /* 0xffffe4e000007947 */ /* 0x000fea000383ffff */
.L_x_511:
[----:B------:R-:W-:Y:S05]  /*2ce0*/  BRA `(.L_x_482) ;  /* 0x00001aa000007947 */ /* 0x000fea0003800000 */
.L_x_483:
        /* <DEDUP_REMOVED lines=17> */
.L_x_540:
        /* <DEDUP_REMOVED lines=59> */
.L_x_519:
[----:B------:R-:W-:Y:S05]  /*31b0*/  BSYNC B3 ;  /* 0x0000000000037941 */ /* 0x000fea0003800000 */
.L_x_518:
        /* <DEDUP_REMOVED lines=14> */
.L_x_521:
[----:B------:R-:W-:Y:S05]  /*32a0*/  BSYNC B3 ;  /* 0x0000000000037941 */ /* 0x000fea0003800000 */
.L_x_520:
        /* <DEDUP_REMOVED lines=12> */
.L_x_517:
[----:B------:R-:W-:Y:S05]  /*3370*/  BSYNC B2 ;  /* 0x0000000000027941 */ /* 0x000fea0003800000 */
.L_x_516:
[----:B------:R-:W-:Y:S01]  /*3380*/  ISETP.GE.U32.AND P0, PT, R13, 0x3, PT ;  /* 0x000000030d00780c */ /* 0x000fe20003f06070 */
[----:B------:R-:W-:-:S12]  /*3390*/  BSSY B2, `(.L_x_522) ;  /* 0x000006d000027945 */ /* 0x000fd80003800000 */
[----:B------:R-:W-:Y:S05]  /*33a0*/  @!P0 BRA `(.L_x_523) ;  /* 0x000006b000008947 */ /* 0x000fea0003800000 */
[----:B------:R-:W-:Y:S02]  /*33b0*/  ISETP.GT.AND P0, PT, R36, R26, PT ;  /* 0x0000001a2400720c */ /* 0x000fe40003f04270 */
.L_x_524:
        /* <DEDUP_REMOVED lines=106> */
.L_x_523:
[----:B------:R-:W-:Y:S05]  /*3a60*/  BSYNC B2 ;  /* 0x0000000000027941 */ /* 0x000fea0003800000 */
.L_x_522:
[----:B------:R-:W-:Y:S05]  /*3a70*/  BRA `(.L_x_514) ;  /* 0x00000cc000007947 */ /* 0x000fea0003800000 */
.L_x_515:
        /* <DEDUP_REMOVED lines=26> */
.L_x_528:
[----:B------:R-:W-:Y:S05]  /*3c20*/  BSYNC B3 ;  /* 0x0000000000037941 */ /* 0x000fea0003800000 */
.L_x_527:
        /* <DEDUP_REMOVED lines=18> */
.L_x_530:
[----:B------:R-:W-:Y:S05]  /*3d50*/  BSYNC B3 ;  /* 0x0000000000037941 */ /* 0x000fea0003800000 */
.L_x_529:
        /* <DEDUP_REMOVED lines=16> */
.L_x_526:
[----:B------:R-:W-:Y:S05]  /*3e60*/  BSYNC B2 ;  /* 0x0000000000027941 */ /* 0x000fea0003800000 */
.L_x_525:
[----:B------:R-:W-:-:S13]  /*3e70*/  ISETP.GE.U32.AND P0, PT, R13, 0x3, PT ;  /* 0x000000030d00780c */ /* 0x000fda0003f06070 */
[----:B------:R-:W-:Y:S05]  /*3e80*/  @!P0 BRA `(.L_x_514) ;  /* 0x000008b000008947 */ /* 0x000fea0003800000 */
[----:B------:R-:W-:Y:S02]  /*3e90*/  ISETP.GT.AND P0, PT, R36, R26, PT ;  /* 0x0000001a2400720c */ /* 0x000fe40003f04270 */
.L_x_539:
        /* <DEDUP_REMOVED lines=33> */
.L_x_532:
[----:B------:R-:W-:Y:S05]  /*40b0*/  BSYNC B2 ;  /* 0x0000000000027941 */ /* 0x000fea0003800000 */
.L_x_531:
        /* <DEDUP_REMOVED lines=33> */
.L_x_534:
[----:B------:R-:W-:Y:S05]  /*42d0*/  BSYNC B2 ;  /* 0x0000000000027941 */ /* 0x000fea0003800000 */
.L_x_533:
        /* <DEDUP_REMOVED lines=34> */
.L_x_536:
[----:B------:R-:W-:Y:S05]  /*4500*/  BSYNC B2 ;  /* 0x0000000000027941 */ /* 0x000fea0003800000 */
.L_x_535:
        /* <DEDUP_REMOVED lines=31> */
.L_x_538:
[----:B------:R-:W-:Y:S05]  /*4700*/  BSYNC B2 ;  /* 0x0000000000027941 */ /* 0x000fea0003800000 */
.L_x_537:
[----:B------:R-:W-:-:S04]  /*4710*/  IADD3 R25, R25, 0x4, RZ ;  /* 0x0000000419197810 */ /* 0x000fc80007ffe0ff */
[----:B------:R-:W-:-:S13]  /*4720*/  ISETP.GE.AND P1, PT, R25, R10, PT ;  /* 0x0000000a1900720c */ /* 0x000fda0003f26270 */
[----:B------:R-:W-:Y:S05]  /*4730*/  @!P1 BRA `(.L_x_539) ;  /* 0xfffff76000009947 */ /* 0x000fea000383ffff */
.L_x_514:
[----:B------:R-:W-:Y:S05]  /*4740*/  BSYNC B1 ;  /* 0x0000000000017941 */ /* 0x000fea0003800000 */
.L_x_513:
[----:B------:R-:W-:-:S04]  /*4750*/  IADD3 R8, R8, 0x1, RZ ;  /* 0x0000000108087810 */ /* 0x000fc80007ffe0ff */
[----:B------:R-:W-:-:S13]  /*4760*/  ISETP.GE.AND P0, PT, R8, R7, PT ;  /* 0x000000070800720c */ /* 0x000fda0003f06270 */
[----:B------:R-:W-:Y:S01]  /*4770*/  @P0 CALL.REL.NOINC `(.L_x_482) ;  /* 0x0000001000000944 */ /* 0x000fe20003c00000 */
[----:B------:R-:W-:Y:S05]  /*4780*/  BRA `(.L_x_540) ;  /* 0xffffe67000007947 */ /* 0x000fea000383ffff */
.L_x_482:
[----:B------:R-:W-:Y:S05]  /*4790*/  BSYNC B0 ;  /* 0x0000000000007941 */ /* 0x000fea0003800000 */
.L_x_481:
[----:B------:R-:W-:Y:S01]  /*47a0*/  SHF.R.S32.HI R5, RZ, 0x1f, R0 ;  /* 0x0000001fff057819 */ /* 0x000fe20000011400 */
[----:B------:R-:W-:Y:S01]  /*47b0*/  ULDC UR8, c[0x0][0x160] ;  /* 0x0000580000087ab9 */ /* 0x000fe20000000800 */
[C---:B------:R-:W-:Y:S01]  /*47c0*/  LEA R6, P0, R0.reuse, c[0x0][0x1a8], 0x1 ;  /* 0x00006a0000067a11 */ /* 0x040fe200078008ff */
[----:B------:R-:W-:Y:S01]  /*47d0*/  USHF.R.S32.HI UR8, URZ, 0x1f, UR8 ;  /* 0x0000001f3f087899 */ /* 0x000fe20008011408 */
[----:B------:R-:W-:Y:S02]  /*47e0*/  F2FP.PACK_AB R9, RZ, R9 ;  /* 0x00000009ff09723e */ /* 0x000fe400000000ff */
        /* <DEDUP_REMOVED lines=9> */
.L_x_541:
[----:B------:R-:W-:Y:S05]  /*4880*/  EXIT ;  /* 0x000000000000794d */ /* 0x000fea0003800000 */
        .weak           $__internal_7_$__cuda_sm20_div_s64
        .type           $__internal_7_$__cuda_sm20_div_s64,@function
        .size           $__internal_7_$__cuda_sm20_div_s64,(.L_x_1830 - $__internal_7_$__cuda_sm20_div_s64)
$__internal_7_$__cuda_sm20_div_s64:
        /* <DEDUP_REMOVED lines=82> */
[----:B------:R-:W-:Y:S06]  /*4db0*/  RET.REL.NODEC R14 `(_ZN2at6native49_GLOBAL__N__3489678a_16_AveragePool2d_cu_fb80407639avg_pool2d_backward_out_cuda_frame_nhwcIN3c104HalfEfiEEvT1_PKT_llliiiiiiiiPS6_ibb) ;  /* 0xffffb2400e007950 */ /* 0x000fec0003c3ffff */
.L_x_543:
        /* <DEDUP_REMOVED lines=12> */
.L_x_1830:


//--------------------- .text._ZN2at6native49_GLOBAL__N__3489678a_16_AveragePool2d_cu_fb80407634avg_pool2d_backward_out_cuda_frameIfflEEvT1_PKT_llllliiiiiiPS4_ibb --------------------------
	.section	.text._ZN2at6native49_GLOBAL__N__3489678a_16_AveragePool2d_cu_fb80407634avg_pool2d_backward_out_cuda_frameIfflEEvT1_PKT_llllliiiiiiPS4_ibb,"ax",@progbits
	.sectioninfo	@"SHI_REGISTERS=40"
	.align	128
.text._ZN2at6native49_GLOBAL__N__3489678a_16_AveragePool2d_cu_fb80407634avg_pool2d_backward_out_cuda_frameIfflEEvT1_PKT_llllliiiiiiPS4_ibb:
        .type           _ZN2at6native49_GLOBAL__N__3489678a_16_AveragePool2d_cu_fb80407634avg_pool2d_backward_out_cuda_frameIfflEEvT1_PKT_llllliiiiiiPS4_ibb,@function
        .size           _ZN2at6native49_GLOBAL__N__3489678a_16_AveragePool2d_cu_fb80407634avg_pool2d_backward_out_cuda_frameIfflEEvT1_PKT_llllliiiiiiPS4_ibb,(.L_x_1832 - _ZN2at6native49_GLOBAL__N__3489678a_16_AveragePool2d_cu_fb80407634avg_pool2d_backward_out_cuda_frameIfflEEvT1_PKT_llllliiiiiiPS4_ibb)
        .other          _ZN2at6native49_GLOBAL__N__3489678a_16_AveragePool2d_cu_fb80407634avg_pool2d_backward_out_cuda_frameIfflEEvT1_PKT_llllliiiiiiPS4_ibb,@"STO_CUDA_ENTRY STV_DEFAULT"
_ZN2at6native49_GLOBAL__N__3489678a_16_AveragePool2d_cu_fb80407634avg_pool2d_backward_out_cuda_frameIfflEEvT1_PKT_llllliiiiiiPS4_ibb:
        /* <DEDUP_REMOVED lines=9> */
[----:B------:R-:W-:Y:S01]  /*0090*/  IMAD.MOV.U32 R4, RZ, RZ, c[0x0][0x0] ;  /* 0x00000000ff047624 */ /* 0x000fe200078e00ff */
[----:B------:R-:W-:Y:S02]  /*00a0*/  ULDC UR4, c[0x0][0x178] ;  /* 0x00005e0000047ab9 */ /* 0x000fe40000000800 */
[----:B------:R-:W-:Y:S02]  /*00b0*/  ULDC UR5, c[0x0][0x180] ;  /* 0x0000600000057ab9 */ /* 0x000fe40000000800 */
[----:B------:R-:W-:Y:S02]  /*00c0*/  ULDC.64 UR6, c[0x0][0x1a8] ;  /* 0x00006a0000067ab9 */ /* 0x000fe40000000a00 */
[----:B------:R-:W-:Y:S02]  /*00d0*/  UIADD3 UR4, UR4, UR6, URZ ;  /* 0x0000000604047290 */ /* 0x000fe4000fffe03f */
[----:B------:R-:W-:-:S02]  /*00e0*/  UIADD3 UR5, UR5, UR7, URZ ;  /* 0x0000000705057290 */ /* 0x000fc4000fffe03f */
[----:B------:R-:W-:Y:S02]  /*00f0*/  ULDC.64 UR8, c[0x0][0x118] ;  /* 0x0000460000087ab9 */ /* 0x000fe40000000a00 */
.L_x_602:
[----:B------:R-:W-:Y:S01]  /*0100*/  LOP3.LUT R5, R3, c[0x0][0x184], RZ, 0xfc, !PT ;  /* 0x0000610003057a12 */ /* 0x000fe200078efcff */
[----:B------:R-:W-:Y:S03]  /*0110*/  BSSY B0, `(.L_x_544) ;  /* 0x0000023000007945 */ /* 0x000fe60003800000 */
[----:B------:R-:W-:-:S13]  /*0120*/  ISETP.NE.U32.AND P0, PT, R5, RZ, PT ;  /* 0x000000ff0500720c */ /* 0x000fda0003f05070 */
[----:B0-----:R-:W-:Y:S05]  /*0130*/  @!P0 BRA `(.L_x_545) ;  /* 0x000000b000008947 */ /* 0x001fea0003800000 */
[----:B------:R-:W-:Y:S01]  /*0140*/  IMAD.MOV.U32 R17, RZ, RZ, R2 ;  /* 0x000000ffff117224 */ /* 0x000fe200078e0002 */
[----:B------:R-:W-:Y:S01]  /*0150*/  MOV R14, 0x1a0 ;  /* 0x000001a0000e7802 */ /* 0x000fe20000000f00 */
[----:B------:R-:W-:Y:S02]  /*0160*/  IMAD.MOV.U32 R16, RZ, RZ, R3 ;  /* 0x000000ffff107224 */ /* 0x000fe400078e0003 */
[----:B------:R-:W-:Y:S02]  /*0170*/  IMAD.MOV.U32 R15, RZ, RZ, c[0x0][0x180] ;  /* 0x00006000ff0f7624 */ /* 0x000fe400078e00ff */
[----:B------:R-:W-:Y:S02]  /*0180*/  IMAD.MOV.U32 R5, RZ, RZ, c[0x0][0x184] ;  /* 0x00006100ff057624 */ /* 0x000fe400078e00ff */
[----:B0-----:R-:W-:Y:S05]  /*0190*/  CALL.REL.NOINC `($__internal_8_$__cuda_sm20_div_s64) ;  /* 0x0000304000007944 */ /* 0x001fea0003c00000 */
[--C-:B------:R-:W-:Y:S02]  /*01a0*/  IMAD.MOV R7, RZ, RZ, -R5.reuse ;  /* 0x000000ffff077224 */ /* 0x100fe400078e0a05 */
[----:B------:R-:W-:Y:S02]  /*01b0*/  IMAD.MOV.U32 R6, RZ, RZ, R5 ;  /* 0x000000ffff067224 */ /* 0x000fe400078e0005 */
[----:B------:R-:W-:-:S02]  /*01c0*/  IMAD R10, R7, c[0x0][0x180], R2 ;  /* 0x00006000070a7a24 */ /* 0x000fc400078e0202 */
[----:B------:R-:W-:Y:S01]  /*01d0*/  IMAD.MOV.U32 R7, RZ, RZ, R8 ;  /* 0x000000ffff077224 */ /* 0x000fe200078e0008 */
[----:B------:R-:W-:Y:S05]  /*01e0*/  BRA `(.L_x_546) ;  /* 0x0000015000007947 */ /* 0x000fea0003800000 */
.L_x_545:
[----:B------:R-:W1:Y:S01]  /*01f0*/  I2F.U32.RP R5, c[0x0][0x180] ;  /* 0x0000600000057b06 */ /* 0x000e620000209000 */
[----:B------:R-:W-:-:S07]  /*0200*/  ISETP.NE.U32.AND P2, PT, RZ, c[0x0][0x180], PT ;  /* 0x00006000ff007a0c */ /* 0x000fce0003f45070 */
[----:B-1----:R-:W1:Y:S02]  /*0210*/  MUFU.RCP R5, R5 ;  /* 0x0000000500057308 */ /* 0x002e640000001000 */
[----:B-1----:R-:W-:-:S06]  /*0220*/  IADD3 R6, R5, 0xffffffe, RZ ;  /* 0x0ffffffe05067810 */ /* 0x002fcc0007ffe0ff */
[----:B------:R1:W2:Y:S02]  /*0230*/  F2I.FTZ.U32.TRUNC.NTZ R7, R6 ;  /* 0x0000000600077305 */ /* 0x0002a4000021f000 */
[----:B-1----:R-:W-:Y:S02]  /*0240*/  IMAD.MOV.U32 R6, RZ, RZ, RZ ;  /* 0x000000ffff067224 */ /* 0x002fe400078e00ff */
[----:B--2---:R-:W-:-:S04]  /*0250*/  IMAD.MOV R9, RZ, RZ, -R7 ;  /* 0x000000ffff097224 */ /* 0x004fc800078e0a07 */
        /* <DEDUP_REMOVED lines=14> */
.L_x_546:
[----:B------:R-:W-:Y:S05]  /*0340*/  BSYNC B0 ;  /* 0x0000000000007941 */ /* 0x000fea0003800000 */
.L_x_544:
        /* <DEDUP_REMOVED lines=10> */
[----:B0-----:R-:W-:Y:S05]  /*03f0*/  CALL.REL.NOINC `($__internal_8_$__cuda_sm20_div_s64) ;  /* 0x00002de000007944 */ /* 0x001fea0003c00000 */
[----:B------:R-:W-:Y:S02]  /*0400*/  IMAD.MOV R11, RZ, RZ, -R5 ;  /* 0x000000ffff0b7224 */ /* 0x000fe400078e0a05 */
[----:B------:R-:W-:Y:S02]  /*0410*/  IMAD.MOV.U32 R7, RZ, RZ, R8 ;  /* 0x000000ffff077224 */ /* 0x000fe400078e0008 */
[----:B------:R-:W-:-:S02]  /*0420*/  IMAD R11, R11, c[0x0][0x178], R6 ;  /* 0x00005e000b0b7a24 */ /* 0x000fc400078e0206 */
[----:B------:R-:W-:Y:S01]  /*0430*/  IMAD.MOV.U32 R6, RZ, RZ, R5 ;  /* 0x000000ffff067224 */ /* 0x000fe200078e0005 */
[----:B------:R-:W-:Y:S05]  /*0440*/  BRA `(.L_x_549) ;  /* 0x0000016000007947 */ /* 0x000fea0003800000 */
.L_x_548:
        /* <DEDUP_REMOVED lines=22> */
.L_x_549:
[----:B------:R-:W-:Y:S05]  /*05b0*/  BSYNC B0 ;  /* 0x0000000000007941 */ /* 0x000fea0003800000 */
.L_x_547:
        /* <DEDUP_REMOVED lines=13> */
[----:B------:R-:W-:Y:S01]  /*0690*/  IMAD R12, R9, c[0x0][0x170], R6 ;  /* 0x00005c00090c7a24 */ /* 0x000fe200078e0206 */
[----:B------:R-:W-:Y:S05]  /*06a0*/  BRA `(.L_x_552) ;  /* 0x0000014000007947 */ /* 0x000fea0003800000 */
.L_x_551:
        /* <DEDUP_REMOVED lines=20> */
.L_x_552:
[----:B------:R-:W-:Y:S05]  /*07f0*/  BSYNC B0 ;  /* 0x0000000000007941 */ /* 0x000fea0003800000 */
.L_x_550:
[----:B------:R-:W-:Y:S01]  /*0800*/  IABS R16, c[0x0][0x1a0] ;  /* 0x0000680000107a13 */ /* 0x000fe20000000000 */
[----:B------:R-:W-:Y:S01]  /*0810*/  BSSY B0, `(.L_x_553) ;  /* 0x000004f000007945 */ /* 0x000fe20003800000 */
[----:B------:R-:W-:Y:S02]  /*0820*/  IABS R9, c[0x0][0x1a4] ;  /* 0x0000690000097a13 */ /* 0x000fe40000000000 */
[----:B------:R-:W1:Y:S01]  /*0830*/  I2F.RP R5, R16 ;  /* 0x0000001000057306 */ /* 0x000e620000209400 */
[----:B------:R-:W-:Y:S02]  /*0840*/  IABS R17, R11 ;  /* 0x0000000b00117213 */ /* 0x000fe40000000000 */
[----:B------:R-:W-:-:S05]  /*0850*/  ISETP.NE.AND P5, PT, RZ, c[0x0][0x1a0], PT ;  /* 0x00006800ff007a0c */ /* 0x000fca0003fa5270 */
[----:B------:R-:W2:Y:S08]  /*0860*/  I2F.RP R8, R9 ;  /* 0x0000000900087306 */ /* 0x000eb00000209400 */
[----:B-1----:R-:W1:Y:S08]  /*0870*/  MUFU.RCP R5, R5 ;  /* 0x0000000500057308 */ /* 0x002e700000001000 */
[----:B--2---:R-:W2:Y:S01]  /*0880*/  MUFU.RCP R8, R8 ;  /* 0x0000000800087308 */ /* 0x004ea20000001000 */
[----:B-1----:R-:W-:-:S07]  /*0890*/  IADD3 R18, R5, 0xffffffe, RZ ;  /* 0x0ffffffe05127810 */ /* 0x002fce0007ffe0ff */
[----:B------:R1:W3:Y:S01]  /*08a0*/  F2I.FTZ.U32.TRUNC.NTZ R19, R18 ;  /* 0x0000001200137305 */ /* 0x0002e2000021f000 */
[----:B--2---:R-:W-:-:S07]  /*08b0*/  IADD3 R14, R8, 0xffffffe, RZ ;  /* 0x0ffffffe080e7810 */ /* 0x004fce0007ffe0ff */
[----:B------:R2:W4:Y:S01]  /*08c0*/  F2I.FTZ.U32.TRUNC.NTZ R15, R14 ;  /* 0x0000000e000f7305 */ /* 0x000522000021f000 */
[----:B-1----:R-:W-:Y:S02]  /*08d0*/  IMAD.MOV.U32 R18, RZ, RZ, RZ ;  /* 0x000000ffff127224 */ /* 0x002fe400078e00ff */
[----:B---3--:R-:W-:Y:S02]  /*08e0*/  IMAD.MOV R13, RZ, RZ, -R19 ;  /* 0x000000ffff0d7224 */ /* 0x008fe400078e0a13 */
[----:B--2---:R-:W-:Y:S02]  /*08f0*/  IMAD.MOV.U32 R14, RZ, RZ, RZ ;  /* 0x000000ffff0e7224 */ /* 0x004fe400078e00ff */
[----:B------:R-:W-:-:S04]  /*0900*/  IMAD R13, R13, R16, RZ ;  /* 0x000000100d0d7224 */ /* 0x000fc800078e02ff */
[----:B------:R-:W-:Y:S01]  /*0910*/  IMAD.HI.U32 R6, R19, R13, R18 ;  /* 0x0000000d13067227 */ /* 0x000fe200078e0012 */
[----:B------:R-:W-:-:S03]  /*0920*/  IABS R18, R10 ;  /* 0x0000000a00127213 */ /* 0x000fc60000000000 */
[----:B----4-:R-:W-:Y:S02]  /*0930*/  IMAD.MOV R8, RZ, RZ, -R15 ;  /* 0x000000ffff087224 */ /* 0x010fe400078e0a0f */
        /* <DEDUP_REMOVED lines=35> */
[----:B------:R-:W1:Y:S01]  /*0b70*/  I2F.RP R8, R16 ;  /* 0x0000001000087306 */ /* 0x000e620000209400 */
[----:B------:R-:W-:-:S04]  /*0b80*/  IADD3 R11, R11, -c[0x0][0x198], RZ ;  /* 0x800066000b0b7a10 */ /* 0x000fc80007ffe0ff */
[----:B------:R-:W-:Y:S02]  /*0b90*/  IABS R20, R11 ;  /* 0x0000000b00147213 */ /* 0x000fe40000000000 */
[----:B------:R-:W-:-:S04]  /*0ba0*/  LOP3.LUT R11, R11, c[0x0][0x1a0], RZ, 0x3c, !PT ;  /* 0x000068000b0b7a12 */ /* 0x000fc800078e3cff */
[----:B------:R-:W-:Y:S01]  /*0bb0*/  ISETP.GE.AND P3, PT, R11, RZ, PT ;  /* 0x000000ff0b00720c */ /* 0x000fe20003f66270 */
[----:B-1----:R-:W1:Y:S02]  /*0bc0*/  MUFU.RCP R8, R8 ;  /* 0x0000000800087308 */ /* 0x002e640000001000 */
[----:B-1----:R-:W-:-:S06]  /*0bd0*/  IADD3 R18, R8, 0xffffffe, RZ ;  /* 0x0ffffffe08127810 */ /* 0x002fcc0007ffe0ff */
[----:B------:R1:W2:Y:S02]  /*0be0*/  F2I.FTZ.U32.TRUNC.NTZ R19, R18 ;  /* 0x0000001200137305 */ /* 0x0002a4000021f000 */
[----:B-1----:R-:W-:Y:S02]  /*0bf0*/  IMAD.MOV.U32 R18, RZ, RZ, RZ ;  /* 0x000000ffff127224 */ /* 0x002fe400078e00ff */
[----:B--2---:R-:W-:-:S04]  /*0c00*/  IMAD.MOV R17, RZ, RZ, -R19 ;  /* 0x000000ffff117224 */ /* 0x004fc800078e0a13 */
        /* <DEDUP_REMOVED lines=15> */
.L_x_554:
[----:B------:R-:W-:Y:S05]  /*0d00*/  BSYNC B0 ;  /* 0x0000000000007941 */ /* 0x000fea0003800000 */
.L_x_553:
[----:B------:R-:W-:Y:S01]  /*0d10*/  BSSY B0, `(.L_x_555) ;  /* 0x000001b000007945 */ /* 0x000fe20003800000 */
[----:B------:R-:W-:Y:S05]  /*0d20*/  @!P0 BRA `(.L_x_556) ;  /* 0x0000019000008947 */ /* 0x000fea0003800000 */
[----:B------:R-:W1:Y:S01]  /*0d30*/  I2F.RP R16, R9 ;  /* 0x0000000900107306 */ /* 0x000e620000209400 */
[----:B------:R-:W-:Y:S01]  /*0d40*/  IADD3 R6, R10, -c[0x0][0x19c], RZ ;  /* 0x800067000a067a10 */ /* 0x000fe20007ffe0ff */
[----:B------:R-:W-:-:S06]  /*0d50*/  IMAD.MOV.U32 R10, RZ, RZ, RZ ;  /* 0x000000ffff0a7224 */ /* 0x000fcc00078e00ff */
[----:B-1----:R-:W1:Y:S02]  /*0d60*/  MUFU.RCP R16, R16 ;  /* 0x0000001000107308 */ /* 0x002e640000001000 */
[----:B-1----:R-:W-:-:S06]  /*0d70*/  IADD3 R11, R16, 0xffffffe, RZ ;  /* 0x0ffffffe100b7810 */ /* 0x002fcc0007ffe0ff */
[----:B------:R-:W1:Y:S02]  /*0d80*/  F2I.FTZ.U32.TRUNC.NTZ R11, R11 ;  /* 0x0000000b000b7305 */ /* 0x000e64000021f000 */
[----:B-1----:R-:W-:-:S04]  /*0d90*/  IMAD.MOV R18, RZ, RZ, -R11 ;  /* 0x000000ffff127224 */ /* 0x002fc800078e0a0b */
        /* <DEDUP_REMOVED lines=18> */
.L_x_556:
[----:B------:R-:W-:Y:S05]  /*0ec0*/  BSYNC B0 ;  /* 0x0000000000007941 */ /* 0x000fea0003800000 */
.L_x_555:
        /* <DEDUP_REMOVED lines=44> */
.L_x_580:
[----:B------:R-:W-:Y:S01]  /*1190*/  ISETP.GE.AND P0, PT, R6, R11, PT ;  /* 0x0000000b0600720c */ /* 0x000fe20003f06270 */
[----:B------:R-:W-:-:S12]  /*11a0*/  BSSY B1, `(.L_x_560) ;  /* 0x00000f9000017945 */ /* 0x000fd80003800000 */
[----:B0-----:R-:W-:Y:S05]  /*11b0*/  @P0 BRA `(.L_x_561) ;  /* 0x00000f7000000947 */ /* 0x001fea0003800000 */
        /* <DEDUP_REMOVED lines=11> */
[----:B------:R-:W-:Y:S02]  /*1270*/  IMAD.MOV.U32 R20, RZ, RZ, R6 ;  /* 0x000000ffff147224 */ /* 0x000fe400078e0006 */
[----:B------:R-:W-:Y:S02]  /*1280*/  IMAD R28, R8, R23, -c[0x0][0x1a8] ;  /* 0x80006a00081c7624 */ /* 0x000fe400078e0217 */
[----:B------:R-:W-:-:S03]  /*1290*/  IMAD.WIDE.U32 R22, R18, c[0x0][0x190], R20 ;  /* 0x0000640012167a25 */ /* 0x000fc600078e0014 */
[----:B------:R-:W-:Y:S01]  /*12a0*/  IADD3 R21, R28, c[0x0][0x198], RZ ;  /* 0x000066001c157a10 */ /* 0x000fe20007ffe0ff */
[----:B------:R-:W-:Y:S01]  /*12b0*/  IMAD R29, R18, c[0x0][0x194], R29 ;  /* 0x00006500121d7a24 */ /* 0x000fe200078e021d */
[----:B------:R-:W-:Y:S02]  /*12c0*/  LEA R20, P1, R22, c[0x0][0x168], 0x2 ;  /* 0x00005a0016147a11 */ /* 0x000fe400078210ff */
[----:B------:R-:W-:Y:S01]  /*12d0*/  IMNMX R31, R21, UR4, PT ;  /* 0x00000004151f7c17 */ /* 0x000fe2000b800200 */
[----:B------:R-:W-:-:S03]  /*12e0*/  IMAD.IADD R23, R23, 0x1, R29 ;  /* 0x0000000117177824 */ /* 0x000fc600078e021d */
[C---:B------:R-:W-:Y:S02]  /*12f0*/  IMNMX R30, R31.reuse, c[0x0][0x178], PT ;  /* 0x00005e001f1e7a17 */ /* 0x040fe40003800200 */
[----:B------:R-:W-:Y:S02]  /*1300*/  LEA.HI.X R21, R22, c[0x0][0x16c], R23, 0x2, P1 ;  /* 0x00005b0016157a11 */ /* 0x000fe400008f1417 */
[----:B------:R-:W-:Y:S01]  /*1310*/  IMNMX R23, RZ, R28, !PT ;  /* 0x0000001cff177217 */ /* 0x000fe20007800200 */
        /* <DEDUP_REMOVED lines=11> */
[----:B------:R-:W2:Y:S01]  /*13d0*/  LDG.E R22, [R20.64] ;  /* 0x0000000814167981 */ /* 0x000ea2000c1e1900 */
[----:B0-----:R-:W2:Y:S02]  /*13e0*/  MUFU.RCP R27, R0 ;  /* 0x00000000001b7308 */ /* 0x001ea40000001000 */
[----:B--2---:R-:W-:-:S06]  /*13f0*/  FFMA.FTZ R7, R22, R27, R7 ;  /* 0x0000001b16077223 */ /* 0x004fcc0000010007 */
.L_x_566:
[----:B------:R-:W-:Y:S05]  /*1400*/  BSYNC B3 ;  /* 0x0000000000037941 */ /* 0x000fea0003800000 */
.L_x_565:
[----:B------:R-:W-:Y:S01]  /*1410*/  IADD3 R22, R6, 0x1, RZ ;  /* 0x0000000106167810 */ /* 0x000fe20007ffe0ff */
[----:B------:R-:W-:Y:S05]  /*1420*/  @!P2 BRA `(.L_x_564) ;  /* 0x000001000000a947 */ /* 0x000fea0003800000 */
[----:B------:R-:W-:Y:S01]  /*1430*/  ISETP.LE.OR P1, PT, R26, R15, !P0 ;  /* 0x0000000f1a00720c */ /* 0x000fe20004723670 */
[----:B------:R-:W-:Y:S01]  /*1440*/  BSSY B3, `(.L_x_567) ;  /* 0x0000006000037945 */ /* 0x000fe20003800000 */
[----:B------:R-:W-:-:S11]  /*1450*/  ISETP.NE.AND P2, PT, R12, 0x2, PT ;  /* 0x000000020c00780c */ /* 0x000fd60003f45270 */
[----:B------:R-:W-:Y:S05]  /*1460*/  @P1 BRA `(.L_x_568) ;  /* 0x0000003000001947 */ /* 0x000fea0003800000 */
[----:B------:R-:W2:Y:S01]  /*1470*/  LDG.E R22, [R20.64+0x4] ;  /* 0x0000040814167981 */ /* 0x000ea2000c1e1900 */
[----:B0-----:R-:W2:Y:S02]  /*1480*/  MUFU.RCP R27, R0 ;  /* 0x00000000001b7308 */ /* 0x001ea40000001000 */
[----:B--2---:R-:W-:-:S06]  /*1490*/  FFMA.FTZ R7, R22, R27, R7 ;  /* 0x0000001b16077223 */ /* 0x004fcc0000010007 */
.L_x_568:
[----:B------:R-:W-:Y:S05]  /*14a0*/  BSYNC B3 ;  /* 0x0000000000037941 */ /* 0x000fea0003800000 */
.L_x_567:
[----:B------:R-:W-:Y:S01]  /*14b0*/  IADD3 R22, R6, 0x2, RZ ;  /* 0x0000000206167810 */ /* 0x000fe20007ffe0ff */
[----:B------:R-:W-:Y:S05]  /*14c0*/  @!P2 BRA `(.L_x_564) ;  /* 0x000000600000a947 */ /* 0x000fea0003800000 */
[----:B------:R-:W-:Y:S02]  /*14d0*/  ISETP.LE.OR P0, PT, R25, R24, !P0 ;  /* 0x000000181900720c */ /* 0x000fe40004703670 */
[----:B------:R-:W-:-:S11]  /*14e0*/  IADD3 R22, R6, 0x3, RZ ;  /* 0x0000000306167810 */ /* 0x000fd60007ffe0ff */
[----:B------:R-:W-:Y:S05]  /*14f0*/  @P0 BRA `(.L_x_564) ;  /* 0x0000003000000947 */ /* 0x000fea0003800000 */
[----:B------:R-:W2:Y:S01]  /*1500*/  LDG.E R20, [R20.64+0x8] ;  /* 0x0000080814147981 */ /* 0x000ea2000c1e1900 */
[----:B0-----:R-:W2:Y:S02]  /*1510*/  MUFU.RCP R27, R0 ;  /* 0x00000000001b7308 */ /* 0x001ea40000001000 */
[----:B--2---:R-:W-:-:S06]  /*1520*/  FFMA.FTZ R7, R20, R27, R7 ;  /* 0x0000001b14077223 */ /* 0x004fcc0000010007 */
.L_x_564:
[----:B------:R-:W-:Y:S05]  /*1530*/  BSYNC B2 ;  /* 0x0000000000027941 */ /* 0x000fea0003800000 */
.L_x_563:
        /* <DEDUP_REMOVED lines=24> */
.L_x_571:
[----:B------:R-:W-:-:S04]  /*16c0*/  IMNMX R18, R32, UR5, PT ;  /* 0x0000000520127c17 */ /* 0x000fc8000b800200 */
[----:B------:R-:W-:Y:S02]  /*16d0*/  IMNMX R33, R18, c[0x0][0x180], PT ;  /* 0x0000600012217a17 */ /* 0x000fe40003800200 */
[----:B------:R-:W-:-:S04]  /*16e0*/  IMNMX R18, RZ, R23, !PT ;  /* 0x00000017ff127217 */ /* 0x000fc80007800200 */
[----:B------:R-:W-:Y:S01]  /*16f0*/  ISETP.LE.OR P1, PT, R33, R18, !P0 ;  /* 0x000000122100720c */ /* 0x000fe20004723670 */
[----:B------:R-:W-:-:S12]  /*1700*/  IMAD.MOV.U32 R18, RZ, RZ, R20 ;  /* 0x000000ffff127224 */ /* 0x000fd800078e0014 */
[----:B------:R-:W2:Y:S01]  /*1710*/  @!P1 LDG.E R20, [R18.64] ;  /* 0x0000000812149981 */ /* 0x000ea2000c1e1900 */
[----:B0-----:R-:W2:Y:S02]  /*1720*/  @!P1 MUFU.RCP R33, R0 ;  /* 0x0000000000219308 */ /* 0x001ea40000001000 */
[----:B--2---:R-:W-:Y:S01]  /*1730*/  @!P1 FFMA.FTZ R7, R20, R33, R7 ;  /* 0x0000002114079223 */ /* 0x004fe20000010007 */
[----:B------:R-:W-:-:S04]  /*1740*/  IMNMX R20, R29, UR5, PT ;  /* 0x000000051d147c17 */ /* 0x000fc8000b800200 */
[----:B------:R-:W-:Y:S02]  /*1750*/  IMNMX R33, R20, c[0x0][0x180], PT ;  /* 0x0000600014217a17 */ /* 0x000fe40003800200 */
[----:B------:R-:W-:-:S04]  /*1760*/  IMNMX R20, RZ, R28, !PT ;  /* 0x0000001cff147217 */ /* 0x000fc80007800200 */
[----:B------:R-:W-:-:S13]  /*1770*/  ISETP.LE.OR P1, PT, R33, R20, !P0 ;  /* 0x000000142100720c */ /* 0x000fda0004723670 */
[----:B------:R-:W2:Y:S01]  /*1780*/  @!P1 LDG.E R20, [R18.64+0x4] ;  /* 0x0000040812149981 */ /* 0x000ea2000c1e1900 */
[----:B------:R-:W2:Y:S02]  /*1790*/  @!P1 MUFU.RCP R33, R0 ;  /* 0x0000000000219308 */ /* 0x000ea40000001000 */
        /* <DEDUP_REMOVED lines=13> */
[----:B------:R-:W2:Y:S01]  /*1870*/  @!P1 MUFU.RCP R33, R0 ;  /* 0x0000000000219308 */ /* 0x000ea20000001000 */
[----:B------:R-:W-:Y:S01]  /*1880*/  IADD3 R22, R22, 0x4, RZ ;  /* 0x0000000416167810 */ /* 0x000fe20007ffe0ff */
[----:B------:R-:W-:-:S04]  /*1890*/  IMAD.MOV.U32 R34, RZ, RZ, c[0x0][0x1a4] ;  /* 0x00006900ff227624 */ /* 0x000fc800078e00ff */
[C---:B------:R-:W-:Y:S02]  /*18a0*/  IMAD R28, R34.reuse, 0x4, R28 ;  /* 0x00000004221c7824 */ /* 0x040fe400078e021c */
[C---:B------:R-:W-:Y:S02]  /*18b0*/  IMAD R29, R34.reuse, 0x4, R29 ;  /* 0x00000004221d7824 */ /* 0x040fe400078e021d */
[C---:B------:R-:W-:Y:S02]  /*18c0*/  IMAD R27, R34.reuse, 0x4, R27 ;  /* 0x00000004221b7824 */ /* 0x040fe400078e021b */
[C---:B------:R-:W-:Y:S02]  /*18d0*/  IMAD R30, R34.reuse, 0x4, R30 ;  /* 0x00000004221e7824 */ /* 0x040fe400078e021e */
[C---:B------:R-:W-:Y:S02]  /*18e0*/  IMAD R21, R34.reuse, 0x4, R21 ;  /* 0x0000000422157824 */ /* 0x040fe400078e0215 */
[----:B------:R-:W-:-:S02]  /*18f0*/  IMAD R31, R34, 0x4, R31 ;  /* 0x00000004221f7824 */ /* 0x000fc400078e021f */
[C---:B------:R-:W-:Y:S02]  /*1900*/  IMAD R32, R34.reuse, 0x4, R32 ;  /* 0x0000000422207824 */ /* 0x040fe400078e0220 */
[----:B------:R-:W-:Y:S02]  /*1910*/  IMAD R23, R34, 0x4, R23 ;  /* 0x0000000422177824 */ /* 0x000fe400078e0217 */
[----:B--2---:R-:W-:Y:S01]  /*1920*/  @!P1 FFMA.FTZ R7, R20, R33, R7 ;  /* 0x0000002114079223 */ /* 0x004fe20000010007 */
[----:B------:R-:W-:Y:S02]  /*1930*/  ISETP.GE.AND P1, PT, R22, R11, PT ;  /* 0x0000000b1600720c */ /* 0x000fe40003f26270 */
[----:B------:R-:W-:-:S05]  /*1940*/  IADD3 R20, P2, R18, 0x10, RZ ;  /* 0x0000001012147810 */ /* 0x000fca0007f5e0ff */
[----:B------:R-:W-:-:S06]  /*1950*/  IMAD.X R19, RZ, RZ, R19, P2 ;  /* 0x000000ffff137224 */ /* 0x000fcc00010e0613 */
[----:B------:R-:W-:Y:S05]  /*1960*/  @!P1 BRA `(.L_x_571) ;  /* 0xfffffd5000009947 */ /* 0x000fea000383ffff */
.L_x_570:
[----:B------:R-:W-:Y:S05]  /*1970*/  BSYNC B2 ;  /* 0x0000000000027941 */ /* 0x000fea0003800000 */
.L_x_569:
[----:B------:R-:W-:Y:S05]  /*1980*/  BRA `(.L_x_561) ;  /* 0x000007a000007947 */ /* 0x000fea0003800000 */
.L_x_562:
        /* <DEDUP_REMOVED lines=10> */
[----:B------:R-:W-:-:S04]  /*1a30*/  IMAD.MOV.U32 R29, RZ, RZ, c[0x0][0x1a4] ;  /* 0x00006900ff1d7624 */ /* 0x000fc800078e00ff */
[----:B------:R-:W-:-:S05]  /*1a40*/  IMAD R29, R6, R29, -c[0x0][0x1ac] ;  /* 0x80006b00061d7624 */ /* 0x000fca00078e021d */
[----:B------:R-:W-:-:S04]  /*1a50*/  IADD3 R22, R29, c[0x0][0x19c], RZ ;  /* 0x000067001d167a10 */ /* 0x000fc80007ffe0ff */
[----:B------:R-:W-:-:S05]  /*1a60*/  IMNMX R22, R22, UR5, PT ;  /* 0x0000000516167c17 */ /* 0x000fca000b800200 */
[----:B------:R-:W-:-:S04]  /*1a70*/  IMAD.IADD R29, R22, 0x1, -R29 ;  /* 0x00000001161d7824 */ /* 0x000fc800078e0a1d */
[----:B------:R-:W-:-:S06]  /*1a80*/  IMAD R29, R28, R29, RZ ;  /* 0x0000001d1c1d7224 */ /* 0x000fcc00078e02ff */
[----:B------:R-:W1:Y:S08]  /*1a90*/  I2F R29, R29 ;  /* 0x0000001d001d7306 */ /* 0x000e700000201400 */
[----:B-1----:R-:W2:Y:S02]  /*1aa0*/  MUFU.RCP R22, R29 ;  /* 0x0000001d00167308 */ /* 0x002ea40000001000 */
[----:B--2---:R-:W-:-:S06]  /*1ab0*/  FFMA.FTZ R7, R32, R22, R7 ;  /* 0x0000001620077223 */ /* 0x004fcc0000010007 */
.L_x_575:
[----:B------:R-:W-:Y:S05]  /*1ac0*/  BSYNC B3 ;  /* 0x0000000000037941 */ /* 0x000fea0003800000 */
.L_x_574:
[----:B------:R-:W-:Y:S01]  /*1ad0*/  IADD3 R29, R6, 0x1, RZ ;  /* 0x00000001061d7810 */ /* 0x000fe20007ffe0ff */
[----:B------:R-:W-:Y:S05]  /*1ae0*/  @!P2 BRA `(.L_x_573) ;  /* 0x000002100000a947 */ /* 0x000fea0003800000 */
[----:B------:R-:W-:Y:S01]  /*1af0*/  ISETP.LE.OR P1, PT, R26, R15, !P0 ;  /* 0x0000000f1a00720c */ /* 0x000fe20004723670 */
[----:B------:R-:W-:Y:S01]  /*1b00*/  BSSY B3, `(.L_x_576) ;  /* 0x000000e000037945 */ /* 0x000fe20003800000 */
[----:B------:R-:W-:-:S11]  /*1b10*/  ISETP.NE.AND P2, PT, R12, 0x2, PT ;  /* 0x000000020c00780c */ /* 0x000fd60003f45270 */
[----:B------:R-:W-:Y:S05]  /*1b20*/  @P1 BRA `(.L_x_577) ;  /* 0x000000b000001947 */ /* 0x000fea0003800000 */
[----:B------:R-:W2:Y:S01]  /*1b30*/  LDG.E R22, [R20.64+0x4] ;  /* 0x0000040814167981 */ /* 0x000ea2000c1e1900 */
[----:B------:R-:W-:-:S04]  /*1b40*/  IMAD.MOV.U32 R29, RZ, RZ, c[0x0][0x1a4] ;  /* 0x00006900ff1d7624 */ /* 0x000fc800078e00ff */
[----:B------:R-:W-:-:S05]  /*1b50*/  IMAD R29, R6, R29, c[0x0][0x1a4] ;  /* 0x00006900061d7624 */ /* 0x000fca00078e021d */
[----:B------:R-:W-:-:S04]  /*1b60*/  IADD3 R29, R29, -c[0x0][0x1ac], RZ ;  /* 0x80006b001d1d7a10 */ /* 0x000fc80007ffe0ff */
[----:B------:R-:W-:-:S04]  /*1b70*/  IADD3 R31, R29, c[0x0][0x19c], RZ ;  /* 0x000067001d1f7a10 */ /* 0x000fc80007ffe0ff */
[----:B------:R-:W-:-:S05]  /*1b80*/  IMNMX R32, R31, UR5, PT ;  /* 0x000000051f207c17 */ /* 0x000fca000b800200 */
[----:B------:R-:W-:-:S04]  /*1b90*/  IMAD.IADD R29, R32, 0x1, -R29 ;  /* 0x00000001201d7824 */ /* 0x000fc800078e0a1d */
[----:B------:R-:W-:-:S06]  /*1ba0*/  IMAD R29, R28, R29, RZ ;  /* 0x0000001d1c1d7224 */ /* 0x000fcc00078e02ff */
[----:B------:R-:W1:Y:S08]  /*1bb0*/  I2F R29, R29 ;  /* 0x0000001d001d7306 */ /* 0x000e700000201400 */
[----:B-1----:R-:W2:Y:S02]  /*1bc0*/  MUFU.RCP R31, R29 ;  /* 0x0000001d001f7308 */ /* 0x002ea40000001000 */
[----:B--2---:R-:W-:-:S06]  /*1bd0*/  FFMA.FTZ R7, R22, R31, R7 ;  /* 0x0000001f16077223 */ /* 0x004fcc0000010007 */
.L_x_577:
[----:B------:R-:W-:Y:S05]  /*1be0*/  BSYNC B3 ;  /* 0x0000000000037941 */ /* 0x000fea0003800000 */
.L_x_576:
[----:B------:R-:W-:Y:S01]  /*1bf0*/  IADD3 R29, R6, 0x2, RZ ;  /* 0x00000002061d7810 */ /* 0x000fe20007ffe0ff */
[----:B------:R-:W-:Y:S05]  /*1c00*/  @!P2 BRA `(.L_x_573) ;  /* 0x000000f00000a947 */ /* 0x000fea0003800000 */
[----:B------:R-:W-:Y:S02]  /*1c10*/  ISETP.LE.OR P0, PT, R25, R24, !P0 ;  /* 0x000000181900720c */ /* 0x000fe40004703670 */
[----:B------:R-:W-:-:S11]  /*1c20*/  IADD3 R29, R6, 0x3, RZ ;  /* 0x00000003061d7810 */ /* 0x000fd60007ffe0ff */
[----:B------:R-:W-:Y:S05]  /*1c30*/  @P0 BRA `(.L_x_573) ;  /* 0x000000c000000947 */ /* 0x000fea0003800000 */
[----:B------:R-:W2:Y:S01]  /*1c40*/  LDG.E R20, [R20.64+0x8] ;  /* 0x0000080814147981 */ /* 0x000ea2000c1e1900 */
        /* <DEDUP_REMOVED lines=11> */
.L_x_573:
[----:B------:R-:W-:Y:S05]  /*1d00*/  BSYNC B2 ;  /* 0x0000000000027941 */ /* 0x000fea0003800000 */
.L_x_572:
[----:B------:R-:W-:-:S13]  /*1d10*/  ISETP.GE.U32.AND P0, PT, R10, 0x3, PT ;  /* 0x000000030a00780c */ /* 0x000fda0003f06070 */
[----:B------:R-:W-:Y:S05]  /*1d20*/  @!P0 BRA `(.L_x_561) ;  /* 0x0000040000008947 */ /* 0x000fea0003800000 */
[----:B------:R-:W-:Y:S02]  /*1d30*/  ISETP.GT.AND P0, PT, R30, R23, PT ;  /* 0x000000171e00720c */ /* 0x000fe40003f04270 */
.L_x_578:
[----:B------:R-:W-:Y:S01]  /*1d40*/  IMAD.MOV.U32 R30, RZ, RZ, c[0x0][0x1a4] ;  /* 0x00006900ff1e7624 */ /* 0x000fe200078e00ff */
[----:B------:R-:W-:Y:S01]  /*1d50*/  SHF.R.S32.HI R21, RZ, 0x1f, R29 ;  /* 0x0000001fff157819 */ /* 0x000fe2000001141d */
[----:B------:R-:W-:Y:S02]  /*1d60*/  IMAD R23, R27, c[0x0][0x190], RZ ;  /* 0x000064001b177a24 */ /* 0x000fe400078e02ff */
[----:B------:R-:W-:Y:S02]  /*1d70*/  IMAD R31, R29, R30, -c[0x0][0x1ac] ;  /* 0x80006b001d1f7624 */ /* 0x000fe400078e021e */
[C---:B------:R-:W-:Y:S02]  /*1d80*/  IMAD R33, R18.reuse, c[0x0][0x194], R23 ;  /* 0x0000650012217a24 */ /* 0x040fe400078e0217 */
[----:B------:R-:W-:Y:S01]  /*1d90*/  IMAD.MOV.U32 R20, RZ, RZ, R29 ;  /* 0x000000ffff147224 */ /* 0x000fe200078e001d */
[----:B------:R-:W-:Y:S02]  /*1da0*/  IADD3 R32, R31, c[0x0][0x19c], RZ ;  /* 0x000067001f207a10 */ /* 0x000fe40007ffe0ff */
[----:B------:R-:W-:Y:S01]  /*1db0*/  IMNMX R22, RZ, R31, !PT ;  /* 0x0000001fff167217 */ /* 0x000fe20007800200 */
[----:B------:R-:W-:Y:S01]  /*1dc0*/  IMAD.WIDE.U32 R20, R18, c[0x0][0x190], R20 ;  /* 0x0000640012147a25 */ /* 0x000fe200078e0014 */
[----:B------:R-:W-:-:S03]  /*1dd0*/  IMNMX R32, R32, UR5, PT ;  /* 0x0000000520207c17 */ /* 0x000fc6000b800200 */
[----:B------:R-:W-:Y:S01]  /*1de0*/  IMAD.IADD R21, R33, 0x1, R21 ;  /* 0x0000000121157824 */ /* 0x000fe200078e0215 */
[----:B------:R-:W-:-:S04]  /*1df0*/  IMNMX R23, R32, c[0x0][0x180], PT ;  /* 0x0000600020177a17 */ /* 0x000fc80003800200 */
[----:B------:R-:W-:Y:S02]  /*1e00*/  ISETP.LE.OR P1, PT, R23, R22, !P0 ;  /* 0x000000161700720c */ /* 0x000fe40004723670 */
[----:B------:R-:W-:-:S04]  /*1e10*/  LEA R22, P2, R20, c[0x0][0x168], 0x2 ;  /* 0x00005a0014167a11 */ /* 0x000fc800078410ff */
[----:B------:R-:W-:-:S07]  /*1e20*/  LEA.HI.X R23, R20, c[0x0][0x16c], R21, 0x2, P2 ;  /* 0x00005b0014177a11 */ /* 0x000fce00010f1415 */
[----:B------:R-:W2:Y:S01]  /*1e30*/  @!P1 LDG.E R20, [R22.64] ;  /* 0x0000000816149981 */ /* 0x000ea2000c1e1900 */
[----:B------:R-:W-:Y:S02]  /*1e40*/  @!P1 IMAD.IADD R31, R32, 0x1, -R31 ;  /* 0x00000001201f9824 */ /* 0x000fe400078e0a1f */
[----:B------:R-:W-:Y:S02]  /*1e50*/  IMAD R33, R29, R30, c[0x0][0x1a4] ;  /* 0x000069001d217624 */ /* 0x000fe400078e021e */
[----:B------:R-:W-:-:S03]  /*1e60*/  @!P1 IMAD R32, R28, R31, RZ ;  /* 0x0000001f1c209224 */ /* 0x000fc600078e02ff */
[C---:B------:R-:W-:Y:S02]  /*1e70*/  IADD3 R30, R33.reuse, -c[0x0][0x1ac], RZ ;  /* 0x80006b00211e7a10 */ /* 0x040fe40007ffe0ff */
[----:B------:R-:W-:Y:S01]  /*1e80*/  IADD3 R34, R33, c[0x0][0x1a4], RZ ;  /* 0x0000690021227a10 */ /* 0x000fe20007ffe0ff */
[----:B------:R-:W1:Y:S01]  /*1e90*/  @!P1 I2F R32, R32 ;  /* 0x0000002000209306 */ /* 0x000e620000201400 */
[----:B------:R-:W-:-:S04]  /*1ea0*/  IADD3 R31, R30, c[0x0][0x19c], RZ ;  /* 0x000067001e1f7a10 */ /* 0x000fc80007ffe0ff */
[----:B------:R-:W-:-:S04]  /*1eb0*/  IMNMX R31, R31, UR5, PT ;  /* 0x000000051f1f7c17 */ /* 0x000fc8000b800200 */
[----:B------:R-:W-:Y:S01]  /*1ec0*/  IMNMX R33, R31, c[0x0][0x180], PT ;  /* 0x000060001f217a17 */ /* 0x000fe20003800200 */
[----:B-1----:R-:W2:Y:S02]  /*1ed0*/  @!P1 MUFU.RCP R21, R32 ;  /* 0x0000002000159308 */ /* 0x002ea40000001000 */
[----:B--2---:R-:W-:Y:S01]  /*1ee0*/  @!P1 FFMA.FTZ R7, R20, R21, R7 ;  /* 0x0000001514079223 */ /* 0x004fe20000010007 */
[----:B------:R-:W-:Y:S02]  /*1ef0*/  IADD3 R21, R34, -c[0x0][0x1ac], RZ ;  /* 0x80006b0022157a10 */ /* 0x000fe40007ffe0ff */
[----:B------:R-:W-:Y:S02]  /*1f00*/  IMNMX R20, RZ, R30, !PT ;  /* 0x0000001eff147217 */ /* 0x000fe40007800200 */
[----:B------:R-:W-:Y:S02]  /*1f10*/  IADD3 R32, R21, c[0x0][0x19c], RZ ;  /* 0x0000670015207a10 */ /* 0x000fe40007ffe0ff */
[----:B------:R-:W-:-:S02]  /*1f20*/  ISETP.LE.OR P1, PT, R33, R20, !P0 ;  /* 0x000000142100720c */ /* 0x000fc40004723670 */
[----:B------:R-:W-:Y:S02]  /*1f30*/  IMNMX R32, R32, UR5, PT ;  /* 0x0000000520207c17 */ /* 0x000fe4000b800200 */
[----:B------:R-:W-:Y:S02]  /*1f40*/  IMNMX R20, RZ, R21, !PT ;  /* 0x00000015ff147217 */ /* 0x000fe40007800200 */
[----:B------:R-:W-:-:S04]  /*1f50*/  IMNMX R33, R32, c[0x0][0x180], PT ;  /* 0x0000600020217a17 */ /* 0x000fc80003800200 */
[----:B------:R-:W-:Y:S02]  /*1f60*/  ISETP.LE.OR P2, PT, R33, R20, !P0 ;  /* 0x000000142100720c */ /* 0x000fe40004743670 */
[----:B------:R-:W-:Y:S01]  /*1f70*/  IADD3 R20, R34, c[0x0][0x1a4], RZ ;  /* 0x0000690022147a10 */ /* 0x000fe20007ffe0ff */
[----:B------:R-:W-:-:S03]  /*1f80*/  @!P1 IMAD.IADD R33, R31, 0x1, -R30 ;  /* 0x000000011f219824 */ /* 0x000fc600078e0a1e */
[----:B------:R-:W-:-:S04]  /*1f90*/  IADD3 R20, R20, -c[0x0][0x1ac], RZ ;  /* 0x80006b0014147a10 */ /* 0x000fc80007ffe0ff */
[----:B------:R-:W-:Y:S02]  /*1fa0*/  IADD3 R31, R20, c[0x0][0x19c], RZ ;  /* 0x00006700141f7a10 */ /* 0x000fe40007ffe0ff */
[----:B------:R-:W-:Y:S01]  /*1fb0*/  IMNMX R30, RZ, R20, !PT ;  /* 0x00000014ff1e7217 */ /* 0x000fe20007800200 */
[----:B------:R-:W-:Y:S01]  /*1fc0*/  @!P2 IMAD.IADD R21, R32, 0x1, -R21 ;  /* 0x000000012015a824 */ /* 0x000fe200078e0a15 */
[----:B------:R-:W-:Y:S01]  /*1fd0*/  IMNMX R31, R31, UR5, PT ;  /* 0x000000051f1f7c17 */ /* 0x000fe2000b800200 */
[----:B------:R-:W2:Y:S03]  /*1fe0*/  @!P1 LDG.E R32, [R22.64+0x4] ;  /* 0x0000040816209981 */ /* 0x000ea6000c1e1900 */
[----:B------:R-:W-:-:S04]  /*1ff0*/  IMNMX R35, R31, c[0x0][0x180], PT ;  /* 0x000060001f237a17 */ /* 0x000fc80003800200 */
[----:B------:R-:W-:Y:S02]  /*2000*/  ISETP.LE.OR P3, PT, R35, R30, !P0 ;  /* 0x0000001e2300720c */ /* 0x000fe40004763670 */
[----:B------:R-:W3:Y:S11]  /*2010*/  @!P2 LDG.E R30, [R22.64+0x8] ;  /* 0x00000808161ea981 */ /* 0x000ef6000c1e1900 */
[----:B------:R-:W4:Y:S01]  /*2020*/  @!P3 LDG.E R34, [R22.64+0xc] ;  /* 0x00000c081622b981 */ /* 0x000f22000c1e1900 */
[----:B------:R-:W-:-:S06]  /*2030*/  @!P1 IMAD R33, R28, R33, RZ ;  /* 0x000000211c219224 */ /* 0x000fcc00078e02ff */
[----:B------:R-:W1:Y:S01]  /*2040*/  @!P1 I2F R33, R33 ;  /* 0x0000002100219306 */ /* 0x000e620000201400 */
[----:B------:R-:W-:Y:S02]  /*2050*/  IMAD.IADD R31, R31, 0x1, -R20 ;  /* 0x000000011f1f7824 */ /* 0x000fe400078e0a14 */
[C---:B------:R-:W-:Y:S02]  /*2060*/  @!P2 IMAD R21, R28.reuse, R21, RZ ;  /* 0x000000151c15a224 */ /* 0x040fe400078e02ff */
[----:B------:R-:W-:-:S04]  /*2070*/  @!P3 IMAD R20, R28, R31, RZ ;  /* 0x0000001f1c14b224 */ /* 0x000fc800078e02ff */
[----:B------:R-:W5:Y:S08]  /*2080*/  @!P2 I2F R21, R21 ;  /* 0x000000150015a306 */ /* 0x000f700000201400 */
[----:B------:R-:W0:Y:S08]  /*2090*/  @!P3 I2F R20, R20 ;  /* 0x000000140014b306 */ /* 0x000e300000201400 */
[----:B-1----:R-:W2:Y:S01]  /*20a0*/  @!P1 MUFU.RCP R31, R33 ;  /* 0x00000021001f9308 */ /* 0x002ea20000001000 */
[----:B------:R-:W-:-:S07]  /*20b0*/  IADD3 R29, R29, 0x4, RZ ;  /* 0x000000041d1d7810 */ /* 0x000fce0007ffe0ff */
[----:B-----5:R-:W3:Y:S08]  /*20c0*/  @!P2 MUFU.RCP R35, R21 ;  /* 0x000000150023a308 */ /* 0x020ef00000001000 */
[----:B0-----:R-:W4:Y:S01]  /*20d0*/  @!P3 MUFU.RCP R36, R20 ;  /* 0x000000140024b308 */ /* 0x001f220000001000 */
[----:B--2---:R-:W-:Y:S01]  /*20e0*/  @!P1 FFMA.FTZ R7, R32, R31, R7 ;  /* 0x0000001f20079223 */ /* 0x004fe20000010007 */
[----:B------:R-:W-:-:S03]  /*20f0*/  ISETP.GE.AND P1, PT, R29, R11, PT ;  /* 0x0000000b1d00720c */ /* 0x000fc60003f26270 */
[----:B---3--:R-:W-:-:S04]  /*2100*/  @!P2 FFMA.FTZ R7, R30, R35, R7 ;  /* 0x000000231e07a223 */ /* 0x008fc80000010007 */
[----:B----4-:R-:W-:-:S06]  /*2110*/  @!P3 FFMA.FTZ R7, R34, R36, R7 ;  /* 0x000000242207b223 */ /* 0x010fcc0000010007 */
[----:B------:R-:W-:Y:S05]  /*2120*/  @!P1 BRA `(.L_x_578) ;  /* 0xfffffc1000009947 */ /* 0x000fea000383ffff */
.L_x_561:
[----:B------:R-:W-:Y:S05]  /*2130*/  BSYNC B1 ;  /* 0x0000000000017941 */ /* 0x000fea0003800000 */
.L_x_560:
[----:B------:R-:W-:-:S04]  /*2140*/  IADD3 R8, R8, 0x1, RZ ;  /* 0x0000000108087810 */ /* 0x000fc80007ffe0ff */
[----:B------:R-:W-:-:S13]  /*2150*/  ISETP.GE.AND P0, PT, R8, R5, PT ;  /* 0x000000050800720c */ /* 0x000fda0003f06270 */
[----:B------:R-:W-:Y:S01]  /*2160*/  @P0 CALL.REL.NOINC `(.L_x_579) ;  /* 0x0000001000000944 */ /* 0x000fe20003c00000 */
[----:B------:R-:W-:Y:S05]  /*2170*/  BRA `(.L_x_580) ;  /* 0xfffff01000007947 */ /* 0x000fea000383ffff */
.L_x_579:
[----:B------:R-:W-:Y:S05]  /*2180*/  BRA `(.L_x_558) ;  /* 0x00000f9000007947 */ /* 0x000fea0003800000 */
.L_x_559:
        /* <DEDUP_REMOVED lines=17> */
.L_x_600:
        /* <DEDUP_REMOVED lines=39> */
.L_x_587:
[----:B------:R-:W-:Y:S05]  /*2510*/  BSYNC B3 ;  /* 0x0000000000037941 */ /* 0x000fea0003800000 */
.L_x_586:
        /* <DEDUP_REMOVED lines=9> */
.L_x_589:
[----:B------:R-:W-:Y:S05]  /*25b0*/  BSYNC B3 ;  /* 0x0000000000037941 */ /* 0x000fea0003800000 */
.L_x_588:
        /* <DEDUP_REMOVED lines=8> */
.L_x_585:
[----:B------:R-:W-:Y:S05]  /*2640*/  BSYNC B2 ;  /* 0x0000000000027941 */ /* 0x000fea0003800000 */
.L_x_584:
[----:B------:R-:W-:Y:S01]  /*2650*/  ISETP.GE.U32.AND P0, PT, R10, 0x3, PT ;  /* 0x000000030a00780c */ /* 0x000fe20003f06070 */
[----:B------:R-:W-:-:S12]  /*2660*/  BSSY B2, `(.L_x_590) ;  /* 0x0000036000027945 */ /* 0x000fd80003800000 */
[----:B------:R-:W-:Y:S05]  /*2670*/  @!P0 BRA `(.L_x_591) ;  /* 0x0000034000008947 */ /* 0x000fea0003800000 */
[----:B------:R-:W-:Y:S02]  /*2680*/  ISETP.GT.AND P0, PT, R32, R23, PT ;  /* 0x000000172000720c */ /* 0x000fe40003f04270 */
.L_x_592:
        /* <DEDUP_REMOVED lines=30> */
[----:B------:R-:W-:Y:S02]  /*2870*/  ISETP.LE.OR P3, PT, R20, R21, !P0 ;  /* 0x000000151400720c */ /* 0x000fe40004763670 */
[----:B------:R-:W-:Y:S01]  /*2880*/  IADD3 R21, R31, c[0x0][0x19c], RZ ;  /* 0x000067001f157a10 */ /* 0x000fe20007ffe0ff */
[----:B------:R-:W2:Y:S01]  /*2890*/  @!P1 LDG.E R20, [R22.64] ;  /* 0x0000000816149981 */ /* 0x000ea2000c1e1900 */
[----:B------:R-:W-:Y:S02]  /*28a0*/  IMNMX R31, RZ, R31, !PT ;  /* 0x0000001fff1f7217 */ /* 0x000fe40007800200 */
[----:B------:R-:W-:-:S04]  /*28b0*/  IMNMX R21, R21, UR5, PT ;  /* 0x0000000515157c17 */ /* 0x000fc8000b800200 */
[----:B------:R-:W-:-:S03]  /*28c0*/  IMNMX R32, R21, c[0x0][0x180], PT ;  /* 0x0000600015207a17 */ /* 0x000fc60003800200 */
[----:B------:R-:W3:Y:S01]  /*28d0*/  @!P3 LDG.E R34, [R22.64+0x8] ;  /* 0x000008081622b981 */ /* 0x000ee2000c1e1900 */
[----:B------:R-:W-:-:S03]  /*28e0*/  ISETP.LE.OR P4, PT, R32, R31, !P0 ;  /* 0x0000001f2000720c */ /* 0x000fc60004783670 */
[----:B------:R-:W4:Y:S10]  /*28f0*/  @!P2 LDG.E R32, [R22.64+0x4] ;  /* 0x000004081620a981 */ /* 0x000f34000c1e1900 */
[----:B------:R-:W5:Y:S01]  /*2900*/  @!P4 LDG.E R36, [R22.64+0xc] ;  /* 0x00000c081624c981 */ /* 0x000f62000c1e1900 */
[----:B0-----:R-:W2:Y:S01]  /*2910*/  @!P1 MUFU.RCP R21, R0 ;  /* 0x0000000000159308 */ /* 0x001ea20000001000 */
[----:B------:R-:W-:-:S07]  /*2920*/  IADD3 R30, R30, 0x4, RZ ;  /* 0x000000041e1e7810 */ /* 0x000fce0007ffe0ff */
[----:B------:R-:W-:Y:S01]  /*2930*/  @!P4 MUFU.RCP R31, R0 ;  /* 0x00000000001fc308 */ /* 0x000fe20000001000 */
[----:B--2---:R-:W-:-:S07]  /*2940*/  @!P1 FFMA.FTZ R7, R20, R21, R7 ;  /* 0x0000001514079223 */ /* 0x004fce0000010007 */
[----:B------:R-:W4:Y:S01]  /*2950*/  @!P2 MUFU.RCP R20, R0 ;  /* 0x000000000014a308 */ /* 0x000f220000001000 */
[----:B------:R-:W-:-:S07]  /*2960*/  ISETP.GE.AND P1, PT, R30, R11, PT ;  /* 0x0000000b1e00720c */ /* 0x000fce0003f26270 */
[----:B------:R-:W3:Y:S01]  /*2970*/  @!P3 MUFU.RCP R21, R0 ;  /* 0x000000000015b308 */ /* 0x000ee20000001000 */
[----:B----4-:R-:W-:-:S04]  /*2980*/  @!P2 FFMA.FTZ R7, R32, R20, R7 ;  /* 0x000000142007a223 */ /* 0x010fc80000010007 */
[----:B---3--:R-:W-:-:S04]  /*2990*/  @!P3 FFMA.FTZ R7, R34, R21, R7 ;  /* 0x000000152207b223 */ /* 0x008fc80000010007 */
[----:B-----5:R-:W-:Y:S01]  /*29a0*/  @!P4 FFMA.FTZ R7, R36, R31, R7 ;  /* 0x0000001f2407c223 */ /* 0x020fe20000010007 */
[----:B------:R-:W-:Y:S05]  /*29b0*/  @!P1 BRA `(.L_x_592) ;  /* 0xfffffcd000009947 */ /* 0x000fea000383ffff */
.L_x_591:
[----:B------:R-:W-:Y:S05]  /*29c0*/  BSYNC B2 ;  /* 0x0000000000027941 */ /* 0x000fea0003800000 */
.L_x_590:
[----:B------:R-:W-:Y:S05]  /*29d0*/  BRA `(.L_x_582) ;  /* 0x000006f000007947 */ /* 0x000fea0003800000 */
.L_x_583:
        /* <DEDUP_REMOVED lines=18> */
[----:B------:R-:W1:Y:S08]  /*2b00*/  I2F R31, R31 ;  /* 0x0000001f001f7306 */ /* 0x000e700000201400 */
[----:B-1----:R-:W2:Y:S02]  /*2b10*/  MUFU.RCP R33, R31 ;  /* 0x0000001f00217308 */ /* 0x002ea40000001000 */
[----:B--2---:R-:W-:-:S06]  /*2b20*/  FFMA.FTZ R7, R22, R33, R7 ;  /* 0x0000002116077223 */ /* 0x004fcc0000010007 */
.L_x_596:
[----:B------:R-:W-:Y:S05]  /*2b30*/  BSYNC B3 ;  /* 0x0000000000037941 */ /* 0x000fea0003800000 */
.L_x_595:
[----:B------:R-:W-:Y:S01]  /*2b40*/  IADD3 R31, R6, 0x1, RZ ;  /* 0x00000001061f7810 */ /* 0x000fe20007ffe0ff */
[----:B------:R-:W-:Y:S05]  /*2b50*/  @!P2 BRA `(.L_x_594) ;  /* 0x000001400000a947 */ /* 0x000fea0003800000 */
[----:B------:R-:W-:Y:S01]  /*2b60*/  ISETP.LE.OR P1, PT, R25, R14, !P0 ;  /* 0x0000000e1900720c */ /* 0x000fe20004723670 */
[----:B------:R-:W-:Y:S01]  /*2b70*/  BSSY B3, `(.L_x_597) ;  /* 0x0000008000037945 */ /* 0x000fe20003800000 */
[----:B------:R-:W-:-:S11]  /*2b80*/  ISETP.NE.AND P2, PT, R12, 0x2, PT ;  /* 0x000000020c00780c */ /* 0x000fd60003f45270 */
[----:B------:R-:W-:Y:S05]  /*2b90*/  @P1 BRA `(.L_x_598) ;  /* 0x0000005000001947 */ /* 0x000fea0003800000 */
[----:B------:R-:W2:Y:S01]  /*2ba0*/  LDG.E R34, [R20.64+0x4] ;  /* 0x0000040814227981 */ /* 0x000ea2000c1e1900 */
[----:B------:R-:W-:-:S06]  /*2bb0*/  IMAD R22, R27, R30, RZ ;  /* 0x0000001e1b167224 */ /* 0x000fcc00078e02ff */
[----:B------:R-:W1:Y:S08]  /*2bc0*/  I2F R22, R22 ;  /* 0x0000001600167306 */ /* 0x000e700000201400 */
[----:B-1----:R-:W2:Y:S02]  /*2bd0*/  MUFU.RCP R31, R22 ;  /* 0x00000016001f7308 */ /* 0x002ea40000001000 */
[----:B--2---:R-:W-:-:S06]  /*2be0*/  FFMA.FTZ R7, R34, R31, R7 ;  /* 0x0000001f22077223 */ /* 0x004fcc0000010007 */
.L_x_598:
[----:B------:R-:W-:Y:S05]  /*2bf0*/  BSYNC B3 ;  /* 0x0000000000037941 */ /* 0x000fea0003800000 */
.L_x_597:
[----:B------:R-:W-:Y:S01]  /*2c00*/  IADD3 R31, R6, 0x2, RZ ;  /* 0x00000002061f7810 */ /* 0x000fe20007ffe0ff */
[----:B------:R-:W-:Y:S05]  /*2c10*/  @!P2 BRA `(.L_x_594) ;  /* 0x000000800000a947 */ /* 0x000fea0003800000 */
[----:B------:R-:W-:Y:S02]  /*2c20*/  ISETP.LE.OR P0, PT, R24, R15, !P0 ;  /* 0x0000000f1800720c */ /* 0x000fe40004703670 */
[----:B------:R-:W-:-:S11]  /*2c30*/  IADD3 R31, R6, 0x3, RZ ;  /* 0x00000003061f7810 */ /* 0x000fd60007ffe0ff */
[----:B------:R-:W-:Y:S05]  /*2c40*/  @P0 BRA `(.L_x_594) ;  /* 0x0000005000000947 */ /* 0x000fea0003800000 */
[----:B------:R-:W2:Y:S01]  /*2c50*/  LDG.E R20, [R20.64+0x8] ;  /* 0x0000080814147981 */ /* 0x000ea2000c1e1900 */
[----:B------:R-:W-:-:S06]  /*2c60*/  IMAD R22, R28, R30, RZ ;  /* 0x0000001e1c167224 */ /* 0x000fcc00078e02ff */
[----:B------:R-:W1:Y:S08]  /*2c70*/  I2F R22, R22 ;  /* 0x0000001600167306 */ /* 0x000e700000201400 */
[----:B-1----:R-:W2:Y:S02]  /*2c80*/  MUFU.RCP R33, R22 ;  /* 0x0000001600217308 */ /* 0x002ea40000001000 */
[----:B--2---:R-:W-:-:S06]  /*2c90*/  FFMA.FTZ R7, R20, R33, R7 ;  /* 0x0000002114077223 */ /* 0x004fcc0000010007 */
.L_x_594:
[----:B------:R-:W-:Y:S05]  /*2ca0*/  BSYNC B2 ;  /* 0x0000000000027941 */ /* 0x000fea0003800000 */
.L_x_593:
[----:B------:R-:W-:-:S13]  /*2cb0*/  ISETP.GE.U32.AND P0, PT, R10, 0x3, PT ;  /* 0x000000030a00780c */ /* 0x000fda0003f06070 */
[----:B------:R-:W-:Y:S05]  /*2cc0*/  @!P0 BRA `(.L_x_582) ;  /* 0x0000040000008947 */ /* 0x000fea0003800000 */
[----:B------:R-:W-:Y:S02]  /*2cd0*/  ISETP.GT.AND P0, PT, R32, R23, PT ;  /* 0x000000172000720c */ /* 0x000fe40003f04270 */
.L_x_599:
[----:B------:R-:W-:Y:S01]  /*2ce0*/  IMAD.MOV.U32 R32, RZ, RZ, c[0x0][0x1a4] ;  /* 0x00006900ff207624 */ /* 0x000fe200078e00ff */
[----:B------:R-:W-:Y:S01]  /*2cf0*/  SHF.R.S32.HI R21, RZ, 0x1f, R31 ;  /* 0x0000001fff157819 */ /* 0x000fe2000001141f */
[----:B------:R-:W-:Y:S02]  /*2d00*/  IMAD R23, R29, c[0x0][0x190], RZ ;  /* 0x000064001d177a24 */ /* 0x000fe400078e02ff */
[----:B------:R-:W-:Y:S02]  /*2d10*/  IMAD R33, R31, R32, -c[0x0][0x1ac] ;  /* 0x80006b001f217624 */ /* 0x000fe400078e0220 */
[----:B------:R-:W-:-:S03]  /*2d20*/  IMAD R23, R18, c[0x0][0x194], R23 ;  /* 0x0000650012177a24 */ /* 0x000fc600078e0217 */
[----:B------:R-:W-:Y:S02]  /*2d30*/  IADD3 R20, R33, c[0x0][0x19c], RZ ;  /* 0x0000670021147a10 */ /* 0x000fe40007ffe0ff */
[----:B------:R-:W-:Y:S02]  /*2d40*/  IMNMX R33, RZ, R33, !PT ;  /* 0x00000021ff217217 */ /* 0x000fe40007800200 */
[----:B------:R-:W-:-:S04]  /*2d50*/  IMNMX R20, R20, UR5, PT ;  /* 0x0000000514147c17 */ /* 0x000fc8000b800200 */
[----:B------:R-:W-:Y:S01]  /*2d60*/  IMNMX R34, R20, c[0x0][0x180], PT ;  /* 0x0000600014227a17 */ /* 0x000fe20003800200 */
[----:B------:R-:W-:-:S03]  /*2d70*/  IMAD.MOV.U32 R20, RZ, RZ, R31 ;  /* 0x000000ffff147224 */ /* 0x000fc600078e001f */
[----:B------:R-:W-:Y:S01]  /*2d80*/  ISETP.LE.OR P1, PT, R34, R33, !P0 ;  /* 0x000000212200720c */ /* 0x000fe20004723670 */
[----:B------:R-:W-:-:S04]  /*2d90*/  IMAD.WIDE.U32 R20, R18, c[0x0][0x190], R20 ;  /* 0x0000640012147a25 */ /* 0x000fc800078e0014 */
[----:B------:R-:W-:Y:S01]  /*2da0*/  IMAD.IADD R21, R23, 0x1, R21 ;  /* 0x0000000117157824 */ /* 0x000fe200078e0215 */
[----:B------:R-:W-:-:S04]  /*2db0*/  LEA R22, P2, R20, c[0x0][0x168], 0x2 ;  /* 0x00005a0014167a11 */ /* 0x000fc800078410ff */
[----:B------:R-:W-:-:S05]  /*2dc0*/  LEA.HI.X R23, R20, c[0x0][0x16c], R21, 0x2, P2 ;  /* 0x00005b0014177a11 */ /* 0x000fca00010f1415 */
[----:B------:R-:W2:Y:S01]  /*2dd0*/  @!P1 LDG.E R20, [R22.64] ;  /* 0x0000000816149981 */ /* 0x000ea2000c1e1900 */
[----:B------:R-:W-:Y:S02]  /*2de0*/  @!P1 IMAD.IADD R33, R34, 0x1, -R33 ;  /* 0x0000000122219824 */ /* 0x000fe400078e0a21 */
[----:B------:R-:W-:Y:S02]  /*2df0*/  IMAD R32, R31, R32, c[0x0][0x1a4] ;  /* 0x000069001f207624 */ /* 0x000fe400078e0220 */
[----:B------:R-:W-:-:S03]  /*2e00*/  @!P1 IMAD R33, R30, R33, RZ ;  /* 0x000000211e219224 */ /* 0x000fc600078e02ff */
[C---:B------:R-:W-:Y:S02]  /*2e10*/  IADD3 R21, R32.reuse, -c[0x0][0x1ac], RZ ;  /* 0x80006b0020157a10 */ /* 0x040fe40007ffe0ff */
[----:B------:R-:W-:Y:S01]  /*2e20*/  IADD3 R32, R32, c[0x0][0x1a4], RZ ;  /* 0x0000690020207a10 */ /* 0x000fe20007ffe0ff */
[----:B------:R-:W1:Y:S01]  /*2e30*/  @!P1 I2F R33, R33 ;  /* 0x0000002100219306 */ /* 0x000e620000201400 */
[----:B------:R-:W-:Y:S02]  /*2e40*/  IADD3 R34, R21, c[0x0][0x19c], RZ ;  /* 0x0000670015227a10 */ /* 0x000fe40007ffe0ff */
[----:B------:R-:W-:Y:S02]  /*2e50*/  IMNMX R21, RZ, R21, !PT ;  /* 0x00000015ff157217 */ /* 0x000fe40007800200 */
[----:B------:R-:W-:-:S04]  /*2e60*/  IMNMX R34, R34, UR5, PT ;  /* 0x0000000522227c17 */ /* 0x000fc8000b800200 */
[----:B------:R-:W-:-:S04]  /*2e70*/  IMNMX R34, R34, c[0x0][0x180], PT ;  /* 0x0000600022227a17 */ /* 0x000fc80003800200 */
[----:B------:R-:W-:Y:S01]  /*2e80*/  ISETP.LE.OR P2, PT, R34, R21, !P0 ;  /* 0x000000152200720c */ /* 0x000fe20004743670 */
[----:B-1----:R-:W2:-:S12]  /*2e90*/  @!P1 MUFU.RCP R35, R33 ;  /* 0x0000002100239308 */ /* 0x002e980000001000 */
[----:B------:R-:W-:Y:S02]  /*2ea0*/  @!P2 IMAD.IADD R21, R34, 0x1, -R21 ;  /* 0x000000012215a824 */ /* 0x000fe400078e0a15 */
[----:B--2---:R-:W-:Y:S01]  /*2eb0*/  @!P1 FFMA.FTZ R7, R20, R35, R7 ;  /* 0x0000002314079223 */ /* 0x004fe20000010007 */
[C---:B------:R-:W-:Y:S02]  /*2ec0*/  IADD3 R35, R32.reuse, -c[0x0][0x1ac], RZ ;  /* 0x80006b0020237a10 */ /* 0x040fe40007ffe0ff */
[----:B------:R-:W-:Y:S02]  /*2ed0*/  IADD3 R32, R32, c[0x0][0x1a4], RZ ;  /* 0x0000690020207a10 */ /* 0x000fe40007ffe0ff */
[----:B------:R-:W-:Y:S02]  /*2ee0*/  IADD3 R20, R35, c[0x0][0x19c], RZ ;  /* 0x0000670023147a10 */ /* 0x000fe40007ffe0ff */
[----:B------:R-:W-:Y:S02]  /*2ef0*/  IADD3 R32, R32, -c[0x0][0x1ac], RZ ;  /* 0x80006b0020207a10 */ /* 0x000fe40007ffe0ff */
[----:B------:R-:W-:-:S02]  /*2f00*/  IMNMX R20, R20, UR5, PT ;  /* 0x0000000514147c17 */ /* 0x000fc4000b800200 */
[----:B------:R-:W-:Y:S02]  /*2f10*/  IMNMX R33, RZ, R32, !PT ;  /* 0x00000020ff217217 */ /* 0x000fe40007800200 */
[----:B------:R-:W-:Y:S02]  /*2f20*/  IMNMX R34, R20, c[0x0][0x180], PT ;  /* 0x0000600014227a17 */ /* 0x000fe40003800200 */
[----:B------:R-:W-:Y:S02]  /*2f30*/  IADD3 R20, R32, c[0x0][0x19c], RZ ;  /* 0x0000670020147a10 */ /* 0x000fe40007ffe0ff */
[----:B------:R-:W-:Y:S01]  /*2f40*/  IMNMX R35, RZ, R35, !PT ;  /* 0x00000023ff237217 */ /* 0x000fe20007800200 */
[----:B------:R-:W2:Y:S01]  /*2f50*/  @!P2 LDG.E R32, [R22.64+0x4] ;  /* 0x000004081620a981 */ /* 0x000ea2000c1e1900 */
[----:B------:R-:W-:Y:S02]  /*2f60*/  IMNMX R20, R20, UR5, PT ;  /* 0x0000000514147c17 */ /* 0x000fe4000b800200 */
[----:B------:R-:W-:-:S02]  /*2f70*/  ISETP.LE.OR P1, PT, R34, R35, !P0 ;  /* 0x000000232200720c */ /* 0x000fc40004723670 */
[----:B------:R-:W-:-:S04]  /*2f80*/  IMNMX R20, R20, c[0x0][0x180], PT ;  /* 0x0000600014147a17 */ /* 0x000fc80003800200 */
[----:B------:R-:W-:-:S07]  /*2f90*/  ISETP.LE.OR P3, PT, R20, R33, !P0 ;  /* 0x000000211400720c */ /* 0x000fce0004763670 */
[----:B------:R-:W-:-:S06]  /*2fa0*/  @!P1 IMAD.IADD R35, R34, 0x1, -R35 ;  /* 0x0000000122239824 */ /* 0x000fcc00078e0a23 */
[----:B------:R-:W-:Y:S01]  /*2fb0*/  @!P3 IMAD.IADD R33, R20, 0x1, -R33 ;  /* 0x000000011421b824 */ /* 0x000fe200078e0a21 */
[----:B------:R-:W3:Y:S04]  /*2fc0*/  @!P3 LDG.E R34, [R22.64+0xc] ;  /* 0x00000c081622b981 */ /* 0x000ee8000c1e1900 */
[----:B------:R-:W4:Y:S01]  /*2fd0*/  @!P1 LDG.E R20, [R22.64+0x8] ;  /* 0x0000080816149981 */ /* 0x000f22000c1e1900 */
[----:B------:R-:W-:-:S06]  /*2fe0*/  @!P2 IMAD R21, R30, R21, RZ ;  /* 0x000000151e15a224 */ /* 0x000fcc00078e02ff */
[----:B------:R-:W1:Y:S01]  /*2ff0*/  @!P2 I2F R21, R21 ;  /* 0x000000150015a306 */ /* 0x000e620000201400 */
[C---:B------:R-:W-:Y:S02]  /*3000*/  @!P1 IMAD R35, R30.reuse, R35, RZ ;  /* 0x000000231e239224 */ /* 0x040fe400078e02ff */
[----:B------:R-:W-:-:S05]  /*3010*/  @!P3 IMAD R33, R30, R33, RZ ;  /* 0x000000211e21b224 */ /* 0x000fca00078e02ff */
[----:B------:R-:W5:Y:S08]  /*3020*/  @!P1 I2F R35, R35 ;  /* 0x0000002300239306 */ /* 0x000f700000201400 */
[----:B------:R-:W0:Y:S08]  /*3030*/  @!P3 I2F R33, R33 ;  /* 0x000000210021b306 */ /* 0x000e300000201400 */
[----:B-1----:R-:W2:Y:S01]  /*3040*/  @!P2 MUFU.RCP R36, R21 ;  /* 0x000000150024a308 */ /* 0x002ea20000001000 */
[----:B------:R-:W-:-:S07]  /*3050*/  IADD3 R31, R31, 0x4, RZ ;  /* 0x000000041f1f7810 */ /* 0x000fce0007ffe0ff */
[----:B-----5:R-:W4:Y:S08]  /*3060*/  @!P1 MUFU.RCP R37, R35 ;  /* 0x0000002300259308 */ /* 0x020f300000001000 */
[----:B0-----:R-:W3:Y:S01]  /*3070*/  @!P3 MUFU.RCP R33, R33 ;  /* 0x000000210021b308 */ /* 0x001ee20000001000 */
[----:B--2---:R-:W-:Y:S01]  /*3080*/  @!P2 FFMA.FTZ R7, R32, R36, R7 ;  /* 0x000000242007a223 */ /* 0x004fe20000010007 */
[----:B------:R-:W-:-:S03]  /*3090*/  ISETP.GE.AND P2, PT, R31, R11, PT ;  /* 0x0000000b1f00720c */ /* 0x000fc60003f46270 */
[----:B----4-:R-:W-:-:S04]  /*30a0*/  @!P1 FFMA.FTZ R7, R20, R37, R7 ;  /* 0x0000002514079223 */ /* 0x010fc80000010007 */
[----:B---3--:R-:W-:-:S06]  /*30b0*/  @!P3 FFMA.FTZ R7, R34, R33, R7 ;  /* 0x000000212207b223 */ /* 0x008fcc0000010007 */
[----:B------:R-:W-:Y:S05]  /*30c0*/  @!P2 BRA `(.L_x_599) ;  /* 0xfffffc100000a947 */ /* 0x000fea000383ffff */
.L_x_582:
[----:B------:R-:W-:Y:S05]  /*30d0*/  BSYNC B1 ;  /* 0x0000000000017941 */ /* 0x000fea0003800000 */
.L_x_581:
[----:B------:R-:W-:-:S04]  /*30e0*/  IADD3 R8, R8, 0x1, RZ ;  /* 0x0000000108087810 */ /* 0x000fc80007ffe0ff */
[----:B------:R-:W-:-:S13]  /*30f0*/  ISETP.GE.AND P0, PT, R8, R5, PT ;  /* 0x000000050800720c */ /* 0x000fda0003f06270 */
[----:B------:R-:W-:Y:S01]  /*3100*/  @P0 CALL.REL.NOINC `(.L_x_558) ;  /* 0x0000001000000944 */ /* 0x000fe20003c00000 */
[----:B------:R-:W-:Y:S05]  /*3110*/  BRA `(.L_x_600) ;  /* 0xfffff18000007947 */ /* 0x000fea000383ffff */
.L_x_558:
[----:B------:R-:W-:Y:S05]  /*3120*/  BSYNC B0 ;  /* 0x0000000000007941 */ /* 0x000fea0003800000 */
.L_x_557:
[----:B------:R-:W-:Y:S01]  /*3130*/  LEA R8, P0, R2, c[0x0][0x1b0], 0x2 ;  /* 0x00006c0002087a11 */ /* 0x000fe200078010ff */
[----:B------:R-:W-:-:S03]  /*3140*/  IMAD R5, R4, c[0x0][0xc], RZ ;  /* 0x0000030004057a24 */ /* 0x000fc600078e02ff */
[----:B------:R-:W-:Y:S02]  /*3150*/  LEA.HI.X R9, R2, c[0x0][0x1b4], R3, 0x2, P0 ;  /* 0x00006d0002097a11 */ /* 0x000fe400000f1403 */
[----:B------:R-:W-:-:S03]  /*3160*/  IADD3 R2, P0, R5, R2, RZ ;  /* 0x0000000205027210 */ /* 0x000fc60007f1e0ff */
[----:B------:R1:W-:Y:S02]  /*3170*/  STG.E [R8.64], R7 ;  /* 0x0000000708007986 */ /* 0x0003e4000c101908 */
[----:B------:R-:W-:Y:S01]  /*3180*/  IMAD.X R3, RZ, RZ, R3, P0 ;  /* 0x000000ffff037224 */ /* 0x000fe200000e0603 */
[----:B------:R-:W-:-:S04]  /*3190*/  ISETP.GE.U32.AND P0, PT, R2, c[0x0][0x160], PT ;  /* 0x0000580002007a0c */ /* 0x000fc80003f06070 */
[----:B------:R-:W-:-:S13]  /*31a0*/  ISETP.GE.AND.EX P0, PT, R3, c[0x0][0x164], PT, P0 ;  /* 0x0000590003007a0c */ /* 0x000fda0003f06300 */
[----:B-1----:R-:W-:Y:S01]  /*31b0*/  @P0 CALL.REL.NOINC `(.L_x_601) ;  /* 0x0000001000000944 */ /* 0x002fe20003c00000 */
[----:B------:R-:W-:Y:S05]  /*31c0*/  BRA `(.L_x_602) ;  /* 0xffffcf3000007947 */ /* 0x000fea000383ffff */
.L_x_601:
[----:B------:R-:W-:Y:S05]  /*31d0*/  EXIT ;  /* 0x000000000000794d */ /* 0x000fea0003800000 */
        .weak           $__internal_8_$__cuda_sm20_div_s64
        .type           $__internal_8_$__cuda_sm20_div_s64,@function
        .size           $__internal_8_$__cuda_sm20_div_s64,(.L_x_1832 - $__internal_8_$__cuda_sm20_div_s64)
$__internal_8_$__cuda_sm20_div_s64:
        /* <DEDUP_REMOVED lines=82> */
[----:B------:R-:W-:Y:S06]  /*3700*/  RET.REL.NODEC R14 `(_ZN2at6native49_GLOBAL__N__3489678a_16_AveragePool2d_cu_fb80407634avg_pool2d_backward_out_cuda_frameIfflEEvT1_PKT_llllliiiiiiPS4_ibb) ;  /* 0xffffc8f00e007950 */ /* 0x000fec0003c3ffff */
.L_x_603:
        /* <DEDUP_REMOVED lines=15> */
.L_x_1832:


//--------------------- .text._ZN2at6native49_GLOBAL__N__3489678a_16_AveragePool2d_cu_fb80407639avg_pool2d_backward_out_cuda_frame_nhwcIfflEEvT1_PKT_llliiiiiiiiPS4_ibb --------------------------
	.section	.text._ZN2at6native49_GLOBAL__N__3489678a_16_AveragePool2d_cu_fb80407639avg_pool2d_backward_out_cuda_frame_nhwcIfflEEvT1_PKT_llliiiiiiiiPS4_ibb,"ax",@progbits
	.sectioninfo	@"SHI_REGISTERS=40"
	.align	128
.text._ZN2at6native49_GLOBAL__N__3489678a_16_AveragePool2d_cu_fb80407639avg_pool2d_backward_out_cuda_frame_nhwcIfflEEvT1_PKT_llliiiiiiiiPS4_ibb:
        .type           _ZN2at6native49_GLOBAL__N__3489678a_16_AveragePool2d_cu_fb80407639avg_pool2d_backward_out_cuda_frame_nhwcIfflEEvT1_PKT_llliiiiiiiiPS4_ibb,@function
        .size           _ZN2at6native49_GLOBAL__N__3489678a_16_AveragePool2d_cu_fb80407639avg_pool2d_backward_out_cuda_frame_nhwcIfflEEvT1_PKT_llliiiiiiiiPS4_ibb,(.L_x_1834 - _ZN2at6native49_GLOBAL__N__3489678a_16_AveragePool2d_cu_fb80407639avg_pool2d_backward_out_cuda_frame_nhwcIfflEEvT1_PKT_llliiiiiiiiPS4_ibb)
        .other          _ZN2at6native49_GLOBAL__N__3489678a_16_AveragePool2d_cu_fb80407639avg_pool2d_backward_out_cuda_frame_nhwcIfflEEvT1_PKT_llliiiiiiiiPS4_ibb,@"STO_CUDA_ENTRY STV_DEFAULT"
_ZN2at6native49_GLOBAL__N__3489678a_16_AveragePool2d_cu_fb80407639avg_pool2d_backward_out_cuda_frame_nhwcIfflEEvT1_PKT_llliiiiiiiiPS4_ibb:
        /* <DEDUP_REMOVED lines=13> */
[----:B------:R-:W-:Y:S02]  /*00d0*/  ULDC.64 UR8, c[0x0][0x1a0] ;  /* 0x0000680000087ab9 */ /* 0x000fe40000000a00 */
[----:B------:R-:W-:-:S02]  /*00e0*/  UIMAD.WIDE UR4, UR5, UR4, URZ ;  /* 0x00000004050472a5 */ /* 0x000fc4000f8e023f */
[----:B------:R-:W-:Y:S02]  /*00f0*/  UIADD3 UR6, UR6, UR8, URZ ;  /* 0x0000000806067290 */ /* 0x000fe4000fffe03f */
[----:B------:R-:W-:Y:S02]  /*0100*/  UIADD3 UR7, UR7, UR9, URZ ;  /* 0x0000000907077290 */ /* 0x000fe4000fffe03f */
[----:B0-----:R-:W-:Y:S02]  /*0110*/  ULDC.64 UR10, c[0x0][0x118] ;  /* 0x00004600000a7ab9 */ /* 0x001fe40000000a00 */
.L_x_668:
        /* <DEDUP_REMOVED lines=9> */
[----:B------:R-:W-:Y:S05]  /*01b0*/  CALL.REL.NOINC `($__internal_9_$__cuda_sm20_div_s64) ;  /* 0x00003c9000007944 */ /* 0x000fea0003c00000 */
[--C-:B------:R-:W-:Y:S02]  /*01c0*/  IMAD.MOV R5, RZ, RZ, -R18.reuse ;  /* 0x000000ffff057224 */ /* 0x100fe400078e0a12 */
[----:B------:R-:W-:Y:S02]  /*01d0*/  IMAD.MOV.U32 R8, RZ, RZ, R18 ;  /* 0x000000ffff087224 */ /* 0x000fe400078e0012 */
[----:B------:R-:W-:-:S02]  /*01e0*/  IMAD R6, R5, c[0x0][0x170], R2 ;  /* 0x00005c0005067a24 */ /* 0x000fc400078e0202 */
[----:B------:R-:W-:Y:S01]  /*01f0*/  IMAD.MOV.U32 R9, RZ, RZ, R19 ;  /* 0x000000ffff097224 */ /* 0x000fe200078e0013 */
[----:B------:R-:W-:Y:S05]  /*0200*/  BRA `(.L_x_606) ;  /* 0x0000015000007947 */ /* 0x000fea0003800000 */
.L_x_605:
        /* <DEDUP_REMOVED lines=21> */
.L_x_606:
[----:B------:R-:W-:Y:S05]  /*0360*/  BSYNC B0 ;  /* 0x0000000000007941 */ /* 0x000fea0003800000 */
.L_x_604:
        /* <DEDUP_REMOVED lines=10> */
[----:B------:R-:W-:Y:S02]  /*0410*/  IMAD.MOV R7, RZ, RZ, -R18 ;  /* 0x000000ffff077224 */ /* 0x000fe400078e0a12 */
[----:B------:R-:W-:Y:S02]  /*0420*/  IMAD.MOV.U32 R9, RZ, RZ, R19 ;  /* 0x000000ffff097224 */ /* 0x000fe400078e0013 */
[----:B------:R-:W-:-:S02]  /*0430*/  IMAD R7, R7, c[0x0][0x180], R8 ;  /* 0x0000600007077a24 */ /* 0x000fc400078e0208 */
[----:B------:R-:W-:Y:S01]  /*0440*/  IMAD.MOV.U32 R8, RZ, RZ, R18 ;  /* 0x000000ffff087224 */ /* 0x000fe200078e0012 */
[----:B------:R-:W-:Y:S05]  /*0450*/  BRA `(.L_x_609) ;  /* 0x0000016000007947 */ /* 0x000fea0003800000 */
.L_x_608:
        /* <DEDUP_REMOVED lines=22> */
.L_x_609:
[----:B------:R-:W-:Y:S05]  /*05c0*/  BSYNC B0 ;  /* 0x0000000000007941 */ /* 0x000fea0003800000 */
.L_x_607:
        /* <DEDUP_REMOVED lines=10> */
[----:B------:R-:W-:-:S04]  /*0670*/  IMAD.MOV R13, RZ, RZ, -R18 ;  /* 0x000000ffff0d7224 */ /* 0x000fc800078e0a12 */
[----:B------:R-:W-:Y:S01]  /*0680*/  IMAD R13, R13, c[0x0][0x178], R8 ;  /* 0x00005e000d0d7a24 */ /* 0x000fe200078e0208 */
[----:B------:R-:W-:Y:S05]  /*0690*/  BRA `(.L_x_612) ;  /* 0x0000014000007947 */ /* 0x000fea0003800000 */
.L_x_611:
        /* <DEDUP_REMOVED lines=20> */
.L_x_612:
[----:B------:R-:W-:Y:S05]  /*07e0*/  BSYNC B0 ;  /* 0x0000000000007941 */ /* 0x000fea0003800000 */
.L_x_610:
        /* <DEDUP_REMOVED lines=78> */
.L_x_614:
[----:B------:R-:W-:Y:S05]  /*0cd0*/  BSYNC B0 ;  /* 0x0000000000007941 */ /* 0x000fea0003800000 */
.L_x_613:
        /* <DEDUP_REMOVED lines=26> */
.L_x_616:
[----:B------:R-:W-:Y:S05]  /*0e80*/  BSYNC B0 ;  /* 0x0000000000007941 */ /* 0x000fea0003800000 */
.L_x_615:
        /* <DEDUP_REMOVED lines=46> */
.L_x_646:
        /* <DEDUP_REMOVED lines=54> */
[----:B------:R-:W2:Y:S02]  /*14d0*/  MUFU.RCP R28, R0 ;  /* 0x00000000001c7308 */ /* 0x000ea40000001000 */
[----:B--2---:R-:W-:-:S06]  /*14e0*/  FFMA.FTZ R9, R30, R28, R9 ;  /* 0x0000001c1e097223 */ /* 0x004fcc0000010009 */
.L_x_626:
[----:B------:R-:W-:Y:S05]  /*14f0*/  BSYNC B3 ;  /* 0x0000000000037941 */ /* 0x000fea0003800000 */
.L_x_625:
[----:B------:R-:W-:Y:S01]  /*1500*/  IMAD.MOV.U32 R35, RZ, RZ, R33 ;  /* 0x000000ffff237224 */ /* 0x000fe200078e0021 */
[----:B------:R-:W-:Y:S05]  /*1510*/  @!P2 BRA `(.L_x_624) ;  /* 0x000001000000a947 */ /* 0x000fea0003800000 */
[----:B------:R-:W-:Y:S01]  /*1520*/  ISETP.LE.OR P1, PT, R24, R17, !P0 ;  /* 0x000000111800720c */ /* 0x000fe20004723670 */
[----:B------:R-:W-:Y:S01]  /*1530*/  BSSY B3, `(.L_x_627) ;  /* 0x0000006000037945 */ /* 0x000fe20003800000 */
[----:B------:R-:W-:-:S11]  /*1540*/  ISETP.NE.AND P2, PT, R14, 0x2, PT ;  /* 0x000000020e00780c */ /* 0x000fd60003f45270 */
[----:B------:R-:W-:Y:S05]  /*1550*/  @P1 BRA `(.L_x_628) ;  /* 0x0000003000001947 */ /* 0x000fea0003800000 */
[----:B------:R-:W2:Y:S01]  /*1560*/  LDG.E R26, [R26.64] ;  /* 0x0000000a1a1a7981 */ /* 0x000ea2000c1e1900 */
[----:B------:R-:W2:Y:S02]  /*1570*/  MUFU.RCP R28, R0 ;  /* 0x00000000001c7308 */ /* 0x000ea40000001000 */
[----:B--2---:R-:W-:-:S06]  /*1580*/  FFMA.FTZ R9, R26, R28, R9 ;  /* 0x0000001c1a097223 */ /* 0x004fcc0000010009 */
.L_x_628:
[----:B------:R-:W-:Y:S05]  /*1590*/  BSYNC B3 ;  /* 0x0000000000037941 */ /* 0x000fea0003800000 */
.L_x_627:
[----:B------:R-:W-:Y:S01]  /*15a0*/  IMAD.MOV.U32 R35, RZ, RZ, R25 ;  /* 0x000000ffff237224 */ /* 0x000fe200078e0019 */
[----:B------:R-:W-:Y:S05]  /*15b0*/  @!P2 BRA `(.L_x_624) ;  /* 0x000000600000a947 */ /* 0x000fea0003800000 */
[----:B------:R-:W-:Y:S02]  /*15c0*/  ISETP.LE.OR P0, PT, R23, R22, !P0 ;  /* 0x000000161700720c */ /* 0x000fe40004703670 */
[----:B------:R-:W-:-:S11]  /*15d0*/  IADD3 R35, R5, 0x3, RZ ;  /* 0x0000000305237810 */ /* 0x000fd60007ffe0ff */
[----:B------:R-:W-:Y:S05]  /*15e0*/  @P0 BRA `(.L_x_624) ;  /* 0x0000003000000947 */ /* 0x000fea0003800000 */
[----:B------:R-:W2:Y:S01]  /*15f0*/  LDG.E R20, [R20.64] ;  /* 0x0000000a14147981 */ /* 0x000ea2000c1e1900 */
[----:B------:R-:W2:Y:S02]  /*1600*/  MUFU.RCP R25, R0 ;  /* 0x0000000000197308 */ /* 0x000ea40000001000 */
[----:B--2---:R-:W-:-:S06]  /*1610*/  FFMA.FTZ R9, R20, R25, R9 ;  /* 0x0000001914097223 */ /* 0x004fcc0000010009 */
.L_x_624:
[----:B------:R-:W-:Y:S05]  /*1620*/  BSYNC B2 ;  /* 0x0000000000027941 */ /* 0x000fea0003800000 */
.L_x_623:
        /* <DEDUP_REMOVED lines=21> */
.L_x_631:
        /* <DEDUP_REMOVED lines=12> */
[----:B------:R-:W2:Y:S01]  /*1840*/  @!P1 LDG.E R20, [R20.64] ;  /* 0x0000000a14149981 */ /* 0x000ea2000c1e1900 */
[----:B------:R-:W2:Y:S02]  /*1850*/  @!P1 MUFU.RCP R36, R0 ;  /* 0x0000000000249308 */ /* 0x000ea40000001000 */
[----:B--2---:R-:W-:Y:S01]  /*1860*/  @!P1 FFMA.FTZ R9, R20, R36, R9 ;  /* 0x0000002414099223 */ /* 0x004fe20000010009 */
[----:B------:R-:W-:-:S04]  /*1870*/  IMNMX R36, R26, UR7, PT ;  /* 0x000000071a247c17 */ /* 0x000fc8000b800200 */
[----:B------:R-:W-:Y:S02]  /*1880*/  IMNMX R37, R36, c[0x0][0x180], PT ;  /* 0x0000600024257a17 */ /* 0x000fe40003800200 */
[----:B------:R-:W-:-:S04]  /*1890*/  IMNMX R36, RZ, R25, !PT ;  /* 0x00000019ff247217 */ /* 0x000fc80007800200 */
[----:B------:R-:W-:-:S13]  /*18a0*/  ISETP.LE.OR P1, PT, R37, R36, !P0 ;  /* 0x000000242500720c */ /* 0x000fda0004723670 */
[----:B------:R-:W-:-:S05]  /*18b0*/  @!P1 IADD3 R20, P2, R27, 0x1, RZ ;  /* 0x000000011b149810 */ /* 0x000fca0007f5e0ff */
[----:B------:R-:W-:-:S04]  /*18c0*/  @!P1 IMAD.X R36, RZ, RZ, R29, P2 ;  /* 0x000000ffff249224 */ /* 0x000fc800010e061d */
        /* <DEDUP_REMOVED lines=43> */
[----:B------:R-:W2:Y:S01]  /*1b80*/  @!P1 MUFU.RCP R36, R0 ;  /* 0x0000000000249308 */ /* 0x000ea20000001000 */
[----:B------:R-:W-:Y:S01]  /*1b90*/  IADD3 R35, R35, 0x4, RZ ;  /* 0x0000000423237810 */ /* 0x000fe20007ffe0ff */
[----:B------:R-:W-:Y:S01]  /*1ba0*/  IMAD.MOV.U32 R37, RZ, RZ, c[0x0][0x19c] ;  /* 0x00006700ff257624 */ /* 0x000fe200078e00ff */
[----:B------:R-:W-:-:S03]  /*1bb0*/  IADD3 R27, P2, R27, 0x4, RZ ;  /* 0x000000041b1b7810 */ /* 0x000fc60007f5e0ff */
        /* <DEDUP_REMOVED lines=8> */
[----:B------:R-:W-:Y:S02]  /*1c40*/  IMAD.X R29, RZ, RZ, R29, P2 ;  /* 0x000000ffff1d7224 */ /* 0x000fe400010e061d */
[----:B--2---:R-:W-:Y:S01]  /*1c50*/  @!P1 FFMA.FTZ R9, R20, R36, R9 ;  /* 0x0000002414099223 */ /* 0x004fe20000010009 */
[----:B------:R-:W-:-:S13]  /*1c60*/  ISETP.GE.AND P1, PT, R35, R10, PT ;  /* 0x0000000a2300720c */ /* 0x000fda0003f26270 */
[----:B------:R-:W-:Y:S05]  /*1c70*/  @!P1 BRA `(.L_x_631) ;  /* 0xfffffb0000009947 */ /* 0x000fea000383ffff */
.L_x_630:
[----:B------:R-:W-:Y:S05]  /*1c80*/  BSYNC B2 ;  /* 0x0000000000027941 */ /* 0x000fea0003800000 */
.L_x_629:
[----:B------:R-:W-:Y:S05]  /*1c90*/  BRA `(.L_x_621) ;  /* 0x00000b1000007947 */ /* 0x000fea0003800000 */
.L_x_622:
        /* <DEDUP_REMOVED lines=16> */
[----:B------:R-:W0:Y:S08]  /*1da0*/  I2F R29, R29 ;  /* 0x0000001d001d7306 */ /* 0x000e300000201400 */
[----:B0-----:R-:W2:Y:S02]  /*1db0*/  MUFU.RCP R34, R29 ;  /* 0x0000001d00227308 */ /* 0x001ea40000001000 */
[----:B--2---:R-:W-:-:S06]  /*1dc0*/  FFMA.FTZ R9, R30, R34, R9 ;  /* 0x000000221e097223 */ /* 0x004fcc0000010009 */
.L_x_635:
[----:B------:R-:W-:Y:S05]  /*1dd0*/  BSYNC B3 ;  /* 0x0000000000037941 */ /* 0x000fea0003800000 */
.L_x_634:
[----:B------:R-:W-:Y:S01]  /*1de0*/  IMAD.MOV.U32 R29, RZ, RZ, R33 ;  /* 0x000000ffff1d7224 */ /* 0x000fe200078e0021 */
[----:B------:R-:W-:Y:S05]  /*1df0*/  @!P2 BRA `(.L_x_633) ;  /* 0x000002100000a947 */ /* 0x000fea0003800000 */
[----:B------:R-:W-:Y:S01]  /*1e00*/  ISETP.LE.OR P1, PT, R24, R17, !P0 ;  /* 0x000000111800720c */ /* 0x000fe20004723670 */
[----:B------:R-:W-:Y:S01]  /*1e10*/  BSSY B3, `(.L_x_636) ;  /* 0x000000e000037945 */ /* 0x000fe20003800000 */
[----:B------:R-:W-:-:S11]  /*1e20*/  ISETP.NE.AND P2, PT, R14, 0x2, PT ;  /* 0x000000020e00780c */ /* 0x000fd60003f45270 */
[----:B------:R-:W-:Y:S05]  /*1e30*/  @P1 BRA `(.L_x_637) ;  /* 0x000000b000001947 */ /* 0x000fea0003800000 */
[----:B------:R-:W2:Y:S01]  /*1e40*/  LDG.E R26, [R26.64] ;  /* 0x0000000a1a1a7981 */ /* 0x000ea2000c1e1900 */
[----:B------:R-:W-:-:S04]  /*1e50*/  IMAD.MOV.U32 R30, RZ, RZ, c[0x0][0x19c] ;  /* 0x00006700ff1e7624 */ /* 0x000fc800078e00ff */
[----:B------:R-:W-:-:S05]  /*1e60*/  IMAD R30, R5, R30, c[0x0][0x19c] ;  /* 0x00006700051e7624 */ /* 0x000fca00078e021e */
[----:B------:R-:W-:-:S04]  /*1e70*/  IADD3 R30, R30, -c[0x0][0x1a4], RZ ;  /* 0x800069001e1e7a10 */ /* 0x000fc80007ffe0ff */
[----:B------:R-:W-:-:S04]  /*1e80*/  IADD3 R29, R30, c[0x0][0x194], RZ ;  /* 0x000065001e1d7a10 */ /* 0x000fc80007ffe0ff */
[----:B------:R-:W-:-:S05]  /*1e90*/  IMNMX R29, R29, UR7, PT ;  /* 0x000000071d1d7c17 */ /* 0x000fca000b800200 */
[----:B------:R-:W-:-:S04]  /*1ea0*/  IMAD.IADD R29, R29, 0x1, -R30 ;  /* 0x000000011d1d7824 */ /* 0x000fc800078e0a1e */
[----:B------:R-:W-:-:S06]  /*1eb0*/  IMAD R29, R28, R29, RZ ;  /* 0x0000001d1c1d7224 */ /* 0x000fcc00078e02ff */
[----:B------:R-:W0:Y:S08]  /*1ec0*/  I2F R29, R29 ;  /* 0x0000001d001d7306 */ /* 0x000e300000201400 */
[----:B0-----:R-:W2:Y:S02]  /*1ed0*/  MUFU.RCP R30, R29 ;  /* 0x0000001d001e7308 */ /* 0x001ea40000001000 */
[----:B--2---:R-:W-:-:S06]  /*1ee0*/  FFMA.FTZ R9, R26, R30, R9 ;  /* 0x0000001e1a097223 */ /* 0x004fcc0000010009 */
.L_x_637:
[----:B------:R-:W-:Y:S05]  /*1ef0*/  BSYNC B3 ;  /* 0x0000000000037941 */ /* 0x000fea0003800000 */
.L_x_636:
[----:B------:R-:W-:Y:S01]  /*1f00*/  IMAD.MOV.U32 R29, RZ, RZ, R25 ;  /* 0x000000ffff1d7224 */ /* 0x000fe200078e0019 */
[----:B------:R-:W-:Y:S05]  /*1f10*/  @!P2 BRA `(.L_x_633) ;  /* 0x000000f00000a947 */ /* 0x000fea0003800000 */
[----:B------:R-:W-:Y:S02]  /*1f20*/  ISETP.LE.OR P0, PT, R23, R22, !P0 ;  /* 0x000000161700720c */ /* 0x000fe40004703670 */
[----:B------:R-:W-:-:S11]  /*1f30*/  IADD3 R29, R5, 0x3, RZ ;  /* 0x00000003051d7810 */ /* 0x000fd60007ffe0ff */
[----:B------:R-:W-:Y:S05]  /*1f40*/  @P0 BRA `(.L_x_633) ;  /* 0x000000c000000947 */ /* 0x000fea0003800000 */
[----:B------:R-:W2:Y:S01]  /*1f50*/  LDG.E R20, [R20.64] ;  /* 0x0000000a14147981 */ /* 0x000ea2000c1e1900 */
        /* <DEDUP_REMOVED lines=11> */
.L_x_633:
[----:B------:R-:W-:Y:S05]  /*2010*/  BSYNC B2 ;  /* 0x0000000000027941 */ /* 0x000fea0003800000 */
.L_x_632:
[----:B------:R-:W-:-:S13]  /*2020*/  ISETP.GE.U32.AND P0, PT, R13, 0x3, PT ;  /* 0x000000030d00780c */ /* 0x000fda0003f06070 */
[----:B------:R-:W-:Y:S05]  /*2030*/  @!P0 BRA `(.L_x_621) ;  /* 0x0000077000008947 */ /* 0x000fea0003800000 */
[----:B------:R-:W-:Y:S02]  /*2040*/  ISETP.GT.AND P0, PT, R32, R37, PT ;  /* 0x000000252000720c */ /* 0x000fe40003f04270 */
.L_x_644:
[----:B------:R-:W-:-:S04]  /*2050*/  IMAD.MOV.U32 R30, RZ, RZ, c[0x0][0x19c] ;  /* 0x00006700ff1e7624 */ /* 0x000fc800078e00ff */
[----:B------:R-:W-:-:S05]  /*2060*/  IMAD R25, R29, R30, -c[0x0][0x1a4] ;  /* 0x800069001d197624 */ /* 0x000fca00078e021e */
[----:B------:R-:W-:Y:S02]  /*2070*/  IADD3 R32, R25, c[0x0][0x194], RZ ;  /* 0x0000650019207a10 */ /* 0x000fe40007ffe0ff */
[----:B------:R-:W-:Y:S02]  /*2080*/  IMNMX R20, RZ, R25, !PT ;  /* 0x00000019ff147217 */ /* 0x000fe40007800200 */
[----:B------:R-:W-:-:S04]  /*2090*/  IMNMX R32, R32, UR7, PT ;  /* 0x0000000720207c17 */ /* 0x000fc8000b800200 */
[----:B------:R-:W-:-:S04]  /*20a0*/  IMNMX R21, R32, c[0x0][0x180], PT ;  /* 0x0000600020157a17 */ /* 0x000fc80003800200 */
[----:B------:R-:W-:-:S13]  /*20b0*/  ISETP.LE.OR P2, PT, R21, R20, !P0 ;  /* 0x000000141500720c */ /* 0x000fda0004743670 */
[----:B------:R-:W-:Y:S02]  /*20c0*/  @!P2 IMAD R21, R8, c[0x0][0x18c], R29 ;  /* 0x000063000815aa24 */ /* 0x000fe400078e021d */
[----:B------:R-:W-:-:S03]  /*20d0*/  @!P2 IMAD.MOV.U32 R20, RZ, RZ, R6 ;  /* 0x000000ffff14a224 */ /* 0x000fc600078e0006 */
[----:B------:R-:W-:-:S04]  /*20e0*/  @!P2 IADD3 R31, P1, R21, R18, RZ ;  /* 0x00000012151fa210 */ /* 0x000fc80007f3e0ff */
[----:B------:R-:W-:-:S05]  /*20f0*/  @!P2 LEA.HI.X.SX32 R21, R21, R12, 0x1, P1 ;  /* 0x0000000c1515a211 */ /* 0x000fca00008f0eff */
[----:B------:R-:W-:Y:S02]  /*2100*/  @!P2 IMAD R34, R21, c[0x0][0x170], RZ ;  /* 0x00005c001522aa24 */ /* 0x000fe400078e02ff */
[----:B------:R-:W-:-:S04]  /*2110*/  @!P2 IMAD.MOV.U32 R21, RZ, RZ, R11 ;  /* 0x000000ffff15a224 */ /* 0x000fc800078e000b */
[----:B------:R-:W-:-:S04]  /*2120*/  @!P2 IMAD.WIDE.U32 R26, R31, c[0x0][0x170], R20 ;  /* 0x00005c001f1aaa25 */ /* 0x000fc800078e0014 */
[----:B------:R-:W-:Y:S01]  /*2130*/  @!P2 IMAD R21, R31, c[0x0][0x174], R34 ;  /* 0x00005d001f15aa24 */ /* 0x000fe200078e0222 */
[----:B------:R-:W-:-:S03]  /*2140*/  @!P2 LEA R20, P1, R26, c[0x0][0x168], 0x2 ;  /* 0x00005a001a14aa11 */ /* 0x000fc600078210ff */
[----:B------:R-:W-:-:S05]  /*2150*/  @!P2 IMAD.IADD R21, R27, 0x1, R21 ;  /* 0x000000011b15a824 */ /* 0x000fca00078e0215 */
[----:B------:R-:W-:-:S05]  /*2160*/  @!P2 LEA.HI.X R21, R26, c[0x0][0x16c], R21, 0x2, P1 ;  /* 0x00005b001a15aa11 */ /* 0x000fca00008f1415 */
[----:B------:R0:W2:Y:S01]  /*2170*/  @!P2 LDG.E R20, [R20.64] ;  /* 0x0000000a1414a981 */ /* 0x0000a2000c1e1900 */
[----:B------:R-:W-:Y:S01]  /*2180*/  IMAD R30, R29, R30, c[0x0][0x19c] ;  /* 0x000067001d1e7624 */ /* 0x000fe200078e021e */
[----:B------:R-:W-:Y:S01]  /*2190*/  BSSY B2, `(.L_x_638) ;  /* 0x0000030000027945 */ /* 0x000fe20003800000 */
[----:B------:R-:W-:-:S03]  /*21a0*/  @!P2 IMAD.IADD R25, R32, 0x1, -R25 ;  /* 0x000000012019a824 */ /* 0x000fc600078e0a19 */
[----:B------:R-:W-:Y:S01]  /*21b0*/  IADD3 R27, R30, -c[0x0][0x1a4], RZ ;  /* 0x800069001e1b7a10 */ /* 0x000fe20007ffe0ff */
[----:B------:R-:W-:Y:S01]  /*21c0*/  @!P2 IMAD R25, R28, R25, RZ ;  /* 0x000000191c19a224 */ /* 0x000fe200078e02ff */
[----:B------:R-:W-:Y:S02]  /*21d0*/  IADD3 R33, R30, c[0x0][0x19c], RZ ;  /* 0x000067001e217a10 */ /* 0x000fe40007ffe0ff */
[----:B------:R-:W-:Y:S02]  /*21e0*/  IADD3 R26, R27, c[0x0][0x194], RZ ;  /* 0x000065001b1a7a10 */ /* 0x000fe40007ffe0ff */
[----:B------:R-:W-:Y:S02]  /*21f0*/  IMNMX R27, RZ, R27, !PT ;  /* 0x0000001bff1b7217 */ /* 0x000fe40007800200 */
[----:B------:R-:W-:Y:S02]  /*2200*/  IMNMX R31, R26, UR7, PT ;  /* 0x000000071a1f7c17 */ /* 0x000fe4000b800200 */
[----:B------:R-:W1:Y:S01]  /*2210*/  @!P2 I2F R26, R25 ;  /* 0x00000019001aa306 */ /* 0x000e620000201400 */
[----:B0-----:R-:W-:-:S02]  /*2220*/  IADD3 R21, R33, -c[0x0][0x1a4], RZ ;  /* 0x8000690021157a10 */ /* 0x001fc40007ffe0ff */
[----:B------:R-:W-:Y:S02]  /*2230*/  IMNMX R32, R31, c[0x0][0x180], PT ;  /* 0x000060001f207a17 */ /* 0x000fe40003800200 */
[----:B------:R-:W-:Y:S02]  /*2240*/  IADD3 R31, R33, c[0x0][0x19c], RZ ;  /* 0x00006700211f7a10 */ /* 0x000fe40007ffe0ff */
[----:B------:R-:W-:Y:S02]  /*2250*/  ISETP.LE.OR P3, PT, R32, R27, !P0 ;  /* 0x0000001b2000720c */ /* 0x000fe40004763670 */
[----:B------:R-:W-:Y:S02]  /*2260*/  IADD3 R27, R21, c[0x0][0x194], RZ ;  /* 0x00006500151b7a10 */ /* 0x000fe40007ffe0ff */
[----:B------:R-:W-:Y:S02]  /*2270*/  IADD3 R32, R31, -c[0x0][0x1a4], RZ ;  /* 0x800069001f207a10 */ /* 0x000fe40007ffe0ff */
[----:B------:R-:W-:-:S02]  /*2280*/  IMNMX R27, R27, UR7, PT ;  /* 0x000000071b1b7c17 */ /* 0x000fc4000b800200 */
[----:B------:R-:W-:Y:S01]  /*2290*/  IADD3 R31, R32, c[0x0][0x194], RZ ;  /* 0x00006500201f7a10 */ /* 0x000fe20007ffe0ff */
[----:B-1----:R-:W2:Y:S01]  /*22a0*/  @!P2 MUFU.RCP R26, R26 ;  /* 0x0000001a001aa308 */ /* 0x002ea20000001000 */
[----:B------:R-:W-:Y:S02]  /*22b0*/  IMNMX R21, RZ, R21, !PT ;  /* 0x00000015ff157217 */ /* 0x000fe40007800200 */
[----:B------:R-:W-:Y:S02]  /*22c0*/  IMNMX R34, R27, c[0x0][0x180], PT ;  /* 0x000060001b227a17 */ /* 0x000fe40003800200 */
[----:B------:R-:W-:Y:S02]  /*22d0*/  IMNMX R25, R31, UR7, PT ;  /* 0x000000071f197c17 */ /* 0x000fe4000b800200 */
[----:B------:R-:W-:Y:S02]  /*22e0*/  ISETP.LE.OR P4, PT, R34, R21, !P0 ;  /* 0x000000152200720c */ /* 0x000fe40004783670 */
[----:B------:R-:W-:-:S02]  /*22f0*/  IMNMX R21, RZ, R32, !PT ;  /* 0x00000020ff157217 */ /* 0x000fc40007800200 */
[----:B------:R-:W-:-:S04]  /*2300*/  IMNMX R34, R25, c[0x0][0x180], PT ;  /* 0x0000600019227a17 */ /* 0x000fc80003800200 */
[----:B------:R-:W-:Y:S01]  /*2310*/  ISETP.LE.OR P1, PT, R34, R21, !P0 ;  /* 0x000000152200720c */ /* 0x000fe20004723670 */
[----:B--2---:R-:W-:Y:S01]  /*2320*/  @!P2 FFMA.FTZ R9, R20, R26, R9 ;  /* 0x0000001a1409a223 */ /* 0x004fe20000010009 */
[----:B------:R-:W-:Y:S06]  /*2330*/  @P3 BRA `(.L_x_639) ;  /* 0x0000015000003947 */ /* 0x000fec0003800000 */
        /* <DEDUP_REMOVED lines=12> */
[----:B------:R-:W2:Y:S01]  /*2400*/  LDG.E R20, [R20.64] ;  /* 0x0000000a14147981 */ /* 0x000ea2000c1e1900 */
        /* <DEDUP_REMOVED lines=8> */
.L_x_639:
[----:B------:R-:W-:Y:S05]  /*2490*/  BSYNC B2 ;  /* 0x0000000000027941 */ /* 0x000fea0003800000 */
.L_x_638:
        /* <DEDUP_REMOVED lines=24> */
.L_x_641:
[----:B------:R-:W-:Y:S05]  /*2620*/  BSYNC B2 ;  /* 0x0000000000027941 */ /* 0x000fea0003800000 */
.L_x_640:
        /* <DEDUP_REMOVED lines=16> */
[----:B------:R-:W-:-:S06]  /*2730*/  IMAD R25, R28, R25, RZ ;  /* 0x000000191c197224 */ /* 0x000fcc00078e02ff */
[----:B------:R-:W0:Y:S08]  /*2740*/  I2F R25, R25 ;  /* 0x0000001900197306 */ /* 0x000e300000201400 */
[----:B0-----:R-:W2:Y:S02]  /*2750*/  MUFU.RCP R26, R25 ;  /* 0x00000019001a7308 */ /* 0x001ea40000001000 */
[----:B--2---:R-:W-:-:S06]  /*2760*/  FFMA.FTZ R9, R20, R26, R9 ;  /* 0x0000001a14097223 */ /* 0x004fcc0000010009 */
.L_x_643:
[----:B------:R-:W-:Y:S05]  /*2770*/  BSYNC B2 ;  /* 0x0000000000027941 */ /* 0x000fea0003800000 */
.L_x_642:
[----:B------:R-:W-:-:S04]  /*2780*/  IADD3 R29, R29, 0x4, RZ ;  /* 0x000000041d1d7810 */ /* 0x000fc80007ffe0ff */
[----:B------:R-:W-:-:S13]  /*2790*/  ISETP.GE.AND P1, PT, R29, R10, PT ;  /* 0x0000000a1d00720c */ /* 0x000fda0003f26270 */
[----:B------:R-:W-:Y:S05]  /*27a0*/  @!P1 BRA `(.L_x_644) ;  /* 0xfffff8a000009947 */ /* 0x000fea000383ffff */
.L_x_621:
[----:B------:R-:W-:Y:S05]  /*27b0*/  BSYNC B1 ;  /* 0x0000000000017941 */ /* 0x000fea0003800000 */
.L_x_620:
[----:B------:R-:W-:-:S04]  /*27c0*/  IADD3 R8, R8, 0x1, RZ ;  /* 0x0000000108087810 */ /* 0x000fc80007ffe0ff */
[----:B------:R-:W-:-:S13]  /*27d0*/  ISETP.GE.AND P0, PT, R8, R7, PT ;  /* 0x000000070800720c */ /* 0x000fda0003f06270 */
[----:B------:R-:W-:Y:S01]  /*27e0*/  @P0 CALL.REL.NOINC `(.L_x_645) ;  /* 0x0000001000000944 */ /* 0x000fe20003c00000 */
[----:B------:R-:W-:Y:S05]  /*27f0*/  BRA `(.L_x_646) ;  /* 0xffffe97000007947 */ /* 0x000fea000383ffff */
.L_x_645:
[----:B------:R-:W-:Y:S05]  /*2800*/  BRA `(.L_x_618) ;  /* 0x0000158000007947 */ /* 0x000fea0003800000 */
.L_x_619:
        /* <DEDUP_REMOVED lines=17> */
.L_x_666:
[----:B------:R-:W-:Y:S01]  /*2920*/  ISETP.GE.AND P0, PT, R5, R10, PT ;  /* 0x0000000a0500720c */ /* 0x000fe20003f06270 */
[----:B------:R-:W-:-:S12]  /*2930*/  BSSY B1, `(.L_x_647) ;  /* 0x0000141000017945 */ /* 0x000fd80003800000 */
[----:B------:R-:W-:Y:S05]  /*2940*/  @P0 BRA `(.L_x_648) ;  /* 0x000013f000000947 */ /* 0x000fea0003800000 */
[C---:B------:R-:W-:Y:S01]  /*2950*/  IMAD R17, R8.reuse, c[0x0][0x18c], R5 ;  /* 0x0000630008117a24 */ /* 0x040fe200078e0205 */
[----:B------:R-:W-:Y:S01]  /*2960*/  IADD3 R37, R5, 0x1, RZ ;  /* 0x0000000105257810 */ /* 0x000fe20007ffe0ff */
[----:B------:R-:W-:Y:S01]  /*2970*/  IMAD.MOV.U32 R16, RZ, RZ, R6 ;  /* 0x000000ffff107224 */ /* 0x000fe200078e0006 */
[----:B------:R-:W-:Y:S02]  /*2980*/  ULDC.S8 UR8, c[0x0][0x1b5] ;  /* 0x00006d4000087ab9 */ /* 0x000fe40000000200 */
        /* <DEDUP_REMOVED lines=10> */
[C---:B------:R-:W-:Y:S02]  /*2a30*/  LEA R22, P0, R20.reuse, c[0x0][0x168], 0x2 ;  /* 0x00005a0014167a11 */ /* 0x040fe400078010ff */
[----:B------:R-:W-:Y:S02]  /*2a40*/  IADD3 R35, R5, 0x2, RZ ;  /* 0x0000000205237810 */ /* 0x000fe40007ffe0ff */
[----:B------:R-:W-:Y:S01]  /*2a50*/  LEA.HI.X R23, R20, c[0x0][0x16c], R21, 0x2, P0 ;  /* 0x00005b0014177a11 */ /* 0x000fe200000f1415 */
[----:B------:R-:W-:-:S04]  /*2a60*/  IMAD R20, R31, c[0x0][0x170], RZ ;  /* 0x00005c001f147a24 */ /* 0x000fc800078e02ff */
        /* <DEDUP_REMOVED lines=11> */
[----:B------:R-:W-:Y:S01]  /*2b20*/  LEA R16, P0, R32, c[0x0][0x168], 0x2 ;  /* 0x00005a0020107a11 */ /* 0x000fe200078010ff */
[----:B------:R-:W-:Y:S02]  /*2b30*/  IMAD.MOV.U32 R31, RZ, RZ, c[0x0][0x198] ;  /* 0x00006600ff1f7624 */ /* 0x000fe400078e00ff */
[----:B------:R-:W-:-:S05]  /*2b40*/  IMAD.IADD R17, R33, 0x1, R17 ;  /* 0x0000000121117824 */ /* 0x000fca00078e0211 */
        /* <DEDUP_REMOVED lines=17> */
[----:B------:R-:W2:Y:S01]  /*2c60*/  LDG.E R22, [R22.64] ;  /* 0x0000000a16167981 */ /* 0x000ea2000c1e1900 */
[----:B------:R-:W2:Y:S02]  /*2c70*/  MUFU.RCP R31, R0 ;  /* 0x00000000001f7308 */ /* 0x000ea40000001000 */
[----:B--2---:R-:W-:-:S06]  /*2c80*/  FFMA.FTZ R9, R22, R31, R9 ;  /* 0x0000001f16097223 */ /* 0x004fcc0000010009 */
.L_x_653:
[----:B------:R-:W-:Y:S05]  /*2c90*/  BSYNC B3 ;  /* 0x0000000000037941 */ /* 0x000fea0003800000 */
.L_x_652:
[----:B------:R-:W-:Y:S01]  /*2ca0*/  ISETP.NE.AND P1, PT, R14, 0x1, PT ;  /* 0x000000010e00780c */ /* 0x000fe20003f25270 */
[----:B------:R-:W-:-:S12]  /*2cb0*/  IMAD.MOV.U32 R31, RZ, RZ, R37 ;  /* 0x000000ffff1f7224 */ /* 0x000fd800078e0025 */
        /* <DEDUP_REMOVED lines=8> */
.L_x_655:
[----:B------:R-:W-:Y:S05]  /*2d40*/  BSYNC B3 ;  /* 0x0000000000037941 */ /* 0x000fea0003800000 */
.L_x_654:
        /* <DEDUP_REMOVED lines=8> */
.L_x_651:
[----:B------:R-:W-:Y:S05]  /*2dd0*/  BSYNC B2 ;  /* 0x0000000000027941 */ /* 0x000fea0003800000 */
.L_x_650:
[----:B------:R-:W-:Y:S01]  /*2de0*/  ISETP.GE.U32.AND P0, PT, R13, 0x3, PT ;  /* 0x000000030d00780c */ /* 0x000fe20003f06070 */
[----:B------:R-:W-:-:S12]  /*2df0*/  BSSY B2, `(.L_x_656) ;  /* 0x000005d000027945 */ /* 0x000fd80003800000 */
[----:B------:R-:W-:Y:S05]  /*2e00*/  @!P0 BRA `(.L_x_657) ;  /* 0x000005b000008947 */ /* 0x000fea0003800000 */
[----:B------:R-:W-:Y:S02]  /*2e10*/  ISETP.GT.AND P0, PT, R34, R32, PT ;  /* 0x000000202200720c */ /* 0x000fe40003f04270 */
.L_x_658:
        /* <DEDUP_REMOVED lines=42> */
[----:B------:R-:W2:Y:S01]  /*30c0*/  @!P2 LDG.E R32, [R32.64] ;  /* 0x0000000a2020a981 */ /* 0x000ea2000c1e1900 */
[----:B------:R-:W-:-:S04]  /*30d0*/  @!P3 IMAD.WIDE.U32 R16, R21, c[0x0][0x170], R16 ;  /* 0x00005c001510ba25 */ /* 0x000fc800078e0010 */
[----:B------:R-:W-:Y:S01]  /*30e0*/  @!P3 IMAD.IADD R17, R17, 0x1, R23 ;  /* 0x000000011111b824 */ /* 0x000fe200078e0217 */
[----:B------:R-:W-:Y:S01]  /*30f0*/  @!P3 LEA R22, P4, R16, c[0x0][0x168], 0x2 ;  /* 0x00005a001016ba11 */ /* 0x000fe200078810ff */
[----:B------:R-:W-:-:S03]  /*3100*/  @!P1 IMAD R20, R8, c[0x0][0x18c], R31 ;  /* 0x0000630008149a24 */ /* 0x000fc600078e021f */
[----:B------:R-:W-:Y:S02]  /*3110*/  @!P3 LEA.HI.X R23, R16, c[0x0][0x16c], R17, 0x2, P4 ;  /* 0x00005b001017ba11 */ /* 0x000fe400020f1411 */
[----:B------:R-:W-:-:S03]  /*3120*/  @!P1 IADD3 R17, R20, 0x2, RZ ;  /* 0x0000000214119810 */ /* 0x000fc60007ffe0ff */
[----:B------:R-:W3:Y:S01]  /*3130*/  @!P3 LDG.E R22, [R22.64] ;  /* 0x0000000a1616b981 */ /* 0x000ee2000c1e1900 */
        /* <DEDUP_REMOVED lines=12> */
[----:B------:R-:W4:Y:S01]  /*3200*/  @!P1 LDG.E R16, [R16.64] ;  /* 0x0000000a10109981 */ /* 0x000f22000c1e1900 */
        /* <DEDUP_REMOVED lines=15> */
[----:B------:R-:W5:Y:S01]  /*3300*/  @!P4 LDG.E R34, [R34.64] ;  /* 0x0000000a2222c981 */ /* 0x000f62000c1e1900 */
[----:B------:R-:W2:Y:S01]  /*3310*/  @!P2 MUFU.RCP R20, R0 ;  /* 0x000000000014a308 */ /* 0x000ea20000001000 */
[----:B------:R-:W-:-:S07]  /*3320*/  IADD3 R31, R31, 0x4, RZ ;  /* 0x000000041f1f7810 */ /* 0x000fce0007ffe0ff */
[----:B------:R-:W3:Y:S01]  /*3330*/  @!P3 MUFU.RCP R21, R0 ;  /* 0x000000000015b308 */ /* 0x000ee20000001000 */
[----:B--2---:R-:W-:-:S07]  /*3340*/  @!P2 FFMA.FTZ R9, R32, R20, R9 ;  /* 0x000000142009a223 */ /* 0x004fce0000010009 */
[----:B------:R-:W4:Y:S01]  /*3350*/  @!P1 MUFU.RCP R20, R0 ;  /* 0x0000000000149308 */ /* 0x000f220000001000 */
[----:B------:R-:W-:-:S07]  /*3360*/  ISETP.GE.AND P2, PT, R31, R10, PT ;  /* 0x0000000a1f00720c */ /* 0x000fce0003f46270 */
[----:B------:R-:W5:Y:S01]  /*3370*/  @!P4 MUFU.RCP R32, R0 ;  /* 0x000000000020c308 */ /* 0x000f620000001000 */
[----:B---3--:R-:W-:-:S04]  /*3380*/  @!P3 FFMA.FTZ R9, R22, R21, R9 ;  /* 0x000000151609b223 */ /* 0x008fc80000010009 */
[----:B----4-:R-:W-:-:S04]  /*3390*/  @!P1 FFMA.FTZ R9, R16, R20, R9 ;  /* 0x0000001410099223 */ /* 0x010fc80000010009 */
[----:B-----5:R-:W-:Y:S01]  /*33a0*/  @!P4 FFMA.FTZ R9, R34, R32, R9 ;  /* 0x000000202209c223 */ /* 0x020fe20000010009 */
[----:B------:R-:W-:Y:S05]  /*33b0*/  @!P2 BRA `(.L_x_658) ;  /* 0xfffffa600000a947 */ /* 0x000fea000383ffff */
.L_x_657:
[----:B------:R-:W-:Y:S05]  /*33c0*/  BSYNC B2 ;  /* 0x0000000000027941 */ /* 0x000fea0003800000 */
.L_x_656:
[----:B------:R-:W-:Y:S05]  /*33d0*/  BRA `(.L_x_648) ;  /* 0x0000096000007947 */ /* 0x000fea0003800000 */
.L_x_649:
        /* <DEDUP_REMOVED lines=8> */
[----:B------:R0:W2:Y:S01]  /*3460*/  LDG.E R22, [R22.64] ;  /* 0x0000000a16167981 */ /* 0x0000a2000c1e1900 */
[----:B------:R-:W-:-:S04]  /*3470*/  IMAD.MOV.U32 R36, RZ, RZ, c[0x0][0x19c] ;  /* 0x00006700ff247624 */ /* 0x000fc800078e00ff */
[----:B------:R-:W-:-:S05]  /*3480*/  IMAD R36, R5, R36, -c[0x0][0x1a4] ;  /* 0x8000690005247624 */ /* 0x000fca00078e0224 */
[----:B------:R-:W-:-:S04]  /*3490*/  IADD3 R33, R36, c[0x0][0x194], RZ ;  /* 0x0000650024217a10 */ /* 0x000fc80007ffe0ff */
[----:B0-----:R-:W-:Y:S02]  /*34a0*/  IMNMX R23, R33, UR7, PT ;  /* 0x0000000721177c17 */ /* 0x001fe4000b800200 */
[----:B------:R-:W-:Y:S02]  /*34b0*/  IMNMX R33, RZ, R36, !PT ;  /* 0x00000024ff217217 */ /* 0x000fe40007800200 */
[----:B------:R-:W-:-:S05]  /*34c0*/  IMNMX R36, R23, c[0x0][0x180], PT ;  /* 0x0000600017247a17 */ /* 0x000fca0003800200 */
[----:B------:R-:W-:-:S04]  /*34d0*/  IMAD.IADD R36, R36, 0x1, -R33 ;  /* 0x0000000124247824 */ /* 0x000fc800078e0a21 */
[----:B------:R-:W-:-:S06]  /*34e0*/  IMAD R36, R31, R36, RZ ;  /* 0x000000241f247224 */ /* 0x000fcc00078e02ff */
[----:B------:R-:W0:Y:S08]  /*34f0*/  I2F R36, R36 ;  /* 0x0000002400247306 */ /* 0x000e300000201400 */
[----:B0-----:R-:W2:Y:S02]  /*3500*/  MUFU.RCP R33, R36 ;  /* 0x0000002400217308 */ /* 0x001ea40000001000 */
[----:B--2---:R-:W-:-:S06]  /*3510*/  FFMA.FTZ R9, R22, R33, R9 ;  /* 0x0000002116097223 */ /* 0x004fcc0000010009 */
.L_x_662:
[----:B------:R-:W-:Y:S05]  /*3520*/  BSYNC B3 ;  /* 0x0000000000037941 */ /* 0x000fea0003800000 */
.L_x_661:
        /* <DEDUP_REMOVED lines=8> */
[----:B------:R-:W-:-:S06]  /*35b0*/  IMAD R22, R29, R31, RZ ;  /* 0x0000001f1d167224 */ /* 0x000fcc00078e02ff */
[----:B------:R-:W0:Y:S08]  /*35c0*/  I2F R22, R22 ;  /* 0x0000001600167306 */ /* 0x000e300000201400 */
[----:B0-----:R-:W2:Y:S02]  /*35d0*/  MUFU.RCP R23, R22 ;  /* 0x0000001600177308 */ /* 0x001ea40000001000 */
[----:B--2---:R-:W-:-:S06]  /*35e0*/  FFMA.FTZ R9, R20, R23, R9 ;  /* 0x0000001714097223 */ /* 0x004fcc0000010009 */
.L_x_664:
[----:B------:R-:W-:Y:S05]  /*35f0*/  BSYNC B3 ;  /* 0x0000000000037941 */ /* 0x000fea0003800000 */
.L_x_663:
[----:B------:R-:W-:Y:S01]  /*3600*/  IMAD.MOV.U32 R33, RZ, RZ, R35 ;  /* 0x000000ffff217224 */ /* 0x000fe200078e0023 */
[----:B------:R-:W-:Y:S05]  /*3610*/  @!P2 BRA `(.L_x_660) ;  /* 0x000000800000a947 */ /* 0x000fea0003800000 */
[----:B------:R-:W-:Y:S02]  /*3620*/  ISETP.LE.OR P0, PT, R26, R25, !P0 ;  /* 0x000000191a00720c */ /* 0x000fe40004703670 */
[----:B------:R-:W-:-:S11]  /*3630*/  IADD3 R33, R5, 0x3, RZ ;  /* 0x0000000305217810 */ /* 0x000fd60007ffe0ff */
[----:B------:R-:W-:Y:S05]  /*3640*/  @P0 BRA `(.L_x_660) ;  /* 0x0000005000000947 */ /* 0x000fea0003800000 */
[----:B------:R-:W2:Y:S01]  /*3650*/  LDG.E R16, [R16.64] ;  /* 0x0000000a10107981 */ /* 0x000ea2000c1e1900 */
[----:B------:R-:W-:-:S06]  /*3660*/  IMAD R20, R30, R31, RZ ;  /* 0x0000001f1e147224 */ /* 0x000fcc00078e02ff */
[----:B------:R-:W0:Y:S08]  /*3670*/  I2F R20, R20 ;  /* 0x0000001400147306 */ /* 0x000e300000201400 */
[----:B0-----:R-:W2:Y:S02]  /*3680*/  MUFU.RCP R21, R20 ;  /* 0x0000001400157308 */ /* 0x001ea40000001000 */
[----:B--2---:R-:W-:-:S06]  /*3690*/  FFMA.FTZ R9, R16, R21, R9 ;  /* 0x0000001510097223 */ /* 0x004fcc0000010009 */
.L_x_660:
[----:B------:R-:W-:Y:S05]  /*36a0*/  BSYNC B2 ;  /* 0x0000000000027941 */ /* 0x000fea0003800000 */
.L_x_659:
[----:B------:R-:W-:-:S13]  /*36b0*/  ISETP.GE.U32.AND P0, PT, R13, 0x3, PT ;  /* 0x000000030d00780c */ /* 0x000fda0003f06070 */
[----:B------:R-:W-:Y:S05]  /*36c0*/  @!P0 BRA `(.L_x_648) ;  /* 0x0000067000008947 */ /* 0x000fea0003800000 */
[----:B------:R-:W-:Y:S02]  /*36d0*/  ISETP.GT.AND P0, PT, R34, R32, PT ;  /* 0x000000202200720c */ /* 0x000fe40003f04270 */
.L_x_665:
[----:B------:R-:W-:-:S04]  /*36e0*/  IMAD.MOV.U32 R32, RZ, RZ, c[0x0][0x19c] ;  /* 0x00006700ff207624 */ /* 0x000fc800078e00ff */
[CC--:B------:R-:W-:Y:S02]  /*36f0*/  IMAD R21, R33.reuse, R32.reuse, -c[0x0][0x1a4] ;  /* 0x8000690021157624 */ /* 0x0c0fe400078e0220 */
[----:B------:R-:W-:-:S03]  /*3700*/  IMAD R32, R33, R32, c[0x0][0x19c] ;  /* 0x0000670021207624 */ /* 0x000fc600078e0220 */
[----:B------:R-:W-:Y:S02]  /*3710*/  IADD3 R16, R21, c[0x0][0x194], RZ ;  /* 0x0000650015107a10 */ /* 0x000fe40007ffe0ff */
[----:B------:R-:W-:Y:S02]  /*3720*/  IMNMX R21, RZ, R21, !PT ;  /* 0x00000015ff157217 */ /* 0x000fe40007800200 */
[----:B------:R-:W-:Y:S02]  /*3730*/  IMNMX R16, R16, UR7, PT ;  /* 0x0000000710107c17 */ /* 0x000fe4000b800200 */
[----:B------:R-:W-:Y:S02]  /*3740*/  IADD3 R36, R32, -c[0x0][0x1a4], RZ ;  /* 0x8000690020247a10 */ /* 0x000fe40007ffe0ff */
[----:B------:R-:W-:-:S04]  /*3750*/  IMNMX R34, R16, c[0x0][0x180], PT ;  /* 0x0000600010227a17 */ /* 0x000fc80003800200 */
[----:B------:R-:W-:-:S13]  /*3760*/  ISETP.LE.OR P1, PT, R34, R21, !P0 ;  /* 0x000000152200720c */ /* 0x000fda0004723670 */
[----:B------:R-:W-:Y:S02]  /*3770*/  @!P1 IMAD R17, R8, c[0x0][0x18c], R33 ;  /* 0x0000630008119a24 */ /* 0x000fe400078e0221 */
[----:B------:R-:W-:-:S03]  /*3780*/  @!P1 IMAD.IADD R34, R34, 0x1, -R21 ;  /* 0x0000000122229824 */ /* 0x000fc600078e0a15 */
        /* <DEDUP_REMOVED lines=12> */
[----:B------:R0:W2:Y:S01]  /*3850*/  @!P1 LDG.E R22, [R22.64] ;  /* 0x0000000a16169981 */ /* 0x0000a2000c1e1900 */
[----:B------:R-:W-:-:S04]  /*3860*/  IMNMX R16, R16, UR7, PT ;  /* 0x0000000710107c17 */ /* 0x000fc8000b800200 */
[----:B------:R-:W-:-:S04]  /*3870*/  IMNMX R17, R16, c[0x0][0x180], PT ;  /* 0x0000600010117a17 */ /* 0x000fc80003800200 */
[----:B------:R-:W-:-:S13]  /*3880*/  ISETP.LE.OR P3, PT, R17, R36, !P0 ;  /* 0x000000241100720c */ /* 0x000fda0004763670 */
[----:B------:R-:W-:Y:S02]  /*3890*/  @!P3 IMAD R35, R8, c[0x0][0x18c], R33 ;  /* 0x000063000823ba24 */ /* 0x000fe400078e0221 */
[----:B------:R-:W-:-:S03]  /*38a0*/  @!P3 IMAD.IADD R36, R17, 0x1, -R36 ;  /* 0x000000011124b824 */ /* 0x000fc600078e0a24 */
        /* <DEDUP_REMOVED lines=11> */
[----:B------:R1:W3:Y:S01]  /*3960*/  @!P3 LDG.E R16, [R16.64] ;  /* 0x0000000a1010b981 */ /* 0x0002e2000c1e1900 */
[C---:B------:R-:W-:Y:S01]  /*3970*/  @!P1 IMAD R20, R31.reuse, R34, RZ ;  /* 0x000000221f149224 */ /* 0x040fe200078e02ff */
[----:B------:R-:W-:Y:S01]  /*3980*/  IADD3 R32, R32, c[0x0][0x19c], RZ ;  /* 0x0000670020207a10 */ /* 0x000fe20007ffe0ff */
[----:B------:R-:W-:-:S03]  /*3990*/  @!P3 IMAD R36, R31, R36, RZ ;  /* 0x000000241f24b224 */ /* 0x000fc600078e02ff */
[----:B------:R-:W-:Y:S01]  /*39a0*/  IADD3 R34, R32, -c[0x0][0x1a4], RZ ;  /* 0x8000690020227a10 */ /* 0x000fe20007ffe0ff */
[----:B------:R-:W4:Y:S03]  /*39b0*/  @!P1 I2F R20, R20 ;  /* 0x0000001400149306 */ /* 0x000f260000201400 */
[----:B------:R-:W-:-:S05]  /*39c0*/  IADD3 R21, R34, c[0x0][0x194], RZ ;  /* 0x0000650022157a10 */ /* 0x000fca0007ffe0ff */
[----:B------:R-:W5:Y:S01]  /*39d0*/  @!P3 I2F R36, R36 ;  /* 0x000000240024b306 */ /* 0x000f620000201400 */
[----:B------:R-:W-:Y:S02]  /*39e0*/  IMNMX R21, R21, UR7, PT ;  /* 0x0000000715157c17 */ /* 0x000fe4000b800200 */
[----:B------:R-:W-:Y:S02]  /*39f0*/  IMNMX R34, RZ, R34, !PT ;  /* 0x00000022ff227217 */ /* 0x000fe40007800200 */
[----:B0-----:R-:W-:-:S03]  /*3a00*/  IMNMX R23, R21, c[0x0][0x180], PT ;  /* 0x0000600015177a17 */ /* 0x001fc60003800200 */
[----:B----4-:R-:W2:Y:S01]  /*3a10*/  @!P1 MUFU.RCP R35, R20 ;  /* 0x0000001400239308 */ /* 0x010ea20000001000 */
[----:B------:R-:W-:-:S07]  /*3a20*/  ISETP.LE.OR P2, PT, R23, R34, !P0 ;  /* 0x000000221700720c */ /* 0x000fce0004743670 */
[----:B-----5:R-:W3:Y:S01]  /*3a30*/  @!P3 MUFU.RCP R21, R36 ;  /* 0x000000240015b308 */ /* 0x020ee20000001000 */
[----:B------:R-:W-:-:S05]  /*3a40*/  IADD3 R32, R32, c[0x0][0x19c], RZ ;  /* 0x0000670020207a10 */ /* 0x000fca0007ffe0ff */
[----:B-1----:R-:W-:Y:S01]  /*3a50*/  @!P2 IMAD R17, R8, c[0x0][0x18c], R33 ;  /* 0x000063000811aa24 */ /* 0x002fe200078e0221 */
[----:B------:R-:W-:-:S04]  /*3a60*/  IADD3 R32, R32, -c[0x0][0x1a4], RZ ;  /* 0x8000690020207a10 */ /* 0x000fc80007ffe0ff */
[----:B------:R-:W-:Y:S01]  /*3a70*/  @!P2 IADD3 R17, R17, 0x2, RZ ;  /* 0x000000021111a810 */ /* 0x000fe20007ffe0ff */
[----:B------:R-:W-:Y:S02]  /*3a80*/  @!P2 IMAD.IADD R34, R23, 0x1, -R34 ;  /* 0x000000011722a824 */ /* 0x000fe400078e0a22 */
[----:B--2---:R-:W-:Y:S01]  /*3a90*/  @!P1 FFMA.FTZ R9, R22, R35, R9 ;  /* 0x0000002316099223 */ /* 0x004fe20000010009 */
[----:B------:R-:W-:-:S03]  /*3aa0*/  IMNMX R35, RZ, R32, !PT ;  /* 0x00000020ff237217 */ /* 0x000fc60007800200 */
[----:B---3--:R-:W-:Y:S01]  /*3ab0*/  @!P3 FFMA.FTZ R9, R16, R21, R9 ;  /* 0x000000151009b223 */ /* 0x008fe20000010009 */
[----:B------:R-:W-:Y:S02]  /*3ac0*/  IADD3 R16, R32, c[0x0][0x194], RZ ;  /* 0x0000650020107a10 */ /* 0x000fe40007ffe0ff */
[C---:B------:R-:W-:Y:S02]  /*3ad0*/  @!P2 IADD3 R21, P1, R17.reuse, R18, RZ ;  /* 0x000000121115a210 */ /* 0x040fe40007f3e0ff */
[----:B------:R-:W-:Y:S02]  /*3ae0*/  IMNMX R16, R16, UR7, PT ;  /* 0x0000000710107c17 */ /* 0x000fe4000b800200 */
[----:B------:R-:W-:Y:S02]  /*3af0*/  @!P2 LEA.HI.X.SX32 R17, R17, R12, 0x1, P1 ;  /* 0x0000000c1111a211 */ /* 0x000fe400008f0eff */
[----:B------:R-:W-:-:S03]  /*3b00*/  IMNMX R32, R16, c[0x0][0x180], PT ;  /* 0x0000600010207a17 */ /* 0x000fc60003800200 */
[----:B------:R-:W-:Y:S01]  /*3b10*/  @!P2 IMAD R16, R17, c[0x0][0x170], RZ ;  /* 0x00005c001110aa24 */ /* 0x000fe200078e02ff */
[----:B------:R-:W-:Y:S01]  /*3b20*/  ISETP.LE.OR P1, PT, R32, R35, !P0 ;  /* 0x000000232000720c */ /* 0x000fe20004723670 */
[----:B------:R-:W-:Y:S02]  /*3b30*/  @!P2 IMAD.MOV.U32 R17, RZ, RZ, R11 ;  /* 0x000000ffff11a224 */ /* 0x000fe400078e000b */
[----:B------:R-:W-:Y:S02]  /*3b40*/  @!P2 IMAD R37, R21, c[0x0][0x174], R16 ;  /* 0x00005d001525aa24 */ /* 0x000fe400078e0210 */
[----:B------:R-:W-:-:S04]  /*3b50*/  @!P2 IMAD.MOV.U32 R16, RZ, RZ, R6 ;  /* 0x000000ffff10a224 */ /* 0x000fc800078e0006 */
[----:B------:R-:W-:-:S04]  /*3b60*/  @!P2 IMAD.WIDE.U32 R16, R21, c[0x0][0x170], R16 ;  /* 0x00005c001510aa25 */ /* 0x000fc800078e0010 */
[----:B------:R-:W-:Y:S01]  /*3b70*/  @!P2 IMAD.IADD R17, R17, 0x1, R37 ;  /* 0x000000011111a824 */ /* 0x000fe200078e0225 */
[----:B------:R-:W-:-:S04]  /*3b80*/  @!P2 LEA R20, P3, R16, c[0x0][0x168], 0x2 ;  /* 0x00005a001014aa11 */ /* 0x000fc800078610ff */
[----:B------:R-:W-:Y:S01]  /*3b90*/  @!P2 LEA.HI.X R21, R16, c[0x0][0x16c], R17, 0x2, P3 ;  /* 0x00005b001015aa11 */ /* 0x000fe200018f1411 */
[----:B------:R-:W-:-:S04]  /*3ba0*/  @!P1 IMAD R17, R8, c[0x0][0x18c], R33 ;  /* 0x0000630008119a24 */ /* 0x000fc800078e0221 */
[----:B------:R-:W2:Y:S01]  /*3bb0*/  @!P2 LDG.E R20, [R20.64] ;  /* 0x0000000a1414a981 */ /* 0x000ea2000c1e1900 */
        /* <DEDUP_REMOVED lines=11> */
[----:B------:R-:W3:Y:S01]  /*3c70*/  @!P1 LDG.E R22, [R22.64] ;  /* 0x0000000a16169981 */ /* 0x000ee2000c1e1900 */
[----:B------:R-:W-:Y:S02]  /*3c80*/  @!P1 IMAD.IADD R32, R32, 0x1, -R35 ;  /* 0x0000000120209824 */ /* 0x000fe400078e0a23 */
[C---:B------:R-:W-:Y:S02]  /*3c90*/  @!P2 IMAD R34, R31.reuse, R34, RZ ;  /* 0x000000221f22a224 */ /* 0x040fe400078e02ff */
[----:B------:R-:W-:-:S04]  /*3ca0*/  @!P1 IMAD R32, R31, R32, RZ ;  /* 0x000000201f209224 */ /* 0x000fc800078e02ff */
[----:B------:R-:W0:Y:S08]  /*3cb0*/  @!P2 I2F R34, R34 ;  /* 0x000000220022a306 */ /* 0x000e300000201400 */
[----:B------:R-:W1:Y:S01]  /*3cc0*/  @!P1 I2F R32, R32 ;  /* 0x0000002000209306 */ /* 0x000e620000201400 */
[----:B------:R-:W-:-:S07]  /*3cd0*/  IADD3 R33, R33, 0x4, RZ ;  /* 0x0000000421217810 */ /* 0x000fce0007ffe0ff */
[----:B0-----:R-:W2:Y:S01]  /*3ce0*/  @!P2 MUFU.RCP R16, R34 ;  /* 0x000000220010a308 */ /* 0x001ea20000001000 */
[----:B------:R-:W-:-:S07]  /*3cf0*/  ISETP.GE.AND P3, PT, R33, R10, PT ;  /* 0x0000000a2100720c */ /* 0x000fce0003f66270 */
[----:B-1----:R-:W3:Y:S01]  /*3d00*/  @!P1 MUFU.RCP R17, R32 ;  /* 0x0000002000119308 */ /* 0x002ee20000001000 */
[----:B--2---:R-:W-:-:S04]  /*3d10*/  @!P2 FFMA.FTZ R9, R20, R16, R9 ;  /* 0x000000101409a223 */ /* 0x004fc80000010009 */
[----:B---3--:R-:W-:Y:S01]  /*3d20*/  @!P1 FFMA.FTZ R9, R22, R17, R9 ;  /* 0x0000001116099223 */ /* 0x008fe20000010009 */
[----:B------:R-:W-:Y:S05]  /*3d30*/  @!P3 BRA `(.L_x_665) ;  /* 0xfffff9a00000b947 */ /* 0x000fea000383ffff */
.L_x_648:
[----:B------:R-:W-:Y:S05]  /*3d40*/  BSYNC B1 ;  /* 0x0000000000017941 */ /* 0x000fea0003800000 */
.L_x_647:
[----:B------:R-:W-:-:S04]  /*3d50*/  IADD3 R8, R8, 0x1, RZ ;  /* 0x0000000108087810 */ /* 0x000fc80007ffe0ff */
[----:B------:R-:W-:-:S13]  /*3d60*/  ISETP.GE.AND P0, PT, R8, R7, PT ;  /* 0x000000070800720c */ /* 0x000fda0003f06270 */
[----:B------:R-:W-:Y:S01]  /*3d70*/  @P0 CALL.REL.NOINC `(.L_x_618) ;  /* 0x0000001000000944 */ /* 0x000fe20003c00000 */
[----:B------:R-:W-:Y:S05]  /*3d80*/  BRA `(.L_x_666) ;  /* 0xffffeb9000007947 */ /* 0x000fea000383ffff */
.L_x_618:
[----:B------:R-:W-:Y:S05]  /*3d90*/  BSYNC B0 ;  /* 0x0000000000007941 */ /* 0x000fea0003800000 */
.L_x_617:
        /* <DEDUP_REMOVED lines=8> */
[----:B0-----:R-:W-:Y:S01]  /*3e20*/  @P0 CALL.REL.NOINC `(.L_x_667) ;  /* 0x0000001000000944 */ /* 0x001fe20003c00000 */
[----:B------:R-:W-:Y:S05]  /*3e30*/  BRA `(.L_x_668) ;  /* 0xffffc2e000007947 */ /* 0x000fea000383ffff */
.L_x_667:
[----:B------:R-:W-:Y:S05]  /*3e40*/  EXIT ;  /* 0x000000000000794d */ /* 0x000fea0003800000 */
        .weak           $__internal_9_$__cuda_sm20_div_s64
        .type           $__internal_9_$__cuda_sm20_div_s64,@function
        .size           $__internal_9_$__cuda_sm20_div_s64,(.L_x_1834 - $__internal_9_$__cuda_sm20_div_s64)
$__internal_9_$__cuda_sm20_div_s64:
        /* <DEDUP_REMOVED lines=82> */
[----:B------:R-:W-:Y:S06]  /*4370*/  RET.REL.NODEC R14 `(_ZN2at6native49_GLOBAL__N__3489678a_16_AveragePool2d_cu_fb80407639avg_pool2d_backward_out_cuda_frame_nhwcIfflEEvT1_PKT_llliiiiiiiiPS4_ibb) ;  /* 0xffffbc800e007950 */ /* 0x000fec0003c3ffff */
.L_x_669:
        /* <DEDUP_REMOVED lines=16> */
.L_x_1834:


//--------------------- .text._ZN2at6native49_GLOBAL__N__3489678a_16_AveragePool2d_cu_fb80407634avg_pool2d_backward_out_cuda_frameIffiEEvT1_PKT_llllliiiiiiPS4_ibb --------------------------
	.section	.text._ZN2at6native49_GLOBAL__N__3489678a_16_AveragePool2d_cu_fb80407634avg_pool2d_backward_out_cuda_frameIffiEEvT1_PKT_llllliiiiiiPS4_ibb,"ax",@progbits
	.sectioninfo	@"SHI_REGISTERS=40"
	.align	128
.text._ZN2at6native49_GLOBAL__N__3489678a_16_AveragePool2d_cu_fb80407634avg_pool2d_backward_out_cuda_frameIffiEEvT1_PKT_llllliiiiiiPS4_ibb:
        .type           _ZN2at6native49_GLOBAL__N__3489678a_16_AveragePool2d_cu_fb80407634avg_pool2d_backward_out_cuda_frameIffiEEvT1_PKT_llllliiiiiiPS4_ibb,@function
        .size           _ZN2at6native49_GLOBAL__N__3489678a_16_AveragePool2d_cu_fb80407634avg_pool2d_backward_out_cuda_frameIffiEEvT1_PKT_llllliiiiiiPS4_ibb,(.L_x_1836 - _ZN2at6native49_GLOBAL__N__3489678a_16_AveragePool2d_cu_fb80407634avg_pool2d_backward_out_cuda_frameIffiEEvT1_PKT_llllliiiiiiPS4_ibb)
        .other          _ZN2at6native49_GLOBAL__N__3489678a_16_AveragePool2d_cu_fb80407634avg_pool2d_backward_out_cuda_frameIffiEEvT1_PKT_llllliiiiiiPS4_ibb,@"STO_CUDA_ENTRY STV_DEFAULT"
_ZN2at6native49_GLOBAL__N__3489678a_16_AveragePool2d_cu_fb80407634avg_pool2d_backward_out_cuda_frameIffiEEvT1_PKT_llllliiiiiiPS4_ibb:
        /* <DEDUP_REMOVED lines=18> */
.L_x_728:
[----:B------:R-:W-:Y:S01]  /*0120*/  SHF.R.S32.HI R16, RZ, 0x1f, R2 ;  /* 0x0000001fff107819 */ /* 0x000fe20000011402 */
[----:B------:R-:W-:Y:S03]  /*0130*/  BSSY B0, `(.L_x_670) ;  /* 0x0000023000007945 */ /* 0x000fe60003800000 */
[----:B------:R-:W-:-:S04]  /*0140*/  LOP3.LUT R5, R16, c[0x0][0x184], RZ, 0xfc, !PT ;  /* 0x0000610010057a12 */ /* 0x000fc800078efcff */
[----:B------:R-:W-:-:S13]  /*0150*/  ISETP.NE.U32.AND P0, PT, R5, RZ, PT ;  /* 0x000000ff0500720c */ /* 0x000fda0003f05070 */
[----:B0-----:R-:W-:Y:S05]  /*0160*/  @!P0 BRA `(.L_x_671) ;  /* 0x000000a000008947 */ /* 0x001fea0003800000 */
[----:B------:R-:W-:Y:S01]  /*0170*/  IMAD.MOV.U32 R17, RZ, RZ, R2 ;  /* 0x000000ffff117224 */ /* 0x000fe200078e0002 */
[----:B------:R-:W-:Y:S01]  /*0180*/  MOV R14, 0x1c0 ;  /* 0x000001c0000e7802 */ /* 0x000fe20000000f00 */
[----:B------:R-:W-:Y:S02]  /*0190*/  IMAD.MOV.U32 R15, RZ, RZ, c[0x0][0x180] ;  /* 0x00006000ff0f7624 */ /* 0x000fe400078e00ff */
[----:B------:R-:W-:Y:S02]  /*01a0*/  IMAD.MOV.U32 R5, RZ, RZ, c[0x0][0x184] ;  /* 0x00006100ff057624 */ /* 0x000fe400078e00ff */
[----:B0-----:R-:W-:Y:S05]  /*01b0*/  CALL.REL.NOINC `($__internal_10_$__cuda_sm20_div_s64) ;  /* 0x0000307000007944 */ /* 0x001fea0003c00000 */
[--C-:B------:R-:W-:Y:S02]  /*01c0*/  IMAD.MOV R7, RZ, RZ, -R5.reuse ;  /* 0x000000ffff077224 */ /* 0x100fe400078e0a05 */
[----:B------:R-:W-:Y:S02]  /*01d0*/  IMAD.MOV.U32 R6, RZ, RZ, R5 ;  /* 0x000000ffff067224 */ /* 0x000fe400078e0005 */
[----:B------:R-:W-:Y:S02]  /*01e0*/  IMAD R10, R7, c[0x0][0x180], R2 ;  /* 0x00006000070a7a24 */ /* 0x000fe400078e0202 */
[----:B------:R-:W-:Y:S01]  /*01f0*/  IMAD.MOV.U32 R7, RZ, RZ, R8 ;  /* 0x000000ffff077224 */ /* 0x000fe200078e0008 */
[----:B------:R-:W-:Y:S05]  /*0200*/  BRA `(.L_x_672) ;  /* 0x0000015000007947 */ /* 0x000fea0003800000 */
.L_x_671:
        /* <DEDUP_REMOVED lines=21> */
.L_x_672:
[----:B------:R-:W-:Y:S05]  /*0360*/  BSYNC B0 ;  /* 0x0000000000007941 */ /* 0x000fea0003800000 */
.L_x_670:
        /* <DEDUP_REMOVED lines=10> */
[----:B0-----:R-:W-:Y:S05]  /*0410*/  CALL.REL.NOINC `($__internal_10_$__cuda_sm20_div_s64) ;  /* 0x00002e1000007944 */ /* 0x001fea0003c00000 */
[----:B------:R-:W-:Y:S02]  /*0420*/  IMAD.MOV R11, RZ, RZ, -R5 ;  /* 0x000000ffff0b7224 */ /* 0x000fe400078e0a05 */
[----:B------:R-:W-:Y:S02]  /*0430*/  IMAD.MOV.U32 R7, RZ, RZ, R8 ;  /* 0x000000ffff077224 */ /* 0x000fe400078e0008 */
[----:B------:R-:W-:-:S02]  /*0440*/  IMAD R11, R11, c[0x0][0x178], R6 ;  /* 0x00005e000b0b7a24 */ /* 0x000fc400078e0206 */
[----:B------:R-:W-:Y:S01]  /*0450*/  IMAD.MOV.U32 R6, RZ, RZ, R5 ;  /* 0x000000ffff067224 */ /* 0x000fe200078e0005 */
[----:B------:R-:W-:Y:S05]  /*0460*/  BRA `(.L_x_675) ;  /* 0x0000016000007947 */ /* 0x000fea0003800000 */
.L_x_674:
        /* <DEDUP_REMOVED lines=22> */
.L_x_675:
[----:B------:R-:W-:Y:S05]  /*05d0*/  BSYNC B0 ;  /* 0x0000000000007941 */ /* 0x000fea0003800000 */
.L_x_673:
        /* <DEDUP_REMOVED lines=11> */
[--C-:B------:R-:W-:Y:S02]  /*0690*/  IMAD.MOV R9, RZ, RZ, -R5.reuse ;  /* 0x000000ffff097224 */ /* 0x100fe400078e0a05 */
[----:B------:R-:W-:Y:S02]  /*06a0*/  IMAD.MOV.U32 R7, RZ, RZ, R5 ;  /* 0x000000ffff077224 */ /* 0x000fe400078e0005 */
[----:B------:R-:W-:Y:S01]  /*06b0*/  IMAD R12, R9, c[0x0][0x170], R6 ;  /* 0x00005c00090c7a24 */ /* 0x000fe200078e0206 */
[----:B------:R-:W-:Y:S05]  /*06c0*/  BRA `(.L_x_678) ;  /* 0x0000014000007947 */ /* 0x000fea0003800000 */
.L_x_677:
        /* <DEDUP_REMOVED lines=20> */
.L_x_678:
[----:B------:R-:W-:Y:S05]  /*0810*/  BSYNC B0 ;  /* 0x0000000000007941 */ /* 0x000fea0003800000 */
.L_x_676:
        /* <DEDUP_REMOVED lines=80> */
.L_x_680:
[----:B------:R-:W-:Y:S05]  /*0d20*/  BSYNC B0 ;  /* 0x0000000000007941 */ /* 0x000fea0003800000 */
.L_x_679:
        /* <DEDUP_REMOVED lines=27> */
.L_x_682:
[----:B------:R-:W-:Y:S05]  /*0ee0*/  BSYNC B0 ;  /* 0x0000000000007941 */ /* 0x000fea0003800000 */
.L_x_681:
        /* <DEDUP_REMOVED lines=44> */
.L_x_706:
        /* <DEDUP_REMOVED lines=39> */
.L_x_692:
[----:B------:R-:W-:Y:S05]  /*1420*/  BSYNC B3 ;  /* 0x0000000000037941 */ /* 0x000fea0003800000 */
.L_x_691:
        /* <DEDUP_REMOVED lines=9> */
.L_x_694:
[----:B------:R-:W-:Y:S05]  /*14c0*/  BSYNC B3 ;  /* 0x0000000000037941 */ /* 0x000fea0003800000 */
.L_x_693:
        /* <DEDUP_REMOVED lines=8> */
.L_x_690:
[----:B------:R-:W-:Y:S05]  /*1550*/  BSYNC B2 ;  /* 0x0000000000027941 */ /* 0x000fea0003800000 */
.L_x_689:
        /* <DEDUP_REMOVED lines=24> */
.L_x_697:
        /* <DEDUP_REMOVED lines=43> */
.L_x_696:
[----:B------:R-:W-:Y:S05]  /*1990*/  BSYNC B2 ;  /* 0x0000000000027941 */ /* 0x000fea0003800000 */
.L_x_695:
[----:B------:R-:W-:Y:S05]  /*19a0*/  BRA `(.L_x_687) ;  /* 0x000007a000007947 */ /* 0x000fea0003800000 */
.L_x_688:
        /* <DEDUP_REMOVED lines=19> */
.L_x_701:
[----:B------:R-:W-:Y:S05]  /*1ae0*/  BSYNC B3 ;  /* 0x0000000000037941 */ /* 0x000fea0003800000 */
.L_x_700:
        /* <DEDUP_REMOVED lines=17> */
.L_x_703:
[----:B------:R-:W-:Y:S05]  /*1c00*/  BSYNC B3 ;  /* 0x0000000000037941 */ /* 0x000fea0003800000 */
.L_x_702:
        /* <DEDUP_REMOVED lines=17> */
.L_x_699:
[----:B------:R-:W-:Y:S05]  /*1d20*/  BSYNC B2 ;  /* 0x0000000000027941 */ /* 0x000fea0003800000 */
.L_x_698:
[----:B------:R-:W-:-:S13]  /*1d30*/  ISETP.GE.U32.AND P0, PT, R10, 0x3, PT ;  /* 0x000000030a00780c */ /* 0x000fda0003f06070 */
[----:B------:R-:W-:Y:S05]  /*1d40*/  @!P0 BRA `(.L_x_687) ;  /* 0x0000040000008947 */ /* 0x000fea0003800000 */
[----:B------:R-:W-:Y:S02]  /*1d50*/  ISETP.GT.AND P0, PT, R30, R23, PT ;  /* 0x000000171e00720c */ /* 0x000fe40003f04270 */
.L_x_704:
        /* <DEDUP_REMOVED lines=63> */
.L_x_687:
[----:B------:R-:W-:Y:S05]  /*2150*/  BSYNC B1 ;  /* 0x0000000000017941 */ /* 0x000fea0003800000 */
.L_x_686:
[----:B------:R-:W-:-:S04]  /*2160*/  IADD3 R8, R8, 0x1, RZ ;  /* 0x0000000108087810 */ /* 0x000fc80007ffe0ff */
[----:B------:R-:W-:-:S13]  /*2170*/  ISETP.GE.AND P0, PT, R8, R5, PT ;  /* 0x000000050800720c */ /* 0x000fda0003f06270 */
[----:B------:R-:W-:Y:S01]  /*2180*/  @P0 CALL.REL.NOINC `(.L_x_705) ;  /* 0x0000001000000944 */ /* 0x000fe20003c00000 */
[----:B------:R-:W-:Y:S05]  /*2190*/  BRA `(.L_x_706) ;  /* 0xfffff01000007947 */ /* 0x000fea000383ffff */
.L_x_705:
[----:B------:R-:W-:Y:S05]  /*21a0*/  BRA `(.L_x_684) ;  /* 0x00000f9000007947 */ /* 0x000fea0003800000 */
.L_x_685:
        /* <DEDUP_REMOVED lines=17> */
.L_x_726:
        /* <DEDUP_REMOVED lines=39> */
.L_x_713:
[----:B------:R-:W-:Y:S05]  /*2530*/  BSYNC B3 ;  /* 0x0000000000037941 */ /* 0x000fea0003800000 */
.L_x_712:
        /* <DEDUP_REMOVED lines=9> */
.L_x_715:
[----:B------:R-:W-:Y:S05]  /*25d0*/  BSYNC B3 ;  /* 0x0000000000037941 */ /* 0x000fea0003800000 */
.L_x_714:
        /* <DEDUP_REMOVED lines=8> */
.L_x_711:
[----:B------:R-:W-:Y:S05]  /*2660*/  BSYNC B2 ;  /* 0x0000000000027941 */ /* 0x000fea0003800000 */
.L_x_710:
[----:B------:R-:W-:Y:S01]  /*2670*/  ISETP.GE.U32.AND P0, PT, R10, 0x3, PT ;  /* 0x000000030a00780c */ /* 0x000fe20003f06070 */
[----:B------:R-:W-:-:S12]  /*2680*/  BSSY B2, `(.L_x_716) ;  /* 0x0000036000027945 */ /* 0x000fd80003800000 */
[----:B------:R-:W-:Y:S05]  /*2690*/  @!P0 BRA `(.L_x_717) ;  /* 0x0000034000008947 */ /* 0x000fea0003800000 */
[----:B------:R-:W-:Y:S02]  /*26a0*/  ISETP.GT.AND P0, PT, R32, R23, PT ;  /* 0x000000172000720c */ /* 0x000fe40003f04270 */
.L_x_718:
        /* <DEDUP_REMOVED lines=51> */
.L_x_717:
[----:B------:R-:W-:Y:S05]  /*29e0*/  BSYNC B2 ;  /* 0x0000000000027941 */ /* 0x000fea0003800000 */
.L_x_716:
[----:B------:R-:W-:Y:S05]  /*29f0*/  BRA `(.L_x_708) ;  /* 0x000006f000007947 */ /* 0x000fea0003800000 */
.L_x_709:
        /* <DEDUP_REMOVED lines=21> */
.L_x_722:
[----:B------:R-:W-:Y:S05]  /*2b50*/  BSYNC B3 ;  /* 0x0000000000037941 */ /* 0x000fea0003800000 */
.L_x_721:
        /* <DEDUP_REMOVED lines=11> */
.L_x_724:
[----:B------:R-:W-:Y:S05]  /*2c10*/  BSYNC B3 ;  /* 0x0000000000037941 */ /* 0x000fea0003800000 */
.L_x_723:
        /* <DEDUP_REMOVED lines=10> */
.L_x_720:
[----:B------:R-:W-:Y:S05]  /*2cc0*/  BSYNC B2 ;  /* 0x0000000000027941 */ /* 0x000fea0003800000 */
.L_x_719:
[----:B------:R-:W-:-:S13]  /*2cd0*/  ISETP.GE.U32.AND P0, PT, R10, 0x3, PT ;  /* 0x000000030a00780c */ /* 0x000fda0003f06070 */
[----:B------:R-:W-:Y:S05]  /*2ce0*/  @!P0 BRA `(.L_x_708) ;  /* 0x0000040000008947 */ /* 0x000fea0003800000 */
[----:B------:R-:W-:Y:S02]  /*2cf0*/  ISETP.GT.AND P0, PT, R32, R23, PT ;  /* 0x000000172000720c */ /* 0x000fe40003f04270 */
.L_x_725:
        /* <DEDUP_REMOVED lines=63> */
.L_x_708:
[----:B------:R-:W-:Y:S05]  /*30f0*/  BSYNC B1 ;  /* 0x0000000000017941 */ /* 0x000fea0003800000 */
.L_x_707:
[----:B------:R-:W-:-:S04]  /*3100*/  IADD3 R8, R8, 0x1, RZ ;  /* 0x0000000108087810 */ /* 0x000fc80007ffe0ff */
[----:B------:R-:W-:-:S13]  /*3110*/  ISETP.GE.AND P0, PT, R8, R5, PT ;  /* 0x000000050800720c */ /* 0x000fda0003f06270 */
[----:B------:R-:W-:Y:S01]  /*3120*/  @P0 CALL.REL.NOINC `(.L_x_684) ;  /* 0x0000001000000944 */ /* 0x000fe20003c00000 */
[----:B------:R-:W-:Y:S05]  /*3130*/  BRA `(.L_x_726) ;  /* 0xfffff18000007947 */ /* 0x000fea000383ffff */
.L_x_684:
[----:B------:R-:W-:Y:S05]  /*3140*/  BSYNC B0 ;  /* 0x0000000000007941 */ /* 0x000fea0003800000 */
.L_x_683:
[----:B------:R-:W-:Y:S01]  /*3150*/  SHF.R.S32.HI R5, RZ, 0x1f, R2 ;  /* 0x0000001fff057819 */ /* 0x000fe20000011402 */
[----:B------:R-:W-:Y:S01]  /*3160*/  ULDC UR6, c[0x0][0x160] ;  /* 0x0000580000067ab9 */ /* 0x000fe20000000800 */
[----:B------:R-:W-:Y:S01]  /*3170*/  LEA R8, P0, R2, c[0x0][0x1b0], 0x2 ;  /* 0x00006c0002087a11 */ /* 0x000fe200078010ff */
[----:B------:R-:W-:-:S03]  /*3180*/  USHF.R.S32.HI UR6, URZ, 0x1f, UR6 ;  /* 0x0000001f3f067899 */ /* 0x000fc60008011406 */
[----:B------:R-:W-:Y:S01]  /*3190*/  LEA.HI.X R9, R2, c[0x0][0x1b4], R5, 0x2, P0 ;  /* 0x00006d0002097a11 */ /* 0x000fe200000f1405 */
[----:B------:R-:W-:-:S04]  /*31a0*/  IMAD R5, R4, c[0x0][0xc], RZ ;  /* 0x0000030004057a24 */ /* 0x000fc800078e02ff */
[----:B------:R1:W-:Y:S01]  /*31b0*/  STG.E [R8.64], R7 ;  /* 0x0000000708007986 */ /* 0x0003e2000c101908 */
[----:B------:R-:W-:-:S05]  /*31c0*/  IADD3 R2, P0, R5, R2, RZ ;  /* 0x0000000205027210 */ /* 0x000fca0007f1e0ff */
[----:B------:R-:W-:Y:S01]  /*31d0*/  IMAD.X R3, RZ, RZ, R3, P0 ;  /* 0x000000ffff037224 */ /* 0x000fe200000e0603 */
[----:B------:R-:W-:-:S04]  /*31e0*/  ISETP.GE.U32.AND P0, PT, R2, c[0x0][0x160], PT ;  /* 0x0000580002007a0c */ /* 0x000fc80003f06070 */
[----:B------:R-:W-:-:S13]  /*31f0*/  ISETP.GE.AND.EX P0, PT, R3, UR6, PT, P0 ;  /* 0x0000000603007c0c */ /* 0x000fda000bf06300 */
[----:B-1----:R-:W-:Y:S01]  /*3200*/  @P0 CALL.REL.NOINC `(.L_x_727) ;  /* 0x0000001000000944 */ /* 0x002fe20003c00000 */
[----:B------:R-:W-:Y:S05]  /*3210*/  BRA `(.L_x_728) ;  /* 0xffffcf0000007947 */ /* 0x000fea000383ffff */
.L_x_727:
[----:B------:R-:W-:Y:S05]  /*3220*/  EXIT ;  /* 0x000000000000794d */ /* 0x000fea0003800000 */
        .weak           $__internal_10_$__cuda_sm20_div_s64
        .type           $__internal_10_$__cuda_sm20_div_s64,@function
        .size           $__internal_10_$__cuda_sm20_div_s64,(.L_x_1836 - $__internal_10_$__cuda_sm20_div_s64)
$__internal_10_$__cuda_sm20_div_s64:
        /* <DEDUP_REMOVED lines=82> */
[----:B------:R-:W-:Y:S06]  /*3750*/  RET.REL.NODEC R14 `(_ZN2at6native49_GLOBAL__N__3489678a_16_AveragePool2d_cu_fb80407634avg_pool2d_backward_out_cuda_frameIffiEEvT1_PKT_llllliiiiiiPS4_ibb) ;  /* 0xffffc8a00e007950 */ /* 0x000fec0003c3ffff */
.L_x_729:
        /* <DEDUP_REMOVED lines=10> */
.L_x_1836:


//--------------------- .text._ZN2at6native49_GLOBAL__N__3489678a_16_AveragePool2d_cu_fb80407639avg_pool2d_backward_out_cuda_frame_nhwcIffiEEvT1_PKT_llliiiiiiiiPS4_ibb --------------------------
	.section	.text._ZN2at6native49_GLOBAL__N__3489678a_16_AveragePool2d_cu_fb80407639avg_pool2d_backward_out_cuda_frame_nhwcIffiEEvT1_PKT_llliiiiiiiiPS4_ibb,"ax",@progbits
	.sectioninfo	@"SHI_REGISTERS=40"
	.align	128
.text._ZN2at6native49_GLOBAL__N__3489678a_16_AveragePool2d_cu_fb80407639avg_pool2d_backward_out_cuda_frame_nhwcIffiEEvT1_PKT_llliiiiiiiiPS4_ibb:
        .type           _ZN2at6native49_GLOBAL__N__3489678a_16_AveragePool2d_cu_fb80407639avg_pool2d_backward_out_cuda_frame_nhwcIffiEEvT1_PKT_llliiiiiiiiPS4_ibb,@function
        .size           _ZN2at6native49_GLOBAL__N__3489678a_16_AveragePool2d_cu_fb80407639avg_pool2d_backward_out_cuda_frame_nhwcIffiEEvT1_PKT_llliiiiiiiiPS4_ibb,(.L_x_1838 - _ZN2at6native49_GLOBAL__N__3489678a_16_AveragePool2d_cu_fb80407639avg_pool2d_backward_out_cuda_frame_nhwcIffiEEvT1_PKT_llliiiiiiiiPS4_ibb)
        .other          _ZN2at6native49_GLOBAL__N__3489678a_16_AveragePool2d_cu_fb80407639avg_pool2d_backward_out_cuda_frame_nhwcIffiEEvT1_PKT_llliiiiiiiiPS4_ibb,@"STO_CUDA_ENTRY STV_DEFAULT"
_ZN2at6native49_GLOBAL__N__3489678a_16_AveragePool2d_cu_fb80407639avg_pool2d_backward_out_cuda_frame_nhwcIffiEEvT1_PKT_llliiiiiiiiPS4_ibb:
        /* <DEDUP_REMOVED lines=20> */
.L_x_794:
        /* <DEDUP_REMOVED lines=9> */
[----:B------:R-:W-:Y:S05]  /*01d0*/  CALL.REL.NOINC `($__internal_11_$__cuda_sm20_div_s64) ;  /* 0x00003cc000007944 */ /* 0x000fea0003c00000 */
[--C-:B------:R-:W-:Y:S02]  /*01e0*/  IMAD.MOV R5, RZ, RZ, -R18.reuse ;  /* 0x000000ffff057224 */ /* 0x100fe400078e0a12 */
[----:B------:R-:W-:Y:S02]  /*01f0*/  IMAD.MOV.U32 R8, RZ, RZ, R18 ;  /* 0x000000ffff087224 */ /* 0x000fe400078e0012 */
[----:B------:R-:W-:Y:S02]  /*0200*/  IMAD R6, R5, c[0x0][0x170], R2 ;  /* 0x00005c0005067a24 */ /* 0x000fe400078e0202 */
[----:B------:R-:W-:Y:S01]  /*0210*/  IMAD.MOV.U32 R9, RZ, RZ, R19 ;  /* 0x000000ffff097224 */ /* 0x000fe200078e0013 */
[----:B------:R-:W-:Y:S05]  /*0220*/  BRA `(.L_x_732) ;  /* 0x0000015000007947 */ /* 0x000fea0003800000 */
.L_x_731:
        /* <DEDUP_REMOVED lines=21> */
.L_x_732:
[----:B------:R-:W-:Y:S05]  /*0380*/  BSYNC B0 ;  /* 0x0000000000007941 */ /* 0x000fea0003800000 */
.L_x_730:
        /* <DEDUP_REMOVED lines=9> */
[----:B------:R-:W-:Y:S05]  /*0420*/  CALL.REL.NOINC `($__internal_11_$__cuda_sm20_div_s64) ;  /* 0x00003a7000007944 */ /* 0x000fea0003c00000 */
[----:B------:R-:W-:Y:S02]  /*0430*/  IMAD.MOV R7, RZ, RZ, -R18 ;  /* 0x000000ffff077224 */ /* 0x000fe400078e0a12 */
[----:B------:R-:W-:Y:S02]  /*0440*/  IMAD.MOV.U32 R9, RZ, RZ, R19 ;  /* 0x000000ffff097224 */ /* 0x000fe400078e0013 */
[----:B------:R-:W-:-:S02]  /*0450*/  IMAD R7, R7, c[0x0][0x180], R8 ;  /* 0x0000600007077a24 */ /* 0x000fc400078e0208 */
[----:B------:R-:W-:Y:S01]  /*0460*/  IMAD.MOV.U32 R8, RZ, RZ, R18 ;  /* 0x000000ffff087224 */ /* 0x000fe200078e0012 */
[----:B------:R-:W-:Y:S05]  /*0470*/  BRA `(.L_x_735) ;  /* 0x0000016000007947 */ /* 0x000fea0003800000 */
.L_x_734:
        /* <DEDUP_REMOVED lines=22> */
.L_x_735:
[----:B------:R-:W-:Y:S05]  /*05e0*/  BSYNC B0 ;  /* 0x0000000000007941 */ /* 0x000fea0003800000 */
.L_x_733:
        /* <DEDUP_REMOVED lines=10> */
[----:B------:R-:W-:-:S04]  /*0690*/  IMAD.MOV R13, RZ, RZ, -R18 ;  /* 0x000000ffff0d7224 */ /* 0x000fc800078e0a12 */
[----:B------:R-:W-:Y:S01]  /*06a0*/  IMAD R13, R13, c[0x0][0x178], R8 ;  /* 0x00005e000d0d7a24 */ /* 0x000fe200078e0208 */
[----:B------:R-:W-:Y:S05]  /*06b0*/  BRA `(.L_x_738) ;  /* 0x0000014000007947 */ /* 0x000fea0003800000 */
.L_x_737:
        /* <DEDUP_REMOVED lines=20> */
.L_x_738:
[----:B------:R-:W-:Y:S05]  /*0800*/  BSYNC B0 ;  /* 0x0000000000007941 */ /* 0x000fea0003800000 */
.L_x_736:
        /* <DEDUP_REMOVED lines=78> */
.L_x_740:
[----:B------:R-:W-:Y:S05]  /*0cf0*/  BSYNC B0 ;  /* 0x0000000000007941 */ /* 0x000fea0003800000 */
.L_x_739:
        /* <DEDUP_REMOVED lines=26> */
.L_x_742:
[----:B------:R-:W-:Y:S05]  /*0ea0*/  BSYNC B0 ;  /* 0x0000000000007941 */ /* 0x000fea0003800000 */
.L_x_741:
        /* <DEDUP_REMOVED lines=46> */
.L_x_772:
        /* <DEDUP_REMOVED lines=56> */
.L_x_752:
[----:B------:R-:W-:Y:S05]  /*1510*/  BSYNC B3 ;  /* 0x0000000000037941 */ /* 0x000fea0003800000 */
.L_x_751:
        /* <DEDUP_REMOVED lines=9> */
.L_x_754:
[----:B------:R-:W-:Y:S05]  /*15b0*/  BSYNC B3 ;  /* 0x0000000000037941 */ /* 0x000fea0003800000 */
.L_x_753:
        /* <DEDUP_REMOVED lines=8> */
.L_x_750:
[----:B------:R-:W-:Y:S05]  /*1640*/  BSYNC B2 ;  /* 0x0000000000027941 */ /* 0x000fea0003800000 */
.L_x_749:
        /* <DEDUP_REMOVED lines=21> */
.L_x_757:
        /* <DEDUP_REMOVED lines=80> */
.L_x_756:
[----:B------:R-:W-:Y:S05]  /*1ca0*/  BSYNC B2 ;  /* 0x0000000000027941 */ /* 0x000fea0003800000 */
.L_x_755:
[----:B------:R-:W-:Y:S05]  /*1cb0*/  BRA `(.L_x_747) ;  /* 0x00000b1000007947 */ /* 0x000fea0003800000 */
.L_x_748:
        /* <DEDUP_REMOVED lines=19> */
.L_x_761:
[----:B------:R-:W-:Y:S05]  /*1df0*/  BSYNC B3 ;  /* 0x0000000000037941 */ /* 0x000fea0003800000 */
.L_x_760:
        /* <DEDUP_REMOVED lines=17> */
.L_x_763:
[----:B------:R-:W-:Y:S05]  /*1f10*/  BSYNC B3 ;  /* 0x0000000000037941 */ /* 0x000fea0003800000 */
.L_x_762:
        /* <DEDUP_REMOVED lines=17> */
.L_x_759:
[----:B------:R-:W-:Y:S05]  /*2030*/  BSYNC B2 ;  /* 0x0000000000027941 */ /* 0x000fea0003800000 */
.L_x_758:
[----:B------:R-:W-:-:S13]  /*2040*/  ISETP.GE.U32.AND P0, PT, R13, 0x3, PT ;  /* 0x000000030d00780c */ /* 0x000fda0003f06070 */
[----:B------:R-:W-:Y:S05]  /*2050*/  @!P0 BRA `(.L_x_747) ;  /* 0x0000077000008947 */ /* 0x000fea0003800000 */
[----:B------:R-:W-:Y:S02]  /*2060*/  ISETP.GT.AND P0, PT, R32, R37, PT ;  /* 0x000000252000720c */ /* 0x000fe40003f04270 */
.L_x_770:
        /* <DEDUP_REMOVED lines=68> */
.L_x_765:
[----:B------:R-:W-:Y:S05]  /*24b0*/  BSYNC B2 ;  /* 0x0000000000027941 */ /* 0x000fea0003800000 */
.L_x_764:
        /* <DEDUP_REMOVED lines=24> */
.L_x_767:
[----:B------:R-:W-:Y:S05]  /*2640*/  BSYNC B2 ;  /* 0x0000000000027941 */ /* 0x000fea0003800000 */
.L_x_766:
        /* <DEDUP_REMOVED lines=20> */
.L_x_769:
[----:B------:R-:W-:Y:S05]  /*2790*/  BSYNC B2 ;  /* 0x0000000000027941 */ /* 0x000fea0003800000 */
.L_x_768:
[----:B------:R-:W-:-:S04]  /*27a0*/  IADD3 R29, R29, 0x4, RZ ;  /* 0x000000041d1d7810 */ /* 0x000fc80007ffe0ff */
[----:B------:R-:W-:-:S13]  /*27b0*/  ISETP.GE.AND P1, PT, R29, R10, PT ;  /* 0x0000000a1d00720c */ /* 0x000fda0003f26270 */
[----:B------:R-:W-:Y:S05]  /*27c0*/  @!P1 BRA `(.L_x_770) ;  /* 0xfffff8a000009947 */ /* 0x000fea000383ffff */
.L_x_747:
[----:B------:R-:W-:Y:S05]  /*27d0*/  BSYNC B1 ;  /* 0x0000000000017941 */ /* 0x000fea0003800000 */
.L_x_746:
[----:B------:R-:W-:-:S04]  /*27e0*/  IADD3 R8, R8, 0x1, RZ ;  /* 0x0000000108087810 */ /* 0x000fc80007ffe0ff */
[----:B------:R-:W-:-:S13]  /*27f0*/  ISETP.GE.AND P0, PT, R8, R7, PT ;  /* 0x000000070800720c */ /* 0x000fda0003f06270 */
[----:B------:R-:W-:Y:S01]  /*2800*/  @P0 CALL.REL.NOINC `(.L_x_771) ;  /* 0x0000001000000944 */ /* 0x000fe20003c00000 */
[----:B------:R-:W-:Y:S05]  /*2810*/  BRA `(.L_x_772) ;  /* 0xffffe97000007947 */ /* 0x000fea000383ffff */
.L_x_771:
[----:B------:R-:W-:Y:S05]  /*2820*/  BRA `(.L_x_744) ;  /* 0x0000158000007947 */ /* 0x000fea0003800000 */
.L_x_745:
        /* <DEDUP_REMOVED lines=17> */
.L_x_792:
        /* <DEDUP_REMOVED lines=55> */
.L_x_779:
[----:B------:R-:W-:Y:S05]  /*2cb0*/  BSYNC B3 ;  /* 0x0000000000037941 */ /* 0x000fea0003800000 */
.L_x_778:
        /* <DEDUP_REMOVED lines=10> */
.L_x_781:
[----:B------:R-:W-:Y:S05]  /*2d60*/  BSYNC B3 ;  /* 0x0000000000037941 */ /* 0x000fea0003800000 */
.L_x_780:
        /* <DEDUP_REMOVED lines=8> */
.L_x_777:
[----:B------:R-:W-:Y:S05]  /*2df0*/  BSYNC B2 ;  /* 0x0000000000027941 */ /* 0x000fea0003800000 */
.L_x_776:
[----:B------:R-:W-:Y:S01]  /*2e00*/  ISETP.GE.U32.AND P0, PT, R13, 0x3, PT ;  /* 0x000000030d00780c */ /* 0x000fe20003f06070 */
[----:B------:R-:W-:-:S12]  /*2e10*/  BSSY B2, `(.L_x_782) ;  /* 0x000005d000027945 */ /* 0x000fd80003800000 */
[----:B------:R-:W-:Y:S05]  /*2e20*/  @!P0 BRA `(.L_x_783) ;  /* 0x000005b000008947 */ /* 0x000fea0003800000 */
[----:B------:R-:W-:Y:S02]  /*2e30*/  ISETP.GT.AND P0, PT, R34, R32, PT ;  /* 0x000000202200720c */ /* 0x000fe40003f04270 */
.L_x_784:
        /* <DEDUP_REMOVED lines=90> */
.L_x_783:
[----:B------:R-:W-:Y:S05]  /*33e0*/  BSYNC B2 ;  /* 0x0000000000027941 */ /* 0x000fea0003800000 */
.L_x_782:
[----:B------:R-:W-:Y:S05]  /*33f0*/  BRA `(.L_x_774) ;  /* 0x0000096000007947 */ /* 0x000fea0003800000 */
.L_x_775:
        /* <DEDUP_REMOVED lines=20> */
.L_x_788:
[----:B------:R-:W-:Y:S05]  /*3540*/  BSYNC B3 ;  /* 0x0000000000037941 */ /* 0x000fea0003800000 */
.L_x_787:
        /* <DEDUP_REMOVED lines=12> */
.L_x_790:
[----:B------:R-:W-:Y:S05]  /*3610*/  BSYNC B3 ;  /* 0x0000000000037941 */ /* 0x000fea0003800000 */
.L_x_789:
        /* <DEDUP_REMOVED lines=10> */
.L_x_786:
[----:B------:R-:W-:Y:S05]  /*36c0*/  BSYNC B2 ;  /* 0x0000000000027941 */ /* 0x000fea0003800000 */
.L_x_785:
[----:B------:R-:W-:-:S13]  /*36d0*/  ISETP.GE.U32.AND P0, PT, R13, 0x3, PT ;  /* 0x000000030d00780c */ /* 0x000fda0003f06070 */
[----:B------:R-:W-:Y:S05]  /*36e0*/  @!P0 BRA `(.L_x_774) ;  /* 0x0000067000008947 */ /* 0x000fea0003800000 */
[----:B------:R-:W-:Y:S02]  /*36f0*/  ISETP.GT.AND P0, PT, R34, R32, PT ;  /* 0x000000202200720c */ /* 0x000fe40003f04270 */
.L_x_791:
        /* <DEDUP_REMOVED lines=102> */
.L_x_774:
[----:B------:R-:W-:Y:S05]  /*3d60*/  BSYNC B1 ;  /* 0x0000000000017941 */ /* 0x000fea0003800000 */
.L_x_773:
[----:B------:R-:W-:-:S04]  /*3d70*/  IADD3 R8, R8, 0x1, RZ ;  /* 0x0000000108087810 */ /* 0x000fc80007ffe0ff */
[----:B------:R-:W-:-:S13]  /*3d80*/  ISETP.GE.AND P0, PT, R8, R7, PT ;  /* 0x000000070800720c */ /* 0x000fda0003f06270 */
[----:B------:R-:W-:Y:S01]  /*3d90*/  @P0 CALL.REL.NOINC `(.L_x_744) ;  /* 0x0000001000000944 */ /* 0x000fe20003c00000 */
[----:B------:R-:W-:Y:S05]  /*3da0*/  BRA `(.L_x_792) ;  /* 0xffffeb9000007947 */ /* 0x000fea000383ffff */
.L_x_744:
[----:B------:R-:W-:Y:S05]  /*3db0*/  BSYNC B0 ;  /* 0x0000000000007941 */ /* 0x000fea0003800000 */
.L_x_743:
        /* <DEDUP_REMOVED lines=11> */
[----:B0-----:R-:W-:Y:S01]  /*3e70*/  @P0 CALL.REL.NOINC `(.L_x_793) ;  /* 0x0000001000000944 */ /* 0x001fe20003c00000 */
[----:B------:R-:W-:Y:S05]  /*3e80*/  BRA `(.L_x_794) ;  /* 0xffffc2b000007947 */ /* 0x000fea000383ffff */
.L_x_793:
[----:B------:R-:W-:Y:S05]  /*3e90*/  EXIT ;  /* 0x000000000000794d */ /* 0x000fea0003800000 */
        .weak           $__internal_11_$__cuda_sm20_div_s64
        .type           $__internal_11_$__cuda_sm20_div_s64,@function
        .size           $__internal_11_$__cuda_sm20_div_s64,(.L_x_1838 - $__internal_11_$__cuda_sm20_div_s64)
$__internal_11_$__cuda_sm20_div_s64:
        /* <DEDUP_REMOVED lines=82> */
[----:B------:R-:W-:Y:S06]  /*43c0*/  RET.REL.NODEC R14 `(_ZN2at6native49_GLOBAL__N__3489678a_16_AveragePool2d_cu_fb80407639avg_pool2d_backward_out_cuda_frame_nhwcIffiEEvT1_PKT_llliiiiiiiiPS4_ibb) ;  /* 0xffffbc300e007950 */ /* 0x000fec0003c3ffff */
.L_x_795:
        /* <DEDUP_REMOVED lines=11> */
.L_x_1838:


//--------------------- .text._ZN2at6native49_GLOBAL__N__3489678a_16_AveragePool2d_cu_fb80407634avg_pool2d_backward_out_cuda_frameIddlEEvT1_PKT_llllliiiiiiPS4_ibb --------------------------
	.section	.text._ZN2at6native49_GLOBAL__N__3489678a_16_AveragePool2d_cu_fb80407634avg_pool2d_backward_out_cuda_frameIddlEEvT1_PKT_llllliiiiiiPS4_ibb,"ax",@progbits
	.sectioninfo	@"SHI_REGISTERS=60"
	.align	128
.text._ZN2at6native49_GLOBAL__N__3489678a_16_AveragePool2d_cu_fb80407634avg_pool2d_backward_out_cuda_frameIddlEEvT1_PKT_llllliiiiiiPS4_ibb:
        .type           _ZN2at6native49_GLOBAL__N__3489678a_16_AveragePool2d_cu_fb80407634avg_pool2d_backward_out_cuda_frameIddlEEvT1_PKT_llllliiiiiiPS4_ibb,@function
        .size           _ZN2at6native49_GLOBAL__N__3489678a_16_AveragePool2d_cu_fb80407634avg_pool2d_backward_out_cuda_frameIddlEEvT1_PKT_llllliiiiiiPS4_ibb,(.L_x_1840 - _ZN2at6native49_GLOBAL__N__3489678a_16_AveragePool2d_cu_fb80407634avg_pool2d_backward_out_cuda_frameIddlEEvT1_PKT_llllliiiiiiPS4_ibb)
        .other          _ZN2at6native49_GLOBAL__N__3489678a_16_AveragePool2d_cu_fb80407634avg_pool2d_backward_out_cuda_frameIddlEEvT1_PKT_llllliiiiiiPS4_ibb,@"STO_CUDA_ENTRY STV_DEFAULT"
_ZN2at6native49_GLOBAL__N__3489678a_16_AveragePool2d_cu_fb80407634avg_pool2d_backward_out_cuda_frameIddlEEvT1_PKT_llllliiiiiiPS4_ibb:
        /* <DEDUP_REMOVED lines=8> */
[----:B------:R-:W0:Y:S01]  /*0080*/  I2F.F64 R24, c[0x0][0x1b8] ;  /* 0x00006e0000187b12 */ /* 0x000e220000201c00 */
[----:B------:R-:W-:Y:S01]  /*0090*/  IMAD.MOV.U32 R4, RZ, RZ, c[0x0][0x0] ;  /* 0x00000000ff047624 */ /* 0x000fe200078e00ff */
[----:B------:R-:W-:Y:S02]  /*00a0*/  ULDC UR4, c[0x0][0x178] ;  /* 0x00005e0000047ab9 */ /* 0x000fe40000000800 */
[----:B------:R-:W-:Y:S02]  /*00b0*/  ULDC UR5, c[0x0][0x180] ;  /* 0x0000600000057ab9 */ /* 0x000fe40000000800 */
[----:B------:R-:W-:Y:S02]  /*00c0*/  ULDC.64 UR6, c[0x0][0x1a8] ;  /* 0x00006a0000067ab9 */ /* 0x000fe40000000a00 */
[----:B------:R-:W-:Y:S02]  /*00d0*/  UIADD3 UR4, UR4, UR6, URZ ;  /* 0x0000000604047290 */ /* 0x000fe4000fffe03f */
[----:B------:R-:W-:-:S02]  /*00e0*/  UIADD3 UR5, UR5, UR7, URZ ;  /* 0x0000000705057290 */ /* 0x000fc4000fffe03f */
[----:B------:R-:W-:Y:S02]  /*00f0*/  ULDC.64 UR8, c[0x0][0x118] ;  /* 0x0000460000087ab9 */ /* 0x000fe40000000a00 */
.L_x_942:
[----:B------:R-:W-:Y:S01]  /*0100*/  LOP3.LUT R0, R3, c[0x0][0x184], RZ, 0xfc, !PT ;  /* 0x0000610003007a12 */ /* 0x000fe200078efcff */
[----:B------:R-:W-:Y:S03]  /*0110*/  BSSY B0, `(.L_x_796) ;  /* 0x0000023000007945 */ /* 0x000fe60003800000 */
[----:B------:R-:W-:-:S13]  /*0120*/  ISETP.NE.U32.AND P0, PT, R0, RZ, PT ;  /* 0x000000ff0000720c */ /* 0x000fda0003f05070 */
[----:B01----:R-:W-:Y:S05]  /*0130*/  @!P0 BRA `(.L_x_797) ;  /* 0x000000b000008947 */ /* 0x003fea0003800000 */
[----:B------:R-:W-:Y:S01]  /*0140*/  IMAD.MOV.U32 R20, RZ, RZ, R2 ;  /* 0x000000ffff147224 */ /* 0x000fe200078e0002 */
[----:B------:R-:W-:Y:S01]  /*0150*/  MOV R12, 0x1a0 ;  /* 0x000001a0000c7802 */ /* 0x000fe20000000f00 */
[----:B------:R-:W-:Y:S02]  /*0160*/  IMAD.MOV.U32 R14, RZ, RZ, R3 ;  /* 0x000000ffff0e7224 */ /* 0x000fe400078e0003 */
[----:B------:R-:W-:Y:S02]  /*0170*/  IMAD.MOV.U32 R13, RZ, RZ, c[0x0][0x180] ;  /* 0x00006000ff0d7624 */ /* 0x000fe400078e00ff */
[----:B------:R-:W-:Y:S02]  /*0180*/  IMAD.MOV.U32 R5, RZ, RZ, c[0x0][0x184] ;  /* 0x00006100ff057624 */ /* 0x000fe400078e00ff */
[----:B0-----:R-:W-:Y:S05]  /*0190*/  CALL.REL.NOINC `($__internal_13_$__cuda_sm20_div_s64) ;  /* 0x000058f000007944 */ /* 0x001fea0003c00000 */
[--C-:B------:R-:W-:Y:S02]  /*01a0*/  IMAD.MOV R7, RZ, RZ, -R5.reuse ;  /* 0x000000ffff077224 */ /* 0x100fe400078e0a05 */
[----:B------:R-:W-:Y:S02]  /*01b0*/  IMAD.MOV.U32 R6, RZ, RZ, R5 ;  /* 0x000000ffff067224 */ /* 0x000fe400078e0005 */
[----:B------:R-:W-:-:S02]  /*01c0*/  IMAD R0, R7, c[0x0][0x180], R2 ;  /* 0x0000600007007a24 */ /* 0x000fc400078e0202 */
[----:B------:R-:W-:Y:S01]  /*01d0*/  IMAD.MOV.U32 R7, RZ, RZ, R10 ;  /* 0x000000ffff077224 */ /* 0x000fe200078e000a */
[----:B------:R-:W-:Y:S05]  /*01e0*/  BRA `(.L_x_798) ;  /* 0x0000015000007947 */ /* 0x000fea0003800000 */
.L_x_797:
        /* <DEDUP_REMOVED lines=10> */
[----:B------:R-:W-:Y:S02]  /*0290*/  IMAD.MOV R5, RZ, RZ, -R6 ;  /* 0x000000ffff057224 */ /* 0x000fe400078e0a06 */
[----:B------:R-:W-:Y:S02]  /*02a0*/  IMAD.MOV.U32 R7, RZ, RZ, RZ ;  /* 0x000000ffff077224 */ /* 0x000fe400078e00ff */
        /* <DEDUP_REMOVED lines=9> */
.L_x_798:
[----:B------:R-:W-:Y:S05]  /*0340*/  BSYNC B0 ;  /* 0x0000000000007941 */ /* 0x000fea0003800000 */
.L_x_796:
        /* <DEDUP_REMOVED lines=16> */
.L_x_800:
        /* <DEDUP_REMOVED lines=21> */
.L_x_801:
[----:B------:R-:W-:Y:S05]  /*05a0*/  BSYNC B0 ;  /* 0x0000000000007941 */ /* 0x000fea0003800000 */
.L_x_799:
        /* <DEDUP_REMOVED lines=13> */
[----:B------:R-:W-:Y:S01]  /*0680*/  IMAD R10, R11, c[0x0][0x170], R8 ;  /* 0x00005c000b0a7a24 */ /* 0x000fe200078e0208 */
[----:B------:R-:W-:Y:S05]  /*0690*/  BRA `(.L_x_804) ;  /* 0x0000014000007947 */ /* 0x000fea0003800000 */
.L_x_803:
        /* <DEDUP_REMOVED lines=20> */
.L_x_804:
[----:B------:R-:W-:Y:S05]  /*07e0*/  BSYNC B0 ;  /* 0x0000000000007941 */ /* 0x000fea0003800000 */
.L_x_802:
[----:B------:R-:W-:Y:S01]  /*07f0*/  IABS R13, c[0x0][0x1a0] ;  /* 0x00006800000d7a13 */ /* 0x000fe20000000000 */
[----:B------:R-:W-:Y:S01]  /*0800*/  BSSY B0, `(.L_x_805) ;  /* 0x000004e000007945 */ /* 0x000fe20003800000 */
[----:B------:R-:W-:Y:S02]  /*0810*/  IABS R11, c[0x0][0x1a4] ;  /* 0x00006900000b7a13 */ /* 0x000fe40000000000 */
[----:B------:R-:W1:Y:S01]  /*0820*/  I2F.RP R5, R13 ;  /* 0x0000000d00057306 */ /* 0x000e620000209400 */
[----:B------:R-:W-:-:S07]  /*0830*/  ISETP.NE.AND P2, PT, RZ, c[0x0][0x1a0], PT ;  /* 0x00006800ff007a0c */ /* 0x000fce0003f45270 */
[----:B------:R-:W2:Y:S08]  /*0840*/  I2F.RP R6, R11 ;  /* 0x0000000b00067306 */ /* 0x000eb00000209400 */
[----:B-1----:R-:W1:Y:S08]  /*0850*/  MUFU.RCP R5, R5 ;  /* 0x0000000500057308 */ /* 0x002e700000001000 */
[----:B--2---:R-:W2:Y:S01]  /*0860*/  MUFU.RCP R6, R6 ;  /* 0x0000000600067308 */ /* 0x004ea20000001000 */
[----:B-1----:R-:W-:-:S07]  /*0870*/  IADD3 R14, R5, 0xffffffe, RZ ;  /* 0x0ffffffe050e7810 */ /* 0x002fce0007ffe0ff */
[----:B------:R1:W3:Y:S01]  /*0880*/  F2I.FTZ.U32.TRUNC.NTZ R15, R14 ;  /* 0x0000000e000f7305 */ /* 0x0002e2000021f000 */
[----:B--2---:R-:W-:Y:S02]  /*0890*/  IADD3 R16, R6, 0xffffffe, RZ ;  /* 0x0ffffffe06107810 */ /* 0x004fe40007ffe0ff */
[----:B------:R-:W-:-:S05]  /*08a0*/  IABS R6, R7 ;  /* 0x0000000700067213 */ /* 0x000fca0000000000 */
        /* <DEDUP_REMOVED lines=11> */
[----:B------:R-:W-:Y:S02]  /*0960*/  IMAD R6, R13, R8, R6 ;  /* 0x000000080d067224 */ /* 0x000fe400078e0206 */
[----:B------:R-:W-:-:S03]  /*0970*/  IMAD.HI.U32 R15, R17, R15, R16 ;  /* 0x0000000f110f7227 */ /* 0x000fc600078e0010 */
[----:B------:R-:W-:Y:S01]  /*0980*/  ISETP.GT.U32.AND P1, PT, R13, R6, PT ;  /* 0x000000060d00720c */ /* 0x000fe20003f24070 */
[----:B------:R-:W-:-:S04]  /*0990*/  IMAD.MOV.U32 R8, RZ, RZ, R14 ;  /* 0x000000ffff087224 */ /* 0x000fc800078e000e */
[----:B------:R-:W-:Y:S01]  /*09a0*/  IMAD.HI.U32 R12, R15, R8, RZ ;  /* 0x000000080f0c7227 */ /* 0x000fe200078e00ff */
[----:B------:R-:W-:-:S03]  /*09b0*/  SHF.R.S32.HI R15, RZ, 0x1f, R10 ;  /* 0x0000001fff0f7819 */ /* 0x000fc6000001140a */
[----:B------:R-:W-:-:S04]  /*09c0*/  IMAD.MOV R14, RZ, RZ, -R12 ;  /* 0x000000ffff0e7224 */ /* 0x000fc800078e0a0c */
[----:B------:R-:W-:Y:S01]  /*09d0*/  @!P1 IMAD.IADD R6, R6, 0x1, -R13 ;  /* 0x0000000106069824 */ /* 0x000fe200078e0a0d */
[----:B------:R-:W-:Y:S01]  /*09e0*/  @!P1 IADD3 R5, R5, 0x1, RZ ;  /* 0x0000000105059810 */ /* 0x000fe20007ffe0ff */
[----:B------:R-:W-:Y:S01]  /*09f0*/  IMAD R8, R11, R14, R8 ;  /* 0x0000000e0b087224 */ /* 0x000fe200078e0208 */
[----:B------:R-:W-:Y:S02]  /*0a00*/  ISETP.GE.AND P1, PT, R0, c[0x0][0x19c], PT ;  /* 0x0000670000007a0c */ /* 0x000fe40003f26270 */
[----:B------:R-:W-:Y:S02]  /*0a10*/  ISETP.GE.U32.AND P0, PT, R6, R13, PT ;  /* 0x0000000d0600720c */ /* 0x000fe40003f06070 */
[----:B------:R-:W-:Y:S02]  /*0a20*/  LOP3.LUT R6, R7, c[0x0][0x1a0], RZ, 0x3c, !PT ;  /* 0x0000680007067a12 */ /* 0x000fe400078e3cff */
[----:B------:R-:W-:Y:S02]  /*0a30*/  ISETP.GT.U32.AND P3, PT, R11, R8, PT ;  /* 0x000000080b00720c */ /* 0x000fe40003f64070 */
[----:B------:R-:W-:-:S02]  /*0a40*/  ISETP.GE.AND P5, PT, R6, RZ, PT ;  /* 0x000000ff0600720c */ /* 0x000fc40003fa6270 */
[----:B------:R-:W-:Y:S02]  /*0a50*/  LOP3.LUT R6, R0, c[0x0][0x1a4], RZ, 0x3c, !PT ;  /* 0x0000690000067a12 */ /* 0x000fe400078e3cff */
[----:B------:R-:W-:-:S03]  /*0a60*/  SHF.R.S32.HI R14, RZ, 0x1f, R9 ;  /* 0x0000001fff0e7819 */ /* 0x000fc60000011409 */
[----:B------:R-:W-:Y:S02]  /*0a70*/  @P0 IADD3 R5, R5, 0x1, RZ ;  /* 0x0000000105050810 */ /* 0x000fe40007ffe0ff */
[----:B------:R-:W-:Y:S01]  /*0a80*/  ISETP.GE.AND P0, PT, R6, RZ, PT ;  /* 0x000000ff0600720c */ /* 0x000fe20003f06270 */
[----:B------:R-:W-:Y:S01]  /*0a90*/  IMAD.MOV.U32 R6, RZ, RZ, RZ ;  /* 0x000000ffff067224 */ /* 0x000fe200078e00ff */
[----:B------:R-:W-:Y:S01]  /*0aa0*/  @!P3 IADD3 R12, R12, 0x1, RZ ;  /* 0x000000010c0cb810 */ /* 0x000fe20007ffe0ff */
[----:B------:R-:W-:Y:S02]  /*0ab0*/  @!P3 IMAD.IADD R8, R8, 0x1, -R11 ;  /* 0x000000010808b824 */ /* 0x000fe400078e0a0b */
[----:B------:R-:W-:Y:S01]  /*0ac0*/  @!P5 IMAD.MOV R5, RZ, RZ, -R5 ;  /* 0x000000ffff05d224 */ /* 0x000fe200078e0a05 */
[----:B------:R-:W-:Y:S02]  /*0ad0*/  ISETP.GE.AND P5, PT, R7, c[0x0][0x198], PT ;  /* 0x0000660007007a0c */ /* 0x000fe40003fa6270 */
[----:B------:R-:W-:Y:S01]  /*0ae0*/  ISETP.GE.U32.AND P4, PT, R8, R11, PT ;  /* 0x0000000b0800720c */ /* 0x000fe20003f86070 */
[----:B------:R-:W-:Y:S01]  /*0af0*/  IMAD.MOV.U32 R8, RZ, RZ, RZ ;  /* 0x000000ffff087224 */ /* 0x000fe200078e00ff */
[----:B------:R-:W-:-:S02]  /*0b00*/  @!P2 LOP3.LUT R5, RZ, c[0x0][0x1a0], RZ, 0x33, !PT ;  /* 0x00006800ff05aa12 */ /* 0x000fc400078e33ff */
[----:B------:R-:W-:Y:S02]  /*0b10*/  ISETP.NE.AND P2, PT, RZ, c[0x0][0x1a4], PT ;  /* 0x00006900ff007a0c */ /* 0x000fe40003f45270 */
[----:B------:R-:W-:-:S04]  /*0b20*/  IADD3 R5, R5, 0x1, RZ ;  /* 0x0000000105057810 */ /* 0x000fc80007ffe0ff */
[----:B------:R-:W-:-:S03]  /*0b30*/  IMNMX R5, R5, c[0x0][0x188], PT ;  /* 0x0000620005057a17 */ /* 0x000fc60003800200 */
[----:B------:R-:W-:Y:S01]  /*0b40*/  @P4 IADD3 R12, R12, 0x1, RZ ;  /* 0x000000010c0c4810 */ /* 0x000fe20007ffe0ff */
[----:B------:R-:W-:Y:S05]  /*0b50*/  @!P5 BRA `(.L_x_806) ;  /* 0x000001800000d947 */ /* 0x000fea0003800000 */
[----:B------:R-:W1:Y:S01]  /*0b60*/  I2F.RP R8, R13 ;  /* 0x0000000d00087306 */ /* 0x000e620000209400 */
[----:B------:R-:W-:-:S07]  /*0b70*/  IADD3 R7, R7, -c[0x0][0x198], RZ ;  /* 0x8000660007077a10 */ /* 0x000fce0007ffe0ff */
[----:B-1----:R-:W1:Y:S02]  /*0b80*/  MUFU.RCP R8, R8 ;  /* 0x0000000800087308 */ /* 0x002e640000001000 */
[----:B-1----:R-:W-:-:S06]  /*0b90*/  IADD3 R16, R8, 0xffffffe, RZ ;  /* 0x0ffffffe08107810 */ /* 0x002fcc0007ffe0ff */
[----:B------:R1:W2:Y:S02]  /*0ba0*/  F2I.FTZ.U32.TRUNC.NTZ R17, R16 ;  /* 0x0000001000117305 */ /* 0x0002a4000021f000 */
[----:B-1----:R-:W-:Y:S02]  /*0bb0*/  IMAD.MOV.U32 R16, RZ, RZ, RZ ;  /* 0x000000ffff107224 */ /* 0x002fe400078e00ff */
[----:B--2---:R-:W-:-:S04]  /*0bc0*/  IMAD.MOV R18, RZ, RZ, -R17 ;  /* 0x000000ffff127224 */ /* 0x004fc800078e0a11 */
        /* <DEDUP_REMOVED lines=17> */
.L_x_806:
[----:B------:R-:W-:Y:S05]  /*0ce0*/  BSYNC B0 ;  /* 0x0000000000007941 */ /* 0x000fea0003800000 */
.L_x_805:
[----:B------:R-:W-:Y:S01]  /*0cf0*/  BSSY B0, `(.L_x_807) ;  /* 0x000001a000007945 */ /* 0x000fe20003800000 */
        /* <DEDUP_REMOVED lines=25> */
.L_x_808:
[----:B------:R-:W-:Y:S05]  /*0e90*/  BSYNC B0 ;  /* 0x0000000000007941 */ /* 0x000fea0003800000 */
.L_x_807:
[----:B------:R-:W-:Y:S01]  /*0ea0*/  ISETP.GE.AND P1, PT, R8, R5, PT ;  /* 0x000000050800720c */ /* 0x000fe20003f26270 */
[----:B------:R-:W-:Y:S01]  /*0eb0*/  IMAD R14, R14, c[0x0][0x170], RZ ;  /* 0x00005c000e0e7a24 */ /* 0x000fe200078e02ff */
[----:B------:R-:W-:Y:S01]  /*0ec0*/  BSSY B0, `(.L_x_809) ;  /* 0x0000455000007945 */ /* 0x000fe20003800000 */
[----:B------:R-:W-:Y:S01]  /*0ed0*/  IMAD.MOV.U32 R11, RZ, RZ, R15 ;  /* 0x000000ffff0b7224 */ /* 0x000fe200078e000f */
[----:B------:R-:W-:Y:S01]  /*0ee0*/  CS2R R20, SRZ ;  /* 0x0000000000147805 */ /* 0x000fe2000001ff00 */
[----:B------:R-:W-:Y:S01]  /*0ef0*/  @!P0 IMAD.MOV R12, RZ, RZ, -R12 ;  /* 0x000000ffff0c8224 */ /* 0x000fe200078e0a0c */
[----:B------:R-:W-:Y:S01]  /*0f00*/  @!P2 LOP3.LUT R12, RZ, c[0x0][0x1a4], RZ, 0x33, !PT ;  /* 0x00006900ff0caa12 */ /* 0x000fe200078e33ff */
[----:B------:R-:W-:-:S04]  /*0f10*/  IMAD.WIDE.U32 R22, R9, c[0x0][0x170], R10 ;  /* 0x00005c0009167a25 */ /* 0x000fc800078e000a */
[----:B------:R-:W-:Y:S02]  /*0f20*/  IMAD R7, R9, c[0x0][0x174], R14 ;  /* 0x00005d0009077a24 */ /* 0x000fe400078e020e */
        /* <DEDUP_REMOVED lines=19> */
[----:B------:R-:W-:Y:S01]  /*1060*/  IMAD R0, R6, R13, c[0x0][0x1a4] ;  /* 0x0000690006007624 */ /* 0x000fe200078e020d */
[----:B------:R-:W-:Y:S01]  /*1070*/  IMNMX R13, R18, c[0x0][0x180], PT ;  /* 0x00006000120d7a17 */ /* 0x000fe20003800200 */
[----:B------:R-:W-:-:S03]  /*1080*/  CS2R R20, SRZ ;  /* 0x0000000000147805 */ /* 0x000fc6000001ff00 */
[C---:B------:R-:W-:Y:S02]  /*1090*/  IADD3 R12, R0.reuse, c[0x0][0x1a4], RZ ;  /* 0x00006900000c7a10 */ /* 0x040fe40007ffe0ff */
[----:B------:R-:W-:Y:S02]  /*10a0*/  IADD3 R0, R0, -c[0x0][0x1ac], RZ ;  /* 0x80006b0000007a10 */ /* 0x000fe40007ffe0ff */
[----:B------:R-:W-:Y:S02]  /*10b0*/  IADD3 R15, R12, -c[0x0][0x1ac], RZ ;  /* 0x80006b000c0f7a10 */ /* 0x000fe40007ffe0ff */
[----:B------:R-:W-:Y:S02]  /*10c0*/  IADD3 R14, R0, c[0x0][0x19c], RZ ;  /* 0x00006700000e7a10 */ /* 0x000fe40007ffe0ff */
[----:B------:R-:W-:Y:S02]  /*10d0*/  IADD3 R16, R15, c[0x0][0x19c], RZ ;  /* 0x000067000f107a10 */ /* 0x000fe40007ffe0ff */
[----:B------:R-:W-:-:S02]  /*10e0*/  IMNMX R12, RZ, R17, !PT ;  /* 0x00000011ff0c7217 */ /* 0x000fc40007800200 */
[----:B------:R-:W-:Y:S02]  /*10f0*/  IMNMX R17, R14, UR5, PT ;  /* 0x000000050e117c17 */ /* 0x000fe4000b800200 */
[----:B------:R-:W-:Y:S02]  /*1100*/  IMNMX R16, R16, UR5, PT ;  /* 0x0000000510107c17 */ /* 0x000fe4000b800200 */
[----:B------:R-:W-:Y:S02]  /*1110*/  IMNMX R14, RZ, R0, !PT ;  /* 0x00000000ff0e7217 */ /* 0x000fe40007800200 */
[----:B------:R-:W-:Y:S02]  /*1120*/  IMNMX R15, RZ, R15, !PT ;  /* 0x0000000fff0f7217 */ /* 0x000fe40007800200 */
[----:B------:R-:W-:Y:S02]  /*1130*/  IMNMX R17, R17, c[0x0][0x180], PT ;  /* 0x0000600011117a17 */ /* 0x000fe40003800200 */
[----:B------:R-:W-:-:S02]  /*1140*/  IMNMX R16, R16, c[0x0][0x180], PT ;  /* 0x0000600010107a17 */ /* 0x000fc40003800200 */
.L_x_876:
[----:B------:R-:W-:Y:S01]  /*1150*/  ISETP.GE.AND P0, PT, R6, R9, PT ;  /* 0x000000090600720c */ /* 0x000fe20003f06270 */
[----:B------:R-:W-:-:S12]  /*1160*/  BSSY B2, `(.L_x_812) ;  /* 0x0000216000027945 */ /* 0x000fd80003800000 */
[----:B0123--:R-:W-:Y:S05]  /*1170*/  @P0 BRA `(.L_x_813) ;  /* 0x0000214000000947 */ /* 0x00ffea0003800000 */
[--C-:B------:R-:W-:Y:S01]  /*1180*/  SHF.R.S32.HI R19, RZ, 0x1f, R8.reuse ;  /* 0x0000001fff137819 */ /* 0x100fe20000011408 */
[----:B------:R-:W-:Y:S01]  /*1190*/  IMAD R27, R7, c[0x0][0x188], RZ ;  /* 0x00006200071b7a24 */ /* 0x000fe200078e02ff */
[----:B------:R-:W-:Y:S01]  /*11a0*/  ULDC.S8 UR6, c[0x0][0x1bd] ;  /* 0x00006f4000067ab9 */ /* 0x000fe20000000200 */
[----:B------:R-:W-:Y:S01]  /*11b0*/  IMAD.MOV.U32 R18, RZ, RZ, R8 ;  /* 0x000000ffff127224 */ /* 0x000fe200078e0008 */
[----:B------:R-:W-:Y:S01]  /*11c0*/  ISETP.NE.AND P0, PT, RZ, UR6, PT ;  /* 0x00000006ff007c0c */ /* 0x000fe2000bf05270 */
[C---:B------:R-:W-:Y:S02]  /*11d0*/  IMAD R27, R22.reuse, c[0x0][0x18c], R27 ;  /* 0x00006300161b7a24 */ /* 0x040fe400078e021b */
[----:B------:R-:W-:Y:S01]  /*11e0*/  IMAD.WIDE.U32 R42, R22, c[0x0][0x188], R18 ;  /* 0x00006200162a7a25 */ /* 0x000fe200078e0012 */
[----:B------:R-:W-:-:S03]  /*11f0*/  SHF.R.S32.HI R19, RZ, 0x1f, R6 ;  /* 0x0000001fff137819 */ /* 0x000fc60000011406 */
[----:B------:R-:W-:Y:S02]  /*1200*/  IMAD.IADD R37, R43, 0x1, R27 ;  /* 0x000000012b257824 */ /* 0x000fe400078e021b */
[----:B------:R-:W-:Y:S02]  /*1210*/  IMAD.MOV.U32 R29, RZ, RZ, c[0x0][0x1a0] ;  /* 0x00006800ff1d7624 */ /* 0x000fe400078e00ff */
[----:B------:R-:W-:Y:S02]  /*1220*/  IMAD R27, R37, c[0x0][0x190], RZ ;  /* 0x00006400251b7a24 */ /* 0x000fe400078e02ff */
[----:B------:R-:W-:Y:S02]  /*1230*/  IMAD.MOV.U32 R18, RZ, RZ, R6 ;  /* 0x000000ffff127224 */ /* 0x000fe400078e0006 */
[----:B------:R-:W-:Y:S02]  /*1240*/  IMAD R38, R8, R29, -c[0x0][0x1a8] ;  /* 0x80006a0008267624 */ /* 0x000fe400078e021d */
[----:B------:R-:W-:-:S03]  /*1250*/  IMAD.WIDE.U32 R18, R42, c[0x0][0x190], R18 ;  /* 0x000064002a127a25 */ /* 0x000fc600078e0012 */
[----:B------:R-:W-:Y:S01]  /*1260*/  IADD3 R0, R38, c[0x0][0x198], RZ ;  /* 0x0000660026007a10 */ /* 0x000fe20007ffe0ff */
[----:B------:R-:W-:Y:S01]  /*1270*/  IMAD R27, R42, c[0x0][0x194], R27 ;  /* 0x000065002a1b7a24 */ /* 0x000fe200078e021b */
[----:B------:R-:W-:-:S03]  /*1280*/  LEA R52, P1, R18, c[0x0][0x168], 0x3 ;  /* 0x00005a0012347a11 */ /* 0x000fc600078218ff */
[----:B------:R-:W-:Y:S01]  /*1290*/  IMAD.IADD R27, R19, 0x1, R27 ;  /* 0x00000001131b7824 */ /* 0x000fe200078e021b */
[----:B------:R-:W-:-:S04]  /*12a0*/  IMNMX R19, R0, UR4, PT ;  /* 0x0000000400137c17 */ /* 0x000fc8000b800200 */
[----:B------:R-:W-:Y:S02]  /*12b0*/  LEA.HI.X R53, R18, c[0x0][0x16c], R27, 0x3, P1 ;  /* 0x00005b0012357a11 */ /* 0x000fe400008f1c1b */
[----:B------:R-:W-:Y:S01]  /*12c0*/  IMNMX R18, RZ, R38, !PT ;  /* 0x00000026ff127217 */ /* 0x000fe20007800200 */
[C---:B------:R-:W-:Y:S01]  /*12d0*/  IMAD.IADD R38, R19.reuse, 0x1, -R38 ;  /* 0x0000000113267824 */ /* 0x040fe200078e0a26 */
[----:B------:R-:W-:Y:S01]  /*12e0*/  IMNMX R19, R19, c[0x0][0x178], PT ;  /* 0x00005e0013137a17 */ /* 0x000fe20003800200 */
        /* <DEDUP_REMOVED lines=9> */
[----:B------:R-:W2:Y:S01]  /*1380*/  LDG.E.64 R26, [R52.64] ;  /* 0x00000008341a7981 */ /* 0x000ea2000c1e1b00 */
[----:B0-----:R-:W0:Y:S01]  /*1390*/  MUFU.RCP64H R31, R25 ;  /* 0x00000019001f7308 */ /* 0x001e220000001800 */
[----:B------:R-:W-:Y:S01]  /*13a0*/  IMAD.MOV.U32 R30, RZ, RZ, 0x1 ;  /* 0x00000001ff1e7424 */ /* 0x000fe200078e00ff */
[----:B------:R-:W-:Y:S05]  /*13b0*/  BSSY B5, `(.L_x_819) ;  /* 0x0000011000057945 */ /* 0x000fea0003800000 */
[----:B0-----:R-:W0:-:S06]  /*13c0*/  DFMA R28, -R24, R30, 1 ;  /* 0x3ff00000181c742b */ /* 0x001e0c000000011e */
[----:B0-----:R-:W0:-:S06]  /*13d0*/  DFMA R28, R28, R28, R28 ;  /* 0x0000001c1c1c722b */ /* 0x001e0c000000001c */
[----:B0-----:R-:W0:-:S06]  /*13e0*/  DFMA R28, R30, R28, R30 ;  /* 0x0000001c1e1c722b */ /* 0x001e0c000000001e */
[----:B0-----:R-:W0:-:S06]  /*13f0*/  DFMA R32, -R24, R28, 1 ;  /* 0x3ff000001820742b */ /* 0x001e0c000000011c */
[----:B0-----:R-:W2:-:S06]  /*1400*/  DFMA R32, R28, R32, R28 ;  /* 0x000000201c20722b */ /* 0x001e8c000000001c */
[----:B--2---:R-:W0:Y:S01]  /*1410*/  DMUL R30, R26, R32 ;  /* 0x000000201a1e7228 */ /* 0x004e220000000000 */
[----:B------:R-:W-:-:S05]  /*1420*/  FSETP.GEU.AND P1, PT, |R27|, 6.5827683646048100446e-37, PT ;  /* 0x036000001b00780b */ /* 0x000fca0003f2e200 */
[----:B0-----:R-:W0:-:S06]  /*1430*/  DFMA R28, -R24, R30, R26 ;  /* 0x0000001e181c722b */ /* 0x001e0c000000011a */
[----:B0-----:R-:W0:-:S10]  /*1440*/  DFMA R50, R32, R28, R30 ;  /* 0x0000001c2032722b */ /* 0x001e14000000001e */
[----:B0-----:R-:W-:-:S05]  /*1450*/  FFMA R0, RZ, R25, R51 ;  /* 0x00000019ff007223 */ /* 0x001fca0000000033 */
[----:B------:R-:W-:-:S13]  /*1460*/  FSETP.GT.AND P0, PT, |R0|, 1.469367938527859385e-39, PT ;  /* 0x001000000000780b */ /* 0x000fda0003f04200 */
[----:B------:R-:W-:Y:S05]  /*1470*/  @P0 BRA P1, `(.L_x_820) ;  /* 0x0000004000000947 */ /* 0x000fea0000800000 */
[----:B------:R-:W-:Y:S01]  /*1480*/  IMAD.MOV.U32 R30, RZ, RZ, R24 ;  /* 0x000000ffff1e7224 */ /* 0x000fe200078e0018 */
[----:B------:R-:W-:Y:S01]  /*1490*/  MOV R0, 0x14c0 ;  /* 0x000014c000007802 */ /* 0x000fe20000000f00 */
[----:B------:R-:W-:Y:S02]  /*14a0*/  IMAD.MOV.U32 R31, RZ, RZ, R25 ;  /* 0x000000ffff1f7224 */ /* 0x000fe400078e0019 */
[----:B------:R-:W-:Y:S05]  /*14b0*/  CALL.REL.NOINC `($__internal_12_$__cuda_sm20_div_rn_f64_full) ;  /* 0x0000401000007944 */ /* 0x000fea0003c00000 */
.L_x_820:
[----:B------:R-:W-:Y:S05]  /*14c0*/  BSYNC B5 ;  /* 0x0000000000057941 */ /* 0x000fea0003800000 */
.L_x_819:
[----:B------:R0:W2:-:S06]  /*14d0*/  DADD R20, R20, R50 ;  /* 0x0000000014147229 */ /* 0x00008c0000000032 */
.L_x_818:
[----:B------:R-:W-:Y:S05]  /*14e0*/  BSYNC B4 ;  /* 0x0000000000047941 */ /* 0x000fea0003800000 */
.L_x_817:
[----:B------:R-:W-:Y:S02]  /*14f0*/  ISETP.NE.AND P0, PT, R11, 0x1, PT ;  /* 0x000000010b00780c */ /* 0x000fe40003f05270 */
[----:B------:R-:W-:-:S11]  /*1500*/  IADD3 R36, R6, 0x1, RZ ;  /* 0x0000000106247810 */ /* 0x000fd60007ffe0ff */
[----:B------:R-:W-:Y:S05]  /*1510*/  @!P0 BRA `(.L_x_816) ;  /* 0x0000036000008947 */ /* 0x000fea0003800000 */
[----:B------:R-:W-:Y:S01]  /*1520*/  ISETP.LE.OR P0, PT, R17, R14, !P4 ;  /* 0x0000000e1100720c */ /* 0x000fe20006703670 */
[----:B------:R-:W-:-:S12]  /*1530*/  BSSY B4, `(.L_x_821) ;  /* 0x0000018000047945 */ /* 0x000fd80003800000 */
[----:B------:R-:W-:Y:S05]  /*1540*/  @P0 BRA `(.L_x_822) ;  /* 0x0000016000000947 */ /* 0x000fea0003800000 */
[----:B------:R-:W3:Y:S01]  /*1550*/  LDG.E.64 R26, [R52.64+0x8] ;  /* 0x00000808341a7981 */ /* 0x000ee2000c1e1b00 */
[----:B0-----:R-:W0:Y:S01]  /*1560*/  MUFU.RCP64H R29, R25 ;  /* 0x00000019001d7308 */ /* 0x001e220000001800 */
[----:B------:R-:W-:Y:S01]  /*1570*/  IMAD.MOV.U32 R28, RZ, RZ, 0x1 ;  /* 0x00000001ff1c7424 */ /* 0x000fe200078e00ff */
[----:B------:R-:W-:Y:S05]  /*1580*/  BSSY B5, `(.L_x_823) ;  /* 0x0000011000057945 */ /* 0x000fea0003800000 */
[----:B0-----:R-:W0:-:S06]  /*1590*/  DFMA R30, -R24, R28, 1 ;  /* 0x3ff00000181e742b */ /* 0x001e0c000000011c */
[----:B0-----:R-:W0:-:S06]  /*15a0*/  DFMA R30, R30, R30, R30 ;  /* 0x0000001e1e1e722b */ /* 0x001e0c000000001e */
[----:B0-----:R-:W0:-:S06]  /*15b0*/  DFMA R30, R28, R30, R28 ;  /* 0x0000001e1c1e722b */ /* 0x001e0c000000001c */
[----:B0-----:R-:W0:-:S06]  /*15c0*/  DFMA R28, -R24, R30, 1 ;  /* 0x3ff00000181c742b */ /* 0x001e0c000000011e */
[----:B0-----:R-:W3:-:S06]  /*15d0*/  DFMA R28, R30, R28, R30 ;  /* 0x0000001c1e1c722b */ /* 0x001ecc000000001e */
[----:B---3--:R-:W0:Y:S01]  /*15e0*/  DMUL R32, R28, R26 ;  /* 0x0000001a1c207228 */ /* 0x008e220000000000 */
        /* <DEDUP_REMOVED lines=9> */
[----:B-12---:R-:W-:Y:S05]  /*1680*/  CALL.REL.NOINC `($__internal_12_$__cuda_sm20_div_rn_f64_full) ;  /* 0x00003e4000007944 */ /* 0x006fea0003c00000 */
.L_x_824:
[----:B------:R-:W-:Y:S05]  /*1690*/  BSYNC B5 ;  /* 0x0000000000057941 */ /* 0x000fea0003800000 */
.L_x_823:
[----:B--2---:R0:W2:-:S06]  /*16a0*/  DADD R20, R20, R50 ;  /* 0x0000000014147229 */ /* 0x00408c0000000032 */
.L_x_822:
[----:B------:R-:W-:Y:S05]  /*16b0*/  BSYNC B4 ;  /* 0x0000000000047941 */ /* 0x000fea0003800000 */
.L_x_821:
[----:B------:R-:W-:Y:S02]  /*16c0*/  ISETP.NE.AND P0, PT, R11, 0x2, PT ;  /* 0x000000020b00780c */ /* 0x000fe40003f05270 */
[----:B------:R-:W-:-:S11]  /*16d0*/  IADD3 R36, R6, 0x2, RZ ;  /* 0x0000000206247810 */ /* 0x000fd60007ffe0ff */
[----:B------:R-:W-:Y:S05]  /*16e0*/  @!P0 BRA `(.L_x_816) ;  /* 0x0000019000008947 */ /* 0x000fea0003800000 */
[----:B------:R-:W-:Y:S02]  /*16f0*/  ISETP.LE.OR P4, PT, R16, R15, !P4 ;  /* 0x0000000f1000720c */ /* 0x000fe40006783670 */
[----:B------:R-:W-:-:S11]  /*1700*/  IADD3 R36, R6, 0x3, RZ ;  /* 0x0000000306247810 */ /* 0x000fd60007ffe0ff */
        /* <DEDUP_REMOVED lines=21> */
.L_x_826:
[----:B------:R-:W-:Y:S05]  /*1860*/  BSYNC B4 ;  /* 0x0000000000047941 */ /* 0x000fea0003800000 */
.L_x_825:
[----:B--2---:R0:W2:-:S06]  /*1870*/  DADD R20, R20, R50 ;  /* 0x0000000014147229 */ /* 0x00408c0000000032 */
.L_x_816:
[----:B------:R-:W-:Y:S05]  /*1880*/  BSYNC B3 ;  /* 0x0000000000037941 */ /* 0x000fea0003800000 */
.L_x_815:
[----:B------:R-:W-:Y:S01]  /*1890*/  ISETP.GE.U32.AND P0, PT, R10, 0x3, PT ;  /* 0x000000030a00780c */ /* 0x000fe20003f06070 */
[----:B------:R-:W-:-:S12]  /*18a0*/  BSSY B3, `(.L_x_827) ;  /* 0x000009a000037945 */ /* 0x000fd80003800000 */
[----:B------:R-:W-:Y:S05]  /*18b0*/  @!P0 BRA `(.L_x_828) ;  /* 0x0000098000008947 */ /* 0x000fea0003800000 */
[----:B------:R-:W-:Y:S01]  /*18c0*/  IMAD R27, R37, c[0x0][0x190], RZ ;  /* 0x00006400251b7a24 */ /* 0x000fe200078e02ff */
[--C-:B------:R-:W-:Y:S01]  /*18d0*/  SHF.R.S32.HI R37, RZ, 0x1f, R36.reuse ;  /* 0x0000001fff257819 */ /* 0x100fe20000011424 */
[----:B------:R-:W-:Y:S01]  /*18e0*/  IMAD.MOV.U32 R29, RZ, RZ, c[0x0][0x1a4] ;  /* 0x00006900ff1d7624 */ /* 0x000fe200078e00ff */
[----:B------:R-:W-:Y:S01]  /*18f0*/  IADD3 R26, R36, 0x1, RZ ;  /* 0x00000001241a7810 */ /* 0x000fe20007ffe0ff */
[----:B------:R-:W-:Y:S01]  /*1900*/  IMAD R53, R42, c[0x0][0x194], R27 ;  /* 0x000065002a357a24 */ /* 0x000fe200078e021b */
[----:B------:R-:W-:Y:S01]  /*1910*/  IADD3 R28, R36, 0x2, RZ ;  /* 0x00000002241c7810 */ /* 0x000fe20007ffe0ff */
[----:B------:R-:W-:Y:S01]  /*1920*/  IMAD.WIDE.U32 R42, R42, c[0x0][0x190], R36 ;  /* 0x000064002a2a7a25 */ /* 0x000fe200078e0024 */
[----:B------:R-:W-:-:S03]  /*1930*/  IADD3 R0, R36, 0x3, RZ ;  /* 0x0000000324007810 */ /* 0x000fc60007ffe0ff */
[----:B------:R-:W-:Y:S01]  /*1940*/  IMAD.MOV.U32 R27, RZ, RZ, c[0x0][0x19c] ;  /* 0x00006700ff1b7624 */ /* 0x000fe200078e00ff */
[----:B------:R-:W-:Y:S01]  /*1950*/  LEA R52, P0, R42, c[0x0][0x168], 0x3 ;  /* 0x00005a002a347a11 */ /* 0x000fe200078018ff */
[----:B------:R-:W-:Y:S02]  /*1960*/  IMAD.IADD R53, R53, 0x1, R43 ;  /* 0x0000000135357824 */ /* 0x000fe400078e022b */
[-C--:B------:R-:W-:Y:S01]  /*1970*/  IMAD R37, R26, R29.reuse, -c[0x0][0x1ac] ;  /* 0x80006b001a257624 */ /* 0x080fe200078e021d */
[----:B------:R-:W-:Y:S01]  /*1980*/  IADD3 R27, R27, -c[0x0][0x1ac], RZ ;  /* 0x80006b001b1b7a10 */ /* 0x000fe20007ffe0ff */
[-C--:B------:R-:W-:Y:S01]  /*1990*/  IMAD R38, R28, R29.reuse, -c[0x0][0x1ac] ;  /* 0x80006b001c267624 */ /* 0x080fe200078e021d */
[----:B------:R-:W-:Y:S01]  /*19a0*/  LEA.HI.X R53, R42, c[0x0][0x16c], R53, 0x3, P0 ;  /* 0x00005b002a357a11 */ /* 0x000fe200000f1c35 */
[-C--:B------:R-:W-:Y:S02]  /*19b0*/  IMAD R39, R0, R29.reuse, -c[0x0][0x1ac] ;  /* 0x80006b0000277624 */ /* 0x080fe400078e021d */
[----:B------:R-:W-:-:S02]  /*19c0*/  IMAD R40, R36, R29, -c[0x0][0x1ac] ;  /* 0x80006b0024287624 */ /* 0x000fc400078e021d */
[--C-:B------:R-:W-:Y:S02]  /*19d0*/  IMAD R41, R26, c[0x0][0x1a4], R27.reuse ;  /* 0x000069001a297a24 */ /* 0x100fe400078e021b */
[--C-:B------:R-:W-:Y:S02]  /*19e0*/  IMAD R42, R28, c[0x0][0x1a4], R27.reuse ;  /* 0x000069001c2a7a24 */ /* 0x100fe400078e021b */
[--C-:B------:R-:W-:Y:S02]  /*19f0*/  IMAD R43, R0, c[0x0][0x1a4], R27.reuse ;  /* 0x00006900002b7a24 */ /* 0x100fe400078e021b */
[----:B------:R-:W-:-:S05]  /*1a00*/  IMAD R44, R36, c[0x0][0x1a4], R27 ;  /* 0x00006900242c7a24 */ /* 0x000fca00078e021b */
.L_x_845:
[----:B------:R-:W-:Y:S01]  /*1a10*/  IMNMX R0, R44, UR5, PT ;  /* 0x000000052c007c17 */ /* 0x000fe2000b800200 */
[----:B------:R-:W-:Y:S01]  /*1a20*/  BSSY B4, `(.L_x_829) ;  /* 0x000001c000047945 */ /* 0x000fe20003800000 */
[----:B------:R-:W-:Y:S02]  /*1a30*/  ISETP.GT.AND P4, PT, R19, R18, PT ;  /* 0x000000121300720c */ /* 0x000fe40003f84270 */
[----:B------:R-:W-:-:S02]  /*1a40*/  IMNMX R26, RZ, R40, !PT ;  /* 0x00000028ff1a7217 */ /* 0x000fc40007800200 */
[----:B------:R-:W-:-:S04]  /*1a50*/  IMNMX R27, R0, c[0x0][0x180], PT ;  /* 0x00006000001b7a17 */ /* 0x000fc80003800200 */
[----:B------:R-:W-:-:S13]  /*1a60*/  ISETP.LE.OR P0, PT, R27, R26, !P4 ;  /* 0x0000001a1b00720c */ /* 0x000fda0006703670 */
[----:B012---:R-:W-:Y:S05]  /*1a70*/  @P0 BRA `(.L_x_830) ;  /* 0x0000016000000947 */ /* 0x007fea0003800000 */
[----:B------:R-:W3:Y:S01]  /*1a80*/  LDG.E.64 R26, [R52.64] ;  /* 0x00000008341a7981 */ /* 0x000ee2000c1e1b00 */
        /* <DEDUP_REMOVED lines=19> */
.L_x_832:
[----:B------:R-:W-:Y:S05]  /*1bc0*/  BSYNC B5 ;  /* 0x0000000000057941 */ /* 0x000fea0003800000 */
.L_x_831:
[----:B--2---:R0:W2:-:S06]  /*1bd0*/  DADD R20, R20, R50 ;  /* 0x0000000014147229 */ /* 0x00408c0000000032 */
.L_x_830:
[----:B------:R-:W-:Y:S05]  /*1be0*/  BSYNC B4 ;  /* 0x0000000000047941 */ /* 0x000fea0003800000 */
.L_x_829:
[----:B------:R-:W-:Y:S01]  /*1bf0*/  IMNMX R0, R41, UR5, PT ;  /* 0x0000000529007c17 */ /* 0x000fe2000b800200 */
[----:B------:R-:W-:Y:S01]  /*1c00*/  BSSY B4, `(.L_x_833) ;  /* 0x000001b000047945 */ /* 0x000fe20003800000 */
[----:B------:R-:W-:Y:S02]  /*1c10*/  IMNMX R26, RZ, R37, !PT ;  /* 0x00000025ff1a7217 */ /* 0x000fe40007800200 */
[----:B------:R-:W-:-:S04]  /*1c20*/  IMNMX R27, R0, c[0x0][0x180], PT ;  /* 0x00006000001b7a17 */ /* 0x000fc80003800200 */
[----:B------:R-:W-:-:S13]  /*1c30*/  ISETP.LE.OR P0, PT, R27, R26, !P4 ;  /* 0x0000001a1b00720c */ /* 0x000fda0006703670 */
        /* <DEDUP_REMOVED lines=21> */
.L_x_836:
[----:B------:R-:W-:Y:S05]  /*1d90*/  BSYNC B5 ;  /* 0x0000000000057941 */ /* 0x000fea0003800000 */
.L_x_835:
[----:B--2---:R0:W2:-:S06]  /*1da0*/  DADD R20, R20, R50 ;  /* 0x0000000014147229 */ /* 0x00408c0000000032 */
.L_x_834:
[----:B------:R-:W-:Y:S05]  /*1db0*/  BSYNC B4 ;  /* 0x0000000000047941 */ /* 0x000fea0003800000 */
.L_x_833:
        /* <DEDUP_REMOVED lines=26> */
.L_x_840:
[----:B------:R-:W-:Y:S05]  /*1f60*/  BSYNC B5 ;  /* 0x0000000000057941 */ /* 0x000fea0003800000 */
.L_x_839:
[----:B--2---:R0:W2:-:S06]  /*1f70*/  DADD R20, R20, R50 ;  /* 0x0000000014147229 */ /* 0x00408c0000000032 */
.L_x_838:
[----:B------:R-:W-:Y:S05]  /*1f80*/  BSYNC B4 ;  /* 0x0000000000047941 */ /* 0x000fea0003800000 */
.L_x_837:
        /* <DEDUP_REMOVED lines=26> */
.L_x_844:
[----:B------:R-:W-:Y:S05]  /*2130*/  BSYNC B5 ;  /* 0x0000000000057941 */ /* 0x000fea0003800000 */
.L_x_843:
[----:B--2---:R0:W2:-:S06]  /*2140*/  DADD R20, R20, R50 ;  /* 0x0000000014147229 */ /* 0x00408c0000000032 */
.L_x_842:
[----:B------:R-:W-:Y:S05]  /*2150*/  BSYNC B4 ;  /* 0x0000000000047941 */ /* 0x000fea0003800000 */
.L_x_841:
[----:B------:R-:W-:Y:S01]  /*2160*/  IADD3 R52, P0, R52, 0x20, RZ ;  /* 0x0000002034347810 */ /* 0x000fe20007f1e0ff */
[----:B------:R-:W-:Y:S01]  /*2170*/  IMAD.MOV.U32 R0, RZ, RZ, c[0x0][0x1a4] ;  /* 0x00006900ff007624 */ /* 0x000fe200078e00ff */
[----:B------:R-:W-:-:S03]  /*2180*/  IADD3 R36, R36, 0x4, RZ ;  /* 0x0000000424247810 */ /* 0x000fc60007ffe0ff */
[----:B------:R-:W-:Y:S01]  /*2190*/  IMAD.X R53, RZ, RZ, R53, P0 ;  /* 0x000000ffff357224 */ /* 0x000fe200000e0635 */
[----:B------:R-:W-:Y:S01]  /*21a0*/  ISETP.GE.AND P0, PT, R36, R9, PT ;  /* 0x000000092400720c */ /* 0x000fe20003f06270 */
[C---:B------:R-:W-:Y:S02]  /*21b0*/  IMAD R37, R0.reuse, 0x4, R37 ;  /* 0x0000000400257824 */ /* 0x040fe400078e0225 */
[C---:B------:R-:W-:Y:S02]  /*21c0*/  IMAD R41, R0.reuse, 0x4, R41 ;  /* 0x0000000400297824 */ /* 0x040fe400078e0229 */
[C---:B------:R-:W-:Y:S02]  /*21d0*/  IMAD R38, R0.reuse, 0x4, R38 ;  /* 0x0000000400267824 */ /* 0x040fe400078e0226 */
[C---:B------:R-:W-:Y:S02]  /*21e0*/  IMAD R42, R0.reuse, 0x4, R42 ;  /* 0x00000004002a7824 */ /* 0x040fe400078e022a */
[----:B------:R-:W-:-:S02]  /*21f0*/  IMAD R39, R0, 0x4, R39 ;  /* 0x0000000400277824 */ /* 0x000fc400078e0227 */
[C---:B------:R-:W-:Y:S02]  /*2200*/  IMAD R43, R0.reuse, 0x4, R43 ;  /* 0x00000004002b7824 */ /* 0x040fe400078e022b */
[C---:B------:R-:W-:Y:S02]  /*2210*/  IMAD R44, R0.reuse, 0x4, R44 ;  /* 0x00000004002c7824 */ /* 0x040fe400078e022c */
[----:B------:R-:W-:Y:S01]  /*2220*/  IMAD R40, R0, 0x4, R40 ;  /* 0x0000000400287824 */ /* 0x000fe200078e0228 */
[----:B------:R-:W-:Y:S05]  /*2230*/  @!P0 BRA `(.L_x_845) ;  /* 0xfffff7d000008947 */ /* 0x000fea000383ffff */
.L_x_828:
[----:B------:R-:W-:Y:S05]  /*2240*/  BSYNC B3 ;  /* 0x0000000000037941 */ /* 0x000fea0003800000 */
.L_x_827:
[----:B------:R-:W-:Y:S05]  /*2250*/  BRA `(.L_x_813) ;  /* 0x0000106000007947 */ /* 0x000fea0003800000 */
.L_x_814:
        /* <DEDUP_REMOVED lines=9> */
[----:B------:R-:W-:Y:S01]  /*22f0*/  IMAD.MOV.U32 R29, RZ, RZ, c[0x0][0x1a4] ;  /* 0x00006900ff1d7624 */ /* 0x000fe200078e00ff */
[----:B------:R-:W-:Y:S01]  /*2300*/  BSSY B5, `(.L_x_850) ;  /* 0x0000017000057945 */ /* 0x000fe20003800000 */
[----:B------:R-:W-:Y:S02]  /*2310*/  IMAD.MOV.U32 R32, RZ, RZ, 0x1 ;  /* 0x00000001ff207424 */ /* 0x000fe400078e00ff */
[----:B------:R-:W-:-:S05]  /*2320*/  IMAD R29, R6, R29, -c[0x0][0x1ac] ;  /* 0x80006b00061d7624 */ /* 0x000fca00078e021d */
[----:B------:R-:W-:-:S04]  /*2330*/  IADD3 R0, R29, c[0x0][0x19c], RZ ;  /* 0x000067001d007a10 */ /* 0x000fc80007ffe0ff */
[----:B------:R-:W-:-:S05]  /*2340*/  IMNMX R0, R0, UR5, PT ;  /* 0x0000000500007c17 */ /* 0x000fca000b800200 */
[----:B------:R-:W-:-:S04]  /*2350*/  IMAD.IADD R29, R0, 0x1, -R29 ;  /* 0x00000001001d7824 */ /* 0x000fc800078e0a1d */
[----:B------:R-:W-:-:S06]  /*2360*/  IMAD R30, R38, R29, RZ ;  /* 0x0000001d261e7224 */ /* 0x000fcc00078e02ff */
[----:B------:R-:W1:Y:S08]  /*2370*/  I2F.F64 R30, R30 ;  /* 0x0000001e001e7312 */ /* 0x000e700000201c00 */
[----:B-1----:R-:W1:Y:S02]  /*2380*/  MUFU.RCP64H R33, R31 ;  /* 0x0000001f00217308 */ /* 0x002e640000001800 */
[----:B-1----:R-:W1:-:S06]  /*2390*/  DFMA R28, -R30, R32, 1 ;  /* 0x3ff000001e1c742b */ /* 0x002e4c0000000120 */
[----:B-1----:R-:W1:-:S06]  /*23a0*/  DFMA R28, R28, R28, R28 ;  /* 0x0000001c1c1c722b */ /* 0x002e4c000000001c */
[----:B-1----:R-:W1:-:S06]  /*23b0*/  DFMA R28, R32, R28, R32 ;  /* 0x0000001c201c722b */ /* 0x002e4c0000000020 */
[----:B-1----:R-:W1:-:S06]  /*23c0*/  DFMA R34, -R30, R28, 1 ;  /* 0x3ff000001e22742b */ /* 0x002e4c000000011c */
[----:B-1----:R-:W2:-:S06]  /*23d0*/  DFMA R34, R28, R34, R28 ;  /* 0x000000221c22722b */ /* 0x002e8c000000001c */
[----:B--2---:R-:W1:Y:S01]  /*23e0*/  DMUL R32, R26, R34 ;  /* 0x000000221a207228 */ /* 0x004e620000000000 */
[----:B------:R-:W-:-:S05]  /*23f0*/  FSETP.GEU.AND P1, PT, |R27|, 6.5827683646048100446e-37, PT ;  /* 0x036000001b00780b */ /* 0x000fca0003f2e200 */
[----:B-1----:R-:W1:-:S06]  /*2400*/  DFMA R28, -R30, R32, R26 ;  /* 0x000000201e1c722b */ /* 0x002e4c000000011a */
[----:B-1----:R-:W1:-:S10]  /*2410*/  DFMA R50, R34, R28, R32 ;  /* 0x0000001c2232722b */ /* 0x002e540000000020 */
[----:B-1----:R-:W-:-:S05]  /*2420*/  FFMA R0, RZ, R31, R51 ;  /* 0x0000001fff007223 */ /* 0x002fca0000000033 */
[----:B------:R-:W-:-:S13]  /*2430*/  FSETP.GT.AND P0, PT, |R0|, 1.469367938527859385e-39, PT ;  /* 0x001000000000780b */ /* 0x000fda0003f04200 */
[----:B------:R-:W-:Y:S05]  /*2440*/  @P0 BRA P1, `(.L_x_851) ;  /* 0x0000002000000947 */ /* 0x000fea0000800000 */
[----:B------:R-:W-:Y:S02]  /*2450*/  MOV R0, 0x2470 ;  /* 0x0000247000007802 */ /* 0x000fe40000000f00 */
[----:B0-----:R-:W-:Y:S05]  /*2460*/  CALL.REL.NOINC `($__internal_12_$__cuda_sm20_div_rn_f64_full) ;  /* 0x0000306000007944 */ /* 0x001fea0003c00000 */
.L_x_851:
[----:B------:R-:W-:Y:S05]  /*2470*/  BSYNC B5 ;  /* 0x0000000000057941 */ /* 0x000fea0003800000 */
.L_x_850:
[----:B------:R2:W3:-:S06]  /*2480*/  DADD R20, R20, R50 ;  /* 0x0000000014147229 */ /* 0x0004cc0000000032 */
.L_x_849:
[----:B------:R-:W-:Y:S05]  /*2490*/  BSYNC B4 ;  /* 0x0000000000047941 */ /* 0x000fea0003800000 */
.L_x_848:
[----:B------:R-:W-:Y:S02]  /*24a0*/  ISETP.NE.AND P0, PT, R11, 0x1, PT ;  /* 0x000000010b00780c */ /* 0x000fe40003f05270 */
[----:B------:R-:W-:-:S11]  /*24b0*/  IADD3 R40, R6, 0x1, RZ ;  /* 0x0000000106287810 */ /* 0x000fd60007ffe0ff */
[----:B------:R-:W-:Y:S05]  /*24c0*/  @!P0 BRA `(.L_x_847) ;  /* 0x0000043000008947 */ /* 0x000fea0003800000 */
[----:B------:R-:W-:Y:S01]  /*24d0*/  ISETP.LE.OR P0, PT, R17, R14, !P4 ;  /* 0x0000000e1100720c */ /* 0x000fe20006703670 */
[----:B------:R-:W-:-:S12]  /*24e0*/  BSSY B4, `(.L_x_852) ;  /* 0x000001e000047945 */ /* 0x000fd80003800000 */
[----:B------:R-:W-:Y:S05]  /*24f0*/  @P0 BRA `(.L_x_853) ;  /* 0x000001c000000947 */ /* 0x000fea0003800000 */
[----:B------:R-:W4:Y:S01]  /*2500*/  LDG.E.64 R26, [R52.64+0x8] ;  /* 0x00000808341a7981 */ /* 0x000f22000c1e1b00 */
[----:B------:R-:W-:Y:S01]  /*2510*/  IMAD.MOV.U32 R29, RZ, RZ, c[0x0][0x1a4] ;  /* 0x00006900ff1d7624 */ /* 0x000fe200078e00ff */
[----:B------:R-:W-:Y:S01]  /*2520*/  BSSY B5, `(.L_x_854) ;  /* 0x0000018000057945 */ /* 0x000fe20003800000 */
[----:B------:R-:W-:Y:S02]  /*2530*/  IMAD.MOV.U32 R32, RZ, RZ, 0x1 ;  /* 0x00000001ff207424 */ /* 0x000fe400078e00ff */
[----:B------:R-:W-:-:S05]  /*2540*/  IMAD R29, R6, R29, c[0x0][0x1a4] ;  /* 0x00006900061d7624 */ /* 0x000fca00078e021d */
[----:B------:R-:W-:-:S04]  /*2550*/  IADD3 R29, R29, -c[0x0][0x1ac], RZ ;  /* 0x80006b001d1d7a10 */ /* 0x000fc80007ffe0ff */
[----:B------:R-:W-:-:S04]  /*2560*/  IADD3 R0, R29, c[0x0][0x19c], RZ ;  /* 0x000067001d007a10 */ /* 0x000fc80007ffe0ff */
[----:B------:R-:W-:-:S05]  /*2570*/  IMNMX R0, R0, UR5, PT ;  /* 0x0000000500007c17 */ /* 0x000fca000b800200 */
[----:B------:R-:W-:-:S04]  /*2580*/  IMAD.IADD R29, R0, 0x1, -R29 ;  /* 0x00000001001d7824 */ /* 0x000fc800078e0a1d */
[----:B------:R-:W-:-:S06]  /*2590*/  IMAD R30, R38, R29, RZ ;  /* 0x0000001d261e7224 */ /* 0x000fcc00078e02ff */
[----:B------:R-:W5:Y:S08]  /*25a0*/  I2F.F64 R30, R30 ;  /* 0x0000001e001e7312 */ /* 0x000f700000201c00 */
[----:B-----5:R-:W5:Y:S02]  /*25b0*/  MUFU.RCP64H R33, R31 ;  /* 0x0000001f00217308 */ /* 0x020f640000001800 */
[----:B-----5:R-:W5:-:S06]  /*25c0*/  DFMA R28, -R30, R32, 1 ;  /* 0x3ff000001e1c742b */ /* 0x020f4c0000000120 */
[----:B-----5:R-:W5:-:S06]  /*25d0*/  DFMA R28, R28, R28, R28 ;  /* 0x0000001c1c1c722b */ /* 0x020f4c000000001c */
[----:B-----5:R-:W5:-:S06]  /*25e0*/  DFMA R28, R32, R28, R32 ;  /* 0x0000001c201c722b */ /* 0x020f4c0000000020 */
[----:B-1---5:R-:W1:-:S06]  /*25f0*/  DFMA R34, -R30, R28, 1 ;  /* 0x3ff000001e22742b */ /* 0x022e4c000000011c */
[----:B-1----:R-:W4:-:S06]  /*2600*/  DFMA R34, R28, R34, R28 ;  /* 0x000000221c22722b */ /* 0x002f0c000000001c */
[----:B----4-:R-:W1:Y:S01]  /*2610*/  DMUL R32, R26, R34 ;  /* 0x000000221a207228 */ /* 0x010e620000000000 */
[----:B------:R-:W-:-:S05]  /*2620*/  FSETP.GEU.AND P1, PT, |R27|, 6.5827683646048100446e-37, PT ;  /* 0x036000001b00780b */ /* 0x000fca0003f2e200 */
[----:B-1----:R-:W1:-:S06]  /*2630*/  DFMA R28, -R30, R32, R26 ;  /* 0x000000201e1c722b */ /* 0x002e4c000000011a */
[----:B-12---:R-:W1:-:S10]  /*2640*/  DFMA R50, R34, R28, R32 ;  /* 0x0000001c2232722b */ /* 0x006e540000000020 */
[----:B-1----:R-:W-:-:S05]  /*2650*/  FFMA R0, RZ, R31, R51 ;  /* 0x0000001fff007223 */ /* 0x002fca0000000033 */
[----:B------:R-:W-:-:S13]  /*2660*/  FSETP.GT.AND P0, PT, |R0|, 1.469367938527859385e-39, PT ;  /* 0x001000000000780b */ /* 0x000fda0003f04200 */
[----:B------:R-:W-:Y:S05]  /*2670*/  @P0 BRA P1, `(.L_x_855) ;  /* 0x0000002000000947 */ /* 0x000fea0000800000 */
[----:B------:R-:W-:Y:S02]  /*2680*/  MOV R0, 0x26a0 ;  /* 0x000026a000007802 */ /* 0x000fe40000000f00 */
[----:B0--3--:R-:W-:Y:S05]  /*2690*/  CALL.REL.NOINC `($__internal_12_$__cuda_sm20_div_rn_f64_full) ;  /* 0x00002e3000007944 */ /* 0x009fea0003c00000 */
.L_x_855:
[----:B------:R-:W-:Y:S05]  /*26a0*/  BSYNC B5 ;  /* 0x0000000000057941 */ /* 0x000fea0003800000 */
.L_x_854:
[----:B---3--:R2:W3:-:S06]  /*26b0*/  DADD R20, R20, R50 ;  /* 0x0000000014147229 */ /* 0x0084cc0000000032 */
.L_x_853:
[----:B------:R-:W-:Y:S05]  /*26c0*/  BSYNC B4 ;  /* 0x0000000000047941 */ /* 0x000fea0003800000 */
.L_x_852:
[----:B------:R-:W-:Y:S02]  /*26d0*/  ISETP.NE.AND P0, PT, R11, 0x2, PT ;  /* 0x000000020b00780c */ /* 0x000fe40003f05270 */
[----:B------:R-:W-:-:S11]  /*26e0*/  IADD3 R40, R6, 0x2, RZ ;  /* 0x0000000206287810 */ /* 0x000fd60007ffe0ff */
[----:B------:R-:W-:Y:S05]  /*26f0*/  @!P0 BRA `(.L_x_847) ;  /* 0x0000020000008947 */ /* 0x000fea0003800000 */
[----:B------:R-:W-:Y:S02]  /*2700*/  ISETP.LE.OR P4, PT, R16, R15, !P4 ;  /* 0x0000000f1000720c */ /* 0x000fe40006783670 */
[----:B------:R-:W-:-:S11]  /*2710*/  IADD3 R40, R6, 0x3, RZ ;  /* 0x0000000306287810 */ /* 0x000fd60007ffe0ff */
[----:B------:R-:W-:Y:S05]  /*2720*/  @P4 BRA `(.L_x_847) ;  /* 0x000001d000004947 */ /* 0x000fea0003800000 */
[----:B------:R-:W4:Y:S01]  /*2730*/  LDG.E.64 R26, [R52.64+0x10] ;  /* 0x00001008341a7981 */ /* 0x000f22000c1e1b00 */
[----:B------:R-:W-:Y:S01]  /*2740*/  IMAD.MOV.U32 R29, RZ, RZ, c[0x0][0x1a4] ;  /* 0x00006900ff1d7624 */ /* 0x000fe200078e00ff */
[----:B------:R-:W-:Y:S01]  /*2750*/  BSSY B4, `(.L_x_856) ;  /* 0x0000019000047945 */ /* 0x000fe20003800000 */
[----:B------:R-:W-:Y:S02]  /*2760*/  IMAD.MOV.U32 R32, RZ, RZ, 0x1 ;  /* 0x00000001ff207424 */ /* 0x000fe400078e00ff */
[----:B------:R-:W-:-:S05]  /*2770*/  IMAD R29, R6, R29, c[0x0][0x1a4] ;  /* 0x00006900061d7624 */ /* 0x000fca00078e021d */
[----:B------:R-:W-:-:S04]  /*2780*/  IADD3 R29, R29, c[0x0][0x1a4], RZ ;  /* 0x000069001d1d7a10 */ /* 0x000fc80007ffe0ff */
        /* <DEDUP_REMOVED lines=21> */
.L_x_857:
[----:B------:R-:W-:Y:S05]  /*28e0*/  BSYNC B4 ;  /* 0x0000000000047941 */ /* 0x000fea0003800000 */
.L_x_856:
[----:B---3--:R2:W3:-:S06]  /*28f0*/  DADD R20, R20, R50 ;  /* 0x0000000014147229 */ /* 0x0084cc0000000032 */
.L_x_847:
[----:B------:R-:W-:Y:S05]  /*2900*/  BSYNC B3 ;  /* 0x0000000000037941 */ /* 0x000fea0003800000 */
.L_x_846:
[----:B------:R-:W-:-:S13]  /*2910*/  ISETP.GE.U32.AND P0, PT, R10, 0x3, PT ;  /* 0x000000030a00780c */ /* 0x000fda0003f06070 */
[----:B------:R-:W-:Y:S05]  /*2920*/  @!P0 BRA `(.L_x_813) ;  /* 0x0000099000008947 */ /* 0x000fea0003800000 */
.L_x_874:
[----:B------:R-:W-:Y:S01]  /*2930*/  IMAD.MOV.U32 R27, RZ, RZ, c[0x0][0x1a4] ;  /* 0x00006900ff1b7624 */ /* 0x000fe200078e00ff */
[----:B------:R-:W-:Y:S01]  /*2940*/  ISETP.GT.AND P4, PT, R19, R18, PT ;  /* 0x000000121300720c */ /* 0x000fe20003f84270 */
[----:B------:R-:W-:Y:S01]  /*2950*/  BSSY B3, `(.L_x_858) ;  /* 0x0000026000037945 */ /* 0x000fe20003800000 */
[----:B------:R-:W-:Y:S01]  /*2960*/  SHF.R.S32.HI R41, RZ, 0x1f, R40 ;  /* 0x0000001fff297819 */ /* 0x000fe20000011428 */
[----:B------:R-:W-:Y:S02]  /*2970*/  IMAD R0, R40, R27, -c[0x0][0x1ac] ;  /* 0x80006b0028007624 */ /* 0x000fe400078e021b */
[----:B------:R-:W-:-:S03]  /*2980*/  IMAD R27, R37, c[0x0][0x190], RZ ;  /* 0x00006400251b7a24 */ /* 0x000fc600078e02ff */
[----:B------:R-:W-:Y:S01]  /*2990*/  IADD3 R26, R0, c[0x0][0x19c], RZ ;  /* 0x00006700001a7a10 */ /* 0x000fe20007ffe0ff */
[----:B------:R-:W-:Y:S01]  /*29a0*/  IMAD R33, R42, c[0x0][0x194], R27 ;  /* 0x000065002a217a24 */ /* 0x000fe200078e021b */
[----:B------:R-:W-:Y:S02]  /*29b0*/  IMNMX R28, RZ, R0, !PT ;  /* 0x00000000ff1c7217 */ /* 0x000fe40007800200 */
[----:B------:R-:W-:Y:S01]  /*29c0*/  IMNMX R29, R26, UR5, PT ;  /* 0x000000051a1d7c17 */ /* 0x000fe2000b800200 */
[----:B------:R-:W-:-:S03]  /*29d0*/  IMAD.WIDE.U32 R26, R42, c[0x0][0x190], R40 ;  /* 0x000064002a1a7a25 */ /* 0x000fc600078e0028 */
[----:B------:R-:W-:Y:S01]  /*29e0*/  IMNMX R31, R29, c[0x0][0x180], PT ;  /* 0x000060001d1f7a17 */ /* 0x000fe20003800200 */
[----:B------:R-:W-:Y:S01]  /*29f0*/  IMAD.IADD R27, R33, 0x1, R27 ;  /* 0x00000001211b7824 */ /* 0x000fe200078e021b */
[C---:B------:R-:W-:Y:S02]  /*2a00*/  LEA R52, P1, R26.reuse, c[0x0][0x168], 0x3 ;  /* 0x00005a001a347a11 */ /* 0x040fe400078218ff */
[----:B------:R-:W-:Y:S02]  /*2a10*/  ISETP.LE.OR P0, PT, R31, R28, !P4 ;  /* 0x0000001c1f00720c */ /* 0x000fe40006703670 */
[----:B------:R-:W-:-:S11]  /*2a20*/  LEA.HI.X R53, R26, c[0x0][0x16c], R27, 0x3, P1 ;  /* 0x00005b001a357a11 */ /* 0x000fd600008f1c1b */
[----:B-123--:R-:W-:Y:S05]  /*2a30*/  @P0 BRA `(.L_x_859) ;  /* 0x0000017000000947 */ /* 0x00efea0003800000 */
[----:B------:R-:W4:Y:S01]  /*2a40*/  LDG.E.64 R26, [R52.64] ;  /* 0x00000008341a7981 */ /* 0x000f22000c1e1b00 */
[----:B------:R-:W-:Y:S01]  /*2a50*/  IMAD.IADD R29, R29, 0x1, -R0 ;  /* 0x000000011d1d7824 */ /* 0x000fe200078e0a00 */
[----:B------:R-:W-:Y:S01]  /*2a60*/  BSSY B4, `(.L_x_860) ;  /* 0x0000013000047945 */ /* 0x000fe20003800000 */
[----:B------:R-:W-:Y:S02]  /*2a70*/  IMAD.MOV.U32 R32, RZ, RZ, 0x1 ;  /* 0x00000001ff207424 */ /* 0x000fe400078e00ff */
        /* <DEDUP_REMOVED lines=17> */
.L_x_861:
[----:B------:R-:W-:Y:S05]  /*2b90*/  BSYNC B4 ;  /* 0x0000000000047941 */ /* 0x000fea0003800000 */
.L_x_860:
[----:B---3--:R2:W3:-:S06]  /*2ba0*/  DADD R20, R20, R50 ;  /* 0x0000000014147229 */ /* 0x0084cc0000000032 */
.L_x_859:
[----:B------:R-:W-:Y:S05]  /*2bb0*/  BSYNC B3 ;  /* 0x0000000000037941 */ /* 0x000fea0003800000 */
.L_x_858:
[----:B------:R-:W-:Y:S01]  /*2bc0*/  IMAD.MOV.U32 R27, RZ, RZ, c[0x0][0x1a4] ;  /* 0x00006900ff1b7624 */ /* 0x000fe200078e00ff */
[----:B------:R-:W-:Y:S03]  /*2bd0*/  BSSY B3, `(.L_x_862) ;  /* 0x0000023000037945 */ /* 0x000fe60003800000 */
[----:B------:R-:W-:-:S05]  /*2be0*/  IMAD R36, R40, R27, c[0x0][0x1a4] ;  /* 0x0000690028247624 */ /* 0x000fca00078e021b */
[----:B------:R-:W-:-:S04]  /*2bf0*/  IADD3 R0, R36, -c[0x0][0x1ac], RZ ;  /* 0x80006b0024007a10 */ /* 0x000fc80007ffe0ff */
[----:B------:R-:W-:Y:S02]  /*2c00*/  IADD3 R26, R0, c[0x0][0x19c], RZ ;  /* 0x00006700001a7a10 */ /* 0x000fe40007ffe0ff */
[----:B------:R-:W-:Y:S02]  /*2c10*/  IMNMX R0, RZ, R0, !PT ;  /* 0x00000000ff007217 */ /* 0x000fe40007800200 */
[----:B------:R-:W-:-:S04]  /*2c20*/  IMNMX R26, R26, UR5, PT ;  /* 0x000000051a1a7c17 */ /* 0x000fc8000b800200 */
[----:B------:R-:W-:-:S04]  /*2c30*/  IMNMX R27, R26, c[0x0][0x180], PT ;  /* 0x000060001a1b7a17 */ /* 0x000fc80003800200 */
[----:B------:R-:W-:-:S13]  /*2c40*/  ISETP.LE.OR P0, PT, R27, R0, !P4 ;  /* 0x000000001b00720c */ /* 0x000fda0006703670 */
[----:B------:R-:W-:Y:S05]  /*2c50*/  @P0 BRA `(.L_x_863) ;  /* 0x000001a000000947 */ /* 0x000fea0003800000 */
[----:B------:R-:W4:Y:S01]  /*2c60*/  LDG.E.64 R26, [R52.64+0x8] ;  /* 0x00000808341a7981 */ /* 0x000f22000c1e1b00 */
[----:B------:R-:W-:Y:S01]  /*2c70*/  IADD3 R0, R36, -c[0x0][0x1ac], RZ ;  /* 0x80006b0024007a10 */ /* 0x000fe20007ffe0ff */
[----:B------:R-:W-:Y:S01]  /*2c80*/  IMAD.MOV.U32 R32, RZ, RZ, 0x1 ;  /* 0x00000001ff207424 */ /* 0x000fe200078e00ff */
[----:B------:R-:W-:Y:S02]  /*2c90*/  BSSY B4, `(.L_x_864) ;  /* 0x0000015000047945 */ /* 0x000fe40003800000 */
        /* <DEDUP_REMOVED lines=20> */
.L_x_865:
[----:B------:R-:W-:Y:S05]  /*2de0*/  BSYNC B4 ;  /* 0x0000000000047941 */ /* 0x000fea0003800000 */
.L_x_864:
[----:B---3--:R2:W3:-:S06]  /*2df0*/  DADD R20, R20, R50 ;  /* 0x0000000014147229 */ /* 0x0084cc0000000032 */
.L_x_863:
[----:B------:R-:W-:Y:S05]  /*2e00*/  BSYNC B3 ;  /* 0x0000000000037941 */ /* 0x000fea0003800000 */
.L_x_862:
[----:B------:R-:W-:Y:S01]  /*2e10*/  IADD3 R36, R36, c[0x0][0x1a4], RZ ;  /* 0x0000690024247a10 */ /* 0x000fe20007ffe0ff */
[----:B------:R-:W-:Y:S03]  /*2e20*/  BSSY B3, `(.L_x_866) ;  /* 0x0000025000037945 */ /* 0x000fe60003800000 */
        /* <DEDUP_REMOVED lines=34> */
.L_x_869:
[----:B------:R-:W-:Y:S05]  /*3050*/  BSYNC B4 ;  /* 0x0000000000047941 */ /* 0x000fea0003800000 */
.L_x_868:
[----:B---3--:R2:W3:-:S06]  /*3060*/  DADD R20, R20, R50 ;  /* 0x0000000014147229 */ /* 0x0084cc0000000032 */
.L_x_867:
[----:B------:R-:W-:Y:S05]  /*3070*/  BSYNC B3 ;  /* 0x0000000000037941 */ /* 0x000fea0003800000 */
.L_x_866:
[----:B------:R-:W-:Y:S01]  /*3080*/  IADD3 R36, R36, c[0x0][0x1a4], RZ ;  /* 0x0000690024247a10 */ /* 0x000fe20007ffe0ff */
[----:B------:R-:W-:Y:S03]  /*3090*/  BSSY B3, `(.L_x_870) ;  /* 0x000001f000037945 */ /* 0x000fe60003800000 */
[----:B------:R-:W-:-:S04]  /*30a0*/  IADD3 R36, R36, -c[0x0][0x1ac], RZ ;  /* 0x80006b0024247a10 */ /* 0x000fc80007ffe0ff */
[----:B------:R-:W-:-:S04]  /*30b0*/  IADD3 R0, R36, c[0x0][0x19c], RZ ;  /* 0x0000670024007a10 */ /* 0x000fc80007ffe0ff */
[----:B------:R-:W-:Y:S02]  /*30c0*/  IMNMX R27, R0, UR5, PT ;  /* 0x00000005001b7c17 */ /* 0x000fe4000b800200 */
[----:B------:R-:W-:Y:S02]  /*30d0*/  IMNMX R0, RZ, R36, !PT ;  /* 0x00000024ff007217 */ /* 0x000fe40007800200 */
[----:B------:R-:W-:-:S04]  /*30e0*/  IMNMX R29, R27, c[0x0][0x180], PT ;  /* 0x000060001b1d7a17 */ /* 0x000fc80003800200 */
[----:B------:R-:W-:Y:S01]  /*30f0*/  ISETP.LE.OR P4, PT, R29, R0, !P4 ;  /* 0x000000001d00720c */ /* 0x000fe20006783670 */
[----:B------:R-:W-:-:S12]  /*3100*/  IMAD.IADD R29, R27, 0x1, -R36 ;  /* 0x000000011b1d7824 */ /* 0x000fd800078e0a24 */
[----:B------:R-:W-:Y:S05]  /*3110*/  @P4 BRA `(.L_x_871) ;  /* 0x0000016000004947 */ /* 0x000fea0003800000 */
[----:B------:R-:W4:Y:S01]  /*3120*/  LDG.E.64 R26, [R52.64+0x18] ;  /* 0x00001808341a7981 */ /* 0x000f22000c1e1b00 */
[----:B------:R-:W-:Y:S01]  /*3130*/  IMAD R30, R38, R29, RZ ;  /* 0x0000001d261e7224 */ /* 0x000fe200078e02ff */
[----:B------:R-:W-:Y:S01]  /*3140*/  BSSY B4, `(.L_x_872) ;  /* 0x0000012000047945 */ /* 0x000fe20003800000 */
[----:B------:R-:W-:-:S04]  /*3150*/  IMAD.MOV.U32 R32, RZ, RZ, 0x1 ;  /* 0x00000001ff207424 */ /* 0x000fc800078e00ff */
        /* <DEDUP_REMOVED lines=16> */
.L_x_873:
[----:B------:R-:W-:Y:S05]  /*3260*/  BSYNC B4 ;  /* 0x0000000000047941 */ /* 0x000fea0003800000 */
.L_x_872:
[----:B---3--:R2:W3:-:S06]  /*3270*/  DADD R20, R20, R50 ;  /* 0x0000000014147229 */ /* 0x0084cc0000000032 */
.L_x_871:
[----:B------:R-:W-:Y:S05]  /*3280*/  BSYNC B3 ;  /* 0x0000000000037941 */ /* 0x000fea0003800000 */
.L_x_870:
[----:B------:R-:W-:-:S04]  /*3290*/  IADD3 R40, R40, 0x4, RZ ;  /* 0x0000000428287810 */ /* 0x000fc80007ffe0ff */
[----:B------:R-:W-:-:S13]  /*32a0*/  ISETP.GE.AND P0, PT, R40, R9, PT ;  /* 0x000000092800720c */ /* 0x000fda0003f06270 */
[----:B------:R-:W-:Y:S05]  /*32b0*/  @!P0 BRA `(.L_x_874) ;  /* 0xfffff67000008947 */ /* 0x000fea000383ffff */
.L_x_813:
[----:B------:R-:W-:Y:S05]  /*32c0*/  BSYNC B2 ;  /* 0x0000000000027941 */ /* 0x000fea0003800000 */
.L_x_812:
[----:B------:R-:W-:-:S04]  /*32d0*/  IADD3 R8, R8, 0x1, RZ ;  /* 0x0000000108087810 */ /* 0x000fc80007ffe0ff */
[----:B------:R-:W-:-:S13]  /*32e0*/  ISETP.GE.AND P0, PT, R8, R5, PT ;  /* 0x000000050800720c */ /* 0x000fda0003f06270 */
[----:B------:R-:W-:Y:S01]  /*32f0*/  @P0 CALL.REL.NOINC `(.L_x_875) ;  /* 0x0000001000000944 */ /* 0x000fe20003c00000 */
[----:B------:R-:W-:Y:S05]  /*3300*/  BRA `(.L_x_876) ;  /* 0xffffde4000007947 */ /* 0x000fea000383ffff */
.L_x_875:
[----:B------:R-:W-:Y:S05]  /*3310*/  BRA `(.L_x_810) ;  /* 0x000020f000007947 */ /* 0x000fea0003800000 */
.L_x_811:
[----:B------:R-:W-:Y:S01]  /*3320*/  IMAD R13, R6, R13, c[0x0][0x1a4] ;  /* 0x00006900060d7624 */ /* 0x000fe200078e020d */
[----:B------:R-:W-:Y:S01]  /*3330*/  IMNMX R17, RZ, R17, !PT ;  /* 0x00000011ff117217 */ /* 0x000fe20007800200 */
[----:B------:R-:W-:-:S03]  /*3340*/  CS2R R20, SRZ ;  /* 0x0000000000147805 */ /* 0x000fc6000001ff00 */
[C---:B------:R-:W-:Y:S02]  /*3350*/  IADD3 R0, R13.reuse, c[0x0][0x1a4], RZ ;  /* 0x000069000d007a10 */ /* 0x040fe40007ffe0ff */
[----:B------:R-:W-:Y:S02]  /*3360*/  IADD3 R13, R13, -c[0x0][0x1ac], RZ ;  /* 0x80006b000d0d7a10 */ /* 0x000fe40007ffe0ff */
[----:B------:R-:W-:Y:S02]  /*3370*/  IADD3 R16, R0, -c[0x0][0x1ac], RZ ;  /* 0x80006b0000107a10 */ /* 0x000fe40007ffe0ff */
[----:B------:R-:W-:Y:S02]  /*3380*/  IADD3 R0, R13, c[0x0][0x19c], RZ ;  /* 0x000067000d007a10 */ /* 0x000fe40007ffe0ff */
[----:B------:R-:W-:Y:S02]  /*3390*/  IADD3 R12, R16, c[0x0][0x19c], RZ ;  /* 0x00006700100c7a10 */ /* 0x000fe40007ffe0ff */
[----:B------:R-:W-:-:S02]  /*33a0*/  IMNMX R0, R0, UR5, PT ;  /* 0x0000000500007c17 */ /* 0x000fc4000b800200 */
[----:B------:R-:W-:Y:S02]  /*33b0*/  IMNMX R12, R12, UR5, PT ;  /* 0x000000050c0c7c17 */ /* 0x000fe4000b800200 */
[----:B------:R-:W-:Y:S02]  /*33c0*/  IMNMX R15, RZ, R13, !PT ;  /* 0x0000000dff0f7217 */ /* 0x000fe40007800200 */
[----:B------:R-:W-:Y:S02]  /*33d0*/  IMNMX R16, RZ, R16, !PT ;  /* 0x00000010ff107217 */ /* 0x000fe40007800200 */
[----:B------:R-:W-:Y:S02]  /*33e0*/  IMNMX R14, R0, c[0x0][0x180], PT ;  /* 0x00006000000e7a17 */ /* 0x000fe40003800200 */
[----:B------:R-:W-:Y:S02]  /*33f0*/  IMNMX R13, R12, c[0x0][0x180], PT ;  /* 0x000060000c0d7a17 */ /* 0x000fe40003800200 */
[----:B------:R-:W-:Y:S01]  /*3400*/  IMNMX R12, R18, c[0x0][0x180], PT ;  /* 0x00006000120c7a17 */ /* 0x000fe20003800200 */
[----:B------:R-:W-:-:S02]  /*3410*/  IMAD.IADD R42, R14, 0x1, -R15 ;  /* 0x000000010e2a7824 */ /* 0x000fc400078e0a0f */
[----:B------:R-:W-:Y:S02]  /*3420*/  IMAD.IADD R40, R13, 0x1, -R16 ;  /* 0x000000010d287824 */ /* 0x000fe400078e0a10 */
.L_x_940:
[----:B------:R-:W-:Y:S01]  /*3430*/  ISETP.GE.AND P0, PT, R6, R9, PT ;  /* 0x000000090600720c */ /* 0x000fe20003f06270 */
[----:B------:R-:W-:-:S12]  /*3440*/  BSSY B2, `(.L_x_877) ;  /* 0x00001f8000027945 */ /* 0x000fd80003800000 */
[----:B0123--:R-:W-:Y:S05]  /*3450*/  @P0 BRA `(.L_x_878) ;  /* 0x00001f6000000947 */ /* 0x00ffea0003800000 */
[--C-:B------:R-:W-:Y:S01]  /*3460*/  SHF.R.S32.HI R19, RZ, 0x1f, R8.reuse ;  /* 0x0000001fff137819 */ /* 0x100fe20000011408 */
[----:B------:R-:W-:Y:S01]  /*3470*/  IMAD.MOV.U32 R18, RZ, RZ, R8 ;  /* 0x000000ffff127224 */ /* 0x000fe200078e0008 */
[----:B------:R-:W-:Y:S01]  /*3480*/  ULDC.S8 UR6, c[0x0][0x1bd] ;  /* 0x00006f4000067ab9 */ /* 0x000fe20000000200 */
[----:B------:R-:W-:Y:S01]  /*3490*/  IMAD R27, R7, c[0x0][0x188], RZ ;  /* 0x00006200071b7a24 */ /* 0x000fe200078e02ff */
[----:B------:R-:W-:Y:S01]  /*34a0*/  ISETP.NE.AND P1, PT, RZ, UR6, PT ;  /* 0x00000006ff007c0c */ /* 0x000fe2000bf25270 */
[----:B------:R-:W-:-:S04]  /*34b0*/  IMAD.WIDE.U32 R52, R22, c[0x0][0x188], R18 ;  /* 0x0000620016347a25 */ /* 0x000fc800078e0012 */
[----:B------:R-:W-:Y:S02]  /*34c0*/  IMAD.MOV.U32 R19, RZ, RZ, c[0x0][0x1a0] ;  /* 0x00006800ff137624 */ /* 0x000fe400078e00ff */
[----:B------:R-:W-:Y:S02]  /*34d0*/  IMAD R27, R22, c[0x0][0x18c], R27 ;  /* 0x00006300161b7a24 */ /* 0x000fe400078e021b */
[----:B------:R-:W-:Y:S02]  /*34e0*/  IMAD R19, R8, R19, -c[0x0][0x1a8] ;  /* 0x80006a0008137624 */ /* 0x000fe400078e0213 */
[----:B------:R-:W-:Y:S01]  /*34f0*/  IMAD.IADD R18, R27, 0x1, R53 ;  /* 0x000000011b127824 */ /* 0x000fe200078e0235 */
[--C-:B------:R-:W-:Y:S01]  /*3500*/  SHF.R.S32.HI R27, RZ, 0x1f, R6.reuse ;  /* 0x0000001fff1b7819 */ /* 0x100fe20000011406 */
[----:B------:R-:W-:Y:S01]  /*3510*/  IMAD.MOV.U32 R26, RZ, RZ, R6 ;  /* 0x000000ffff1a7224 */ /* 0x000fe200078e0006 */
[----:B------:R-:W-:Y:S01]  /*3520*/  IADD3 R0, R19, c[0x0][0x198], RZ ;  /* 0x0000660013007a10 */ /* 0x000fe20007ffe0ff */
[----:B------:R-:W-:Y:S01]  /*3530*/  IMAD R29, R18, c[0x0][0x190], RZ ;  /* 0x00006400121d7a24 */ /* 0x000fe200078e02ff */
[----:B------:R-:W-:Y:S01]  /*3540*/  IMNMX R19, RZ, R19, !PT ;  /* 0x00000013ff137217 */ /* 0x000fe20007800200 */
[----:B------:R-:W-:Y:S01]  /*3550*/  IMAD.WIDE.U32 R26, R52, c[0x0][0x190], R26 ;  /* 0x00006400341a7a25 */ /* 0x000fe200078e001a */
[----:B------:R-:W-:-:S03]  /*3560*/  IMNMX R0, R0, UR4, PT ;  /* 0x0000000400007c17 */ /* 0x000fc6000b800200 */
[----:B------:R-:W-:Y:S01]  /*3570*/  IMAD R29, R52, c[0x0][0x194], R29 ;  /* 0x00006500341d7a24 */ /* 0x000fe200078e021d */
[----:B------:R-:W-:Y:S02]  /*3580*/  IMNMX R36, R0, c[0x0][0x178], PT ;  /* 0x00005e0000247a17 */ /* 0x000fe40003800200 */
[----:B------:R-:W-:Y:S01]  /*3590*/  LEA R54, P0, R26, c[0x0][0x168], 0x3 ;  /* 0x00005a001a367a11 */ /* 0x000fe200078018ff */
[----:B------:R-:W-:Y:S02]  /*35a0*/  IMAD.IADD R27, R27, 0x1, R29 ;  /* 0x000000011b1b7824 */ /* 0x000fe400078e021d */
[----:B------:R-:W-:-:S03]  /*35b0*/  IMAD.IADD R37, R36, 0x1, -R19 ;  /* 0x0000000124257824 */ /* 0x000fc600078e0a13 */
[----:B------:R-:W-:Y:S01]  /*35c0*/  LEA.HI.X R55, R26, c[0x0][0x16c], R27, 0x3, P0 ;  /* 0x00005b001a377a11 */ /* 0x000fe200000f1c1b */
        /* <DEDUP_REMOVED lines=29> */
.L_x_885:
[----:B------:R-:W-:Y:S05]  /*37a0*/  BSYNC B5 ;  /* 0x0000000000057941 */ /* 0x000fea0003800000 */
.L_x_884:
[----:B------:R0:W2:-:S06]  /*37b0*/  DADD R20, R20, R50 ;  /* 0x0000000014147229 */ /* 0x00008c0000000032 */
.L_x_883:
[----:B------:R-:W-:Y:S05]  /*37c0*/  BSYNC B4 ;  /* 0x0000000000047941 */ /* 0x000fea0003800000 */
.L_x_882:
        /* <DEDUP_REMOVED lines=26> */
.L_x_889:
[----:B------:R-:W-:Y:S05]  /*3970*/  BSYNC B5 ;  /* 0x0000000000057941 */ /* 0x000fea0003800000 */
.L_x_888:
[----:B--2---:R0:W2:-:S06]  /*3980*/  DADD R20, R20, R50 ;  /* 0x0000000014147229 */ /* 0x00408c0000000032 */
.L_x_887:
[----:B------:R-:W-:Y:S05]  /*3990*/  BSYNC B4 ;  /* 0x0000000000047941 */ /* 0x000fea0003800000 */
.L_x_886:
        /* <DEDUP_REMOVED lines=26> */
.L_x_891:
[----:B------:R-:W-:Y:S05]  /*3b40*/  BSYNC B4 ;  /* 0x0000000000047941 */ /* 0x000fea0003800000 */
.L_x_890:
[----:B--2---:R0:W2:-:S06]  /*3b50*/  DADD R20, R20, R50 ;  /* 0x0000000014147229 */ /* 0x00408c0000000032 */
.L_x_881:
[----:B------:R-:W-:Y:S05]  /*3b60*/  BSYNC B3 ;  /* 0x0000000000037941 */ /* 0x000fea0003800000 */
.L_x_880:
[----:B------:R-:W-:Y:S01]  /*3b70*/  ISETP.GE.U32.AND P0, PT, R10, 0x3, PT ;  /* 0x000000030a00780c */ /* 0x000fe20003f06070 */
[----:B------:R-:W-:-:S12]  /*3b80*/  BSSY B3, `(.L_x_892) ;  /* 0x000008f000037945 */ /* 0x000fd80003800000 */
[----:B------:R-:W-:Y:S05]  /*3b90*/  @!P0 BRA `(.L_x_893) ;  /* 0x000008d000008947 */ /* 0x000fea0003800000 */
.L_x_910:
[----:B------:R-:W-:Y:S01]  /*3ba0*/  IMAD.MOV.U32 R27, RZ, RZ, c[0x0][0x1a4] ;  /* 0x00006900ff1b7624 */ /* 0x000fe200078e00ff */
[----:B------:R-:W-:Y:S01]  /*3bb0*/  ISETP.GT.AND P4, PT, R36, R19, PT ;  /* 0x000000132400720c */ /* 0x000fe20003f84270 */
[--C-:B------:R-:W-:Y:S01]  /*3bc0*/  IMAD.MOV.U32 R37, RZ, RZ, R38.reuse ;  /* 0x000000ffff257224 */ /* 0x100fe200078e0026 */
[----:B------:R-:W-:Y:S01]  /*3bd0*/  SHF.R.S32.HI R39, RZ, 0x1f, R38 ;  /* 0x0000001fff277819 */ /* 0x000fe20000011426 */
[----:B------:R-:W-:Y:S01]  /*3be0*/  IMAD R0, R38, R27, -c[0x0][0x1ac] ;  /* 0x80006b0026007624 */ /* 0x000fe200078e021b */
[----:B------:R-:W-:Y:S01]  /*3bf0*/  BSSY B4, `(.L_x_894) ;  /* 0x0000025000047945 */ /* 0x000fe20003800000 */
[----:B------:R-:W-:-:S03]  /*3c00*/  IMAD R27, R18, c[0x0][0x190], RZ ;  /* 0x00006400121b7a24 */ /* 0x000fc600078e02ff */
[----:B------:R-:W-:Y:S01]  /*3c10*/  IADD3 R26, R0, c[0x0][0x19c], RZ ;  /* 0x00006700001a7a10 */ /* 0x000fe20007ffe0ff */
[----:B------:R-:W-:Y:S01]  /*3c20*/  IMAD R31, R52, c[0x0][0x194], R27 ;  /* 0x00006500341f7a24 */ /* 0x000fe200078e021b */
[----:B------:R-:W-:Y:S02]  /*3c30*/  IMNMX R0, RZ, R0, !PT ;  /* 0x00000000ff007217 */ /* 0x000fe40007800200 */
[----:B------:R-:W-:Y:S01]  /*3c40*/  IMNMX R28, R26, UR5, PT ;  /* 0x000000051a1c7c17 */ /* 0x000fe2000b800200 */
[----:B------:R-:W-:Y:S01]  /*3c50*/  IMAD.WIDE.U32 R26, R52, c[0x0][0x190], R38 ;  /* 0x00006400341a7a25 */ /* 0x000fe200078e0026 */
[----:B------:R-:W-:Y:S02]  /*3c60*/  IADD3 R38, R38, 0x4, RZ ;  /* 0x0000000426267810 */ /* 0x000fe40007ffe0ff */
[----:B------:R-:W-:Y:S01]  /*3c70*/  IMNMX R29, R28, c[0x0][0x180], PT ;  /* 0x000060001c1d7a17 */ /* 0x000fe20003800200 */
[----:B------:R-:W-:Y:S01]  /*3c80*/  IMAD.IADD R27, R31, 0x1, R27 ;  /* 0x000000011f1b7824 */ /* 0x000fe200078e021b */
[----:B------:R-:W-:-:S02]  /*3c90*/  LEA R54, P1, R26, c[0x0][0x168], 0x3 ;  /* 0x00005a001a367a11 */ /* 0x000fc400078218ff */
[----:B------:R-:W-:Y:S02]  /*3ca0*/  ISETP.LE.OR P0, PT, R29, R0, !P4 ;  /* 0x000000001d00720c */ /* 0x000fe40006703670 */
[----:B------:R-:W-:Y:S02]  /*3cb0*/  ISETP.GE.AND P5, PT, R38, R9, PT ;  /* 0x000000092600720c */ /* 0x000fe40003fa6270 */
[----:B------:R-:W-:-:S09]  /*3cc0*/  LEA.HI.X R55, R26, c[0x0][0x16c], R27, 0x3, P1 ;  /* 0x00005b001a377a11 */ /* 0x000fd200008f1c1b */
        /* <DEDUP_REMOVED lines=21> */
.L_x_897:
[----:B------:R-:W-:Y:S05]  /*3e20*/  BSYNC B5 ;  /* 0x0000000000057941 */ /* 0x000fea0003800000 */
.L_x_896:
[----:B--2---:R0:W2:-:S06]  /*3e30*/  DADD R20, R20, R50 ;  /* 0x0000000014147229 */ /* 0x00408c0000000032 */
.L_x_895:
[----:B------:R-:W-:Y:S05]  /*3e40*/  BSYNC B4 ;  /* 0x0000000000047941 */ /* 0x000fea0003800000 */
.L_x_894:
        /* <DEDUP_REMOVED lines=30> */
.L_x_901:
[----:B------:R-:W-:Y:S05]  /*4030*/  BSYNC B5 ;  /* 0x0000000000057941 */ /* 0x000fea0003800000 */
.L_x_900:
[----:B--2---:R0:W2:-:S06]  /*4040*/  DADD R20, R20, R50 ;  /* 0x0000000014147229 */ /* 0x00408c0000000032 */
.L_x_899:
[----:B------:R-:W-:Y:S05]  /*4050*/  BSYNC B4 ;  /* 0x0000000000047941 */ /* 0x000fea0003800000 */
.L_x_898:
        /* <DEDUP_REMOVED lines=29> */
.L_x_905:
[----:B------:R-:W-:Y:S05]  /*4230*/  BSYNC B5 ;  /* 0x0000000000057941 */ /* 0x000fea0003800000 */
.L_x_904:
[----:B--2---:R0:W2:-:S06]  /*4240*/  DADD R20, R20, R50 ;  /* 0x0000000014147229 */ /* 0x00408c0000000032 */
.L_x_903:
[----:B------:R-:W-:Y:S05]  /*4250*/  BSYNC B4 ;  /* 0x0000000000047941 */ /* 0x000fea0003800000 */
.L_x_902:
        /* <DEDUP_REMOVED lines=29> */
.L_x_909:
[----:B------:R-:W-:Y:S05]  /*4430*/  BSYNC B5 ;  /* 0x0000000000057941 */ /* 0x000fea0003800000 */
.L_x_908:
[----:B--2---:R0:W2:-:S06]  /*4440*/  DADD R20, R20, R50 ;  /* 0x0000000014147229 */ /* 0x00408c0000000032 */
.L_x_907:
[----:B------:R-:W-:Y:S05]  /*4450*/  BSYNC B4 ;  /* 0x0000000000047941 */ /* 0x000fea0003800000 */
.L_x_906:
[----:B------:R-:W-:Y:S05]  /*4460*/  @!P5 BRA `(.L_x_910) ;  /* 0xfffff7300000d947 */ /* 0x000fea000383ffff */
.L_x_893:
[----:B------:R-:W-:Y:S05]  /*4470*/  BSYNC B3 ;  /* 0x0000000000037941 */ /* 0x000fea0003800000 */
.L_x_892:
[----:B------:R-:W-:Y:S05]  /*4480*/  BRA `(.L_x_878) ;  /* 0x00000f3000007947 */ /* 0x000fea0003800000 */
.L_x_879:
        /* <DEDUP_REMOVED lines=14> */
[----:B------:R-:W-:Y:S02]  /*4570*/  IMNMX R28, R0, UR5, PT ;  /* 0x00000005001c7c17 */ /* 0x000fe4000b800200 */
[----:B------:R-:W-:Y:S02]  /*4580*/  IMNMX R0, RZ, R29, !PT ;  /* 0x0000001dff007217 */ /* 0x000fe40007800200 */
[----:B------:R-:W-:-:S05]  /*4590*/  IMNMX R29, R28, c[0x0][0x180], PT ;  /* 0x000060001c1d7a17 */ /* 0x000fca0003800200 */
[----:B------:R-:W-:-:S04]  /*45a0*/  IMAD.IADD R0, R29, 0x1, -R0 ;  /* 0x000000011d007824 */ /* 0x000fc800078e0a00 */
[----:B------:R-:W-:-:S04]  /*45b0*/  IMAD R0, R37, R0, RZ ;  /* 0x0000000025007224 */ /* 0x000fc800078e02ff */
        /* <DEDUP_REMOVED lines=16> */
.L_x_916:
[----:B------:R-:W-:Y:S05]  /*46c0*/  BSYNC B5 ;  /* 0x0000000000057941 */ /* 0x000fea0003800000 */
.L_x_915:
[----:B------:R2:W3:-:S06]  /*46d0*/  DADD R20, R20, R50 ;  /* 0x0000000014147229 */ /* 0x0004cc0000000032 */
.L_x_914:
[----:B------:R-:W-:Y:S05]  /*46e0*/  BSYNC B4 ;  /* 0x0000000000047941 */ /* 0x000fea0003800000 */
.L_x_913:
[----:B------:R-:W-:Y:S02]  /*46f0*/  ISETP.NE.AND P0, PT, R11, 0x1, PT ;  /* 0x000000010b00780c */ /* 0x000fe40003f05270 */
[----:B------:R-:W-:-:S11]  /*4700*/  IADD3 R44, R6, 0x1, RZ ;  /* 0x00000001062c7810 */ /* 0x000fd60007ffe0ff */
[----:B------:R-:W-:Y:S05]  /*4710*/  @!P0 BRA `(.L_x_912) ;  /* 0x0000036000008947 */ /* 0x000fea0003800000 */
[----:B------:R-:W-:Y:S01]  /*4720*/  ISETP.LE.OR P0, PT, R14, R15, !P4 ;  /* 0x0000000f0e00720c */ /* 0x000fe20006703670 */
[----:B------:R-:W-:-:S12]  /*4730*/  BSSY B4, `(.L_x_917) ;  /* 0x0000018000047945 */ /* 0x000fd80003800000 */
        /* <DEDUP_REMOVED lines=21> */
.L_x_920:
[----:B------:R-:W-:Y:S05]  /*4890*/  BSYNC B5 ;  /* 0x0000000000057941 */ /* 0x000fea0003800000 */
.L_x_919:
[----:B---3--:R2:W3:-:S06]  /*48a0*/  DADD R20, R20, R50 ;  /* 0x0000000014147229 */ /* 0x0084cc0000000032 */
.L_x_918:
[----:B------:R-:W-:Y:S05]  /*48b0*/  BSYNC B4 ;  /* 0x0000000000047941 */ /* 0x000fea0003800000 */
.L_x_917:
[----:B------:R-:W-:Y:S02]  /*48c0*/  ISETP.NE.AND P0, PT, R11, 0x2, PT ;  /* 0x000000020b00780c */ /* 0x000fe40003f05270 */
[----:B------:R-:W-:-:S11]  /*48d0*/  IADD3 R44, R6, 0x2, RZ ;  /* 0x00000002062c7810 */ /* 0x000fd60007ffe0ff */
[----:B------:R-:W-:Y:S05]  /*48e0*/  @!P0 BRA `(.L_x_912) ;  /* 0x0000019000008947 */ /* 0x000fea0003800000 */
[----:B------:R-:W-:Y:S02]  /*48f0*/  ISETP.LE.OR P4, PT, R13, R16, !P4 ;  /* 0x000000100d00720c */ /* 0x000fe40006783670 */
[----:B------:R-:W-:-:S11]  /*4900*/  IADD3 R44, R6, 0x3, RZ ;  /* 0x00000003062c7810 */ /* 0x000fd60007ffe0ff */
        /* <DEDUP_REMOVED lines=21> */
.L_x_922:
[----:B------:R-:W-:Y:S05]  /*4a60*/  BSYNC B4 ;  /* 0x0000000000047941 */ /* 0x000fea0003800000 */
.L_x_921:
[----:B---3--:R2:W3:-:S06]  /*4a70*/  DADD R20, R20, R50 ;  /* 0x0000000014147229 */ /* 0x0084cc0000000032 */
.L_x_912:
[----:B------:R-:W-:Y:S05]  /*4a80*/  BSYNC B3 ;  /* 0x0000000000037941 */ /* 0x000fea0003800000 */
.L_x_911:
[----:B------:R-:W-:-:S13]  /*4a90*/  ISETP.GE.U32.AND P0, PT, R10, 0x3, PT ;  /* 0x000000030a00780c */ /* 0x000fda0003f06070 */
[----:B------:R-:W-:Y:S05]  /*4aa0*/  @!P0 BRA `(.L_x_878) ;  /* 0x0000091000008947 */ /* 0x000fea0003800000 */
.L_x_939:
        /* <DEDUP_REMOVED lines=8> */
[C---:B------:R-:W-:Y:S01]  /*4b30*/  IMAD R31, R52.reuse, c[0x0][0x194], R27 ;  /* 0x00006500341f7a24 */ /* 0x040fe200078e021b */
[----:B------:R-:W-:Y:S01]  /*4b40*/  IMNMX R0, RZ, R0, !PT ;  /* 0x00000000ff007217 */ /* 0x000fe20007800200 */
[----:B------:R-:W-:Y:S01]  /*4b50*/  IMAD.WIDE.U32 R26, R52, c[0x0][0x190], R44 ;  /* 0x00006400341a7a25 */ /* 0x000fe200078e002c */
[----:B------:R-:W-:Y:S02]  /*4b60*/  IMNMX R28, R28, UR5, PT ;  /* 0x000000051c1c7c17 */ /* 0x000fe4000b800200 */
[----:B------:R-:W-:Y:S01]  /*4b70*/  IADD3 R44, R44, 0x4, RZ ;  /* 0x000000042c2c7810 */ /* 0x000fe20007ffe0ff */
[----:B------:R-:W-:Y:S01]  /*4b80*/  IMAD.IADD R27, R31, 0x1, R27 ;  /* 0x000000011f1b7824 */ /* 0x000fe200078e021b */
[----:B------:R-:W-:Y:S02]  /*4b90*/  IMNMX R29, R28, c[0x0][0x180], PT ;  /* 0x000060001c1d7a17 */ /* 0x000fe40003800200 */
[----:B------:R-:W-:-:S02]  /*4ba0*/  LEA R54, P1, R26, c[0x0][0x168], 0x3 ;  /* 0x00005a001a367a11 */ /* 0x000fc400078218ff */
[----:B------:R-:W-:Y:S02]  /*4bb0*/  ISETP.LE.OR P0, PT, R29, R0, !P4 ;  /* 0x000000001d00720c */ /* 0x000fe40006703670 */
[----:B------:R-:W-:Y:S02]  /*4bc0*/  ISETP.GE.AND P5, PT, R44, R9, PT ;  /* 0x000000092c00720c */ /* 0x000fe40003fa6270 */
[----:B------:R-:W-:-:S09]  /*4bd0*/  LEA.HI.X R55, R26, c[0x0][0x16c], R27, 0x3, P1 ;  /* 0x00005b001a377a11 */ /* 0x000fd200008f1c1b */
[----:B-123--:R-:W-:Y:S05]  /*4be0*/  @P0 BRA `(.L_x_924) ;  /* 0x0000017000000947 */ /* 0x00efea0003800000 */
[----:B------:R-:W4:Y:S01]  /*4bf0*/  LDG.E.64 R26, [R54.64] ;  /* 0x00000008361a7981 */ /* 0x000f22000c1e1b00 */
[----:B------:R-:W-:Y:S01]  /*4c00*/  IMAD.IADD R0, R29, 0x1, -R0 ;  /* 0x000000011d007824 */ /* 0x000fe200078e0a00 */
[----:B------:R-:W-:Y:S01]  /*4c10*/  BSSY B4, `(.L_x_925) ;  /* 0x0000013000047945 */ /* 0x000fe20003800000 */
[----:B------:R-:W-:Y:S02]  /*4c20*/  IMAD.MOV.U32 R32, RZ, RZ, 0x1 ;  /* 0x00000001ff207424 */ /* 0x000fe400078e00ff */
[----:B------:R-:W-:-:S04]  /*4c30*/  IMAD R0, R37, R0, RZ ;  /* 0x0000000025007224 */ /* 0x000fc800078e02ff */
        /* <DEDUP_REMOVED lines=16> */
.L_x_926:
[----:B------:R-:W-:Y:S05]  /*4d40*/  BSYNC B4 ;  /* 0x0000000000047941 */ /* 0x000fea0003800000 */
.L_x_925:
[----:B---3--:R2:W3:-:S06]  /*4d50*/  DADD R20, R20, R50 ;  /* 0x0000000014147229 */ /* 0x0084cc0000000032 */
.L_x_924:
[----:B------:R-:W-:Y:S05]  /*4d60*/  BSYNC B3 ;  /* 0x0000000000037941 */ /* 0x000fea0003800000 */
.L_x_923:
        /* <DEDUP_REMOVED lines=31> */
.L_x_930:
[----:B------:R-:W-:Y:S05]  /*4f60*/  BSYNC B4 ;  /* 0x0000000000047941 */ /* 0x000fea0003800000 */
.L_x_929:
[----:B---3--:R2:W3:-:S06]  /*4f70*/  DADD R20, R20, R50 ;  /* 0x0000000014147229 */ /* 0x0084cc0000000032 */
.L_x_928:
[----:B------:R-:W-:Y:S05]  /*4f80*/  BSYNC B3 ;  /* 0x0000000000037941 */ /* 0x000fea0003800000 */
.L_x_927:
        /* <DEDUP_REMOVED lines=30> */
.L_x_934:
[----:B------:R-:W-:Y:S05]  /*5170*/  BSYNC B4 ;  /* 0x0000000000047941 */ /* 0x000fea0003800000 */
.L_x_933:
[----:B---3--:R2:W3:-:S06]  /*5180*/  DADD R20, R20, R50 ;  /* 0x0000000014147229 */ /* 0x0084cc0000000032 */
.L_x_932:
[----:B------:R-:W-:Y:S05]  /*5190*/  BSYNC B3 ;  /* 0x0000000000037941 */ /* 0x000fea0003800000 */
.L_x_931:
        /* <DEDUP_REMOVED lines=30> */
.L_x_938:
[----:B------:R-:W-:Y:S05]  /*5380*/  BSYNC B4 ;  /* 0x0000000000047941 */ /* 0x000fea0003800000 */
.L_x_937:
[----:B---3--:R2:W3:-:S06]  /*5390*/  DADD R20, R20, R50 ;  /* 0x0000000014147229 */ /* 0x0084cc0000000032 */
.L_x_936:
[----:B------:R-:W-:Y:S05]  /*53a0*/  BSYNC B3 ;  /* 0x0000000000037941 */ /* 0x000fea0003800000 */
.L_x_935:
[----:B------:R-:W-:Y:S05]  /*53b0*/  @!P5 BRA `(.L_x_939) ;  /* 0xfffff6f00000d947 */ /* 0x000fea000383ffff */
.L_x_878:
[----:B------:R-:W-:Y:S05]  /*53c0*/  BSYNC B2 ;  /* 0x0000000000027941 */ /* 0x000fea0003800000 */
.L_x_877:
[----:B------:R-:W-:-:S04]  /*53d0*/  IADD3 R8, R8, 0x1, RZ ;  /* 0x0000000108087810 */ /* 0x000fc80007ffe0ff */
[----:B------:R-:W-:-:S13]  /*53e0*/  ISETP.GE.AND P0, PT, R8, R5, PT ;  /* 0x000000050800720c */ /* 0x000fda0003f06270 */
[----:B------:R-:W-:Y:S01]  /*53f0*/  @P0 CALL.REL.NOINC `(.L_x_810) ;  /* 0x0000001000000944 */ /* 0x000fe20003c00000 */
[----:B------:R-:W-:Y:S05]  /*5400*/  BRA `(.L_x_940) ;  /* 0xffffe02000007947 */ /* 0x000fea000383ffff */
.L_x_810:
[----:B------:R-:W-:Y:S05]  /*5410*/  BSYNC B0 ;  /* 0x0000000000007941 */ /* 0x000fea0003800000 */
.L_x_809:
[----:B------:R-:W-:Y:S01]  /*5420*/  LEA R6, P0, R2, c[0x0][0x1b0], 0x3 ;  /* 0x00006c0002067a11 */ /* 0x000fe200078018ff */
[----:B------:R-:W-:-:S03]  /*5430*/  IMAD R5, R4, c[0x0][0xc], RZ ;  /* 0x0000030004057a24 */ /* 0x000fc600078e02ff */
[----:B------:R-:W-:Y:S02]  /*5440*/  LEA.HI.X R7, R2, c[0x0][0x1b4], R3, 0x3, P0 ;  /* 0x00006d0002077a11 */ /* 0x000fe400000f1c03 */
[----:B------:R-:W-:-:S03]  /*5450*/  IADD3 R2, P0, R5, R2, RZ ;  /* 0x0000000205027210 */ /* 0x000fc60007f1e0ff */
[----:B--23--:R2:W-:Y:S02]  /*5460*/  STG.E.64 [R6.64], R20 ;  /* 0x0000001406007986 */ /* 0x00c5e4000c101b08 */
[----:B------:R-:W-:Y:S01]  /*5470*/  IMAD.X R3, RZ, RZ, R3, P0 ;  /* 0x000000ffff037224 */ /* 0x000fe200000e0603 */
[----:B------:R-:W-:-:S04]  /*5480*/  ISETP.GE.U32.AND P0, PT, R2, c[0x0][0x160], PT ;  /* 0x0000580002007a0c */ /* 0x000fc80003f06070 */
[----:B------:R-:W-:-:S13]  /*5490*/  ISETP.GE.AND.EX P0, PT, R3, c[0x0][0x164], PT, P0 ;  /* 0x0000590003007a0c */ /* 0x000fda0003f06300 */
[----:B--2---:R-:W-:Y:S01]  /*54a0*/  @P0 CALL.REL.NOINC `(.L_x_941) ;  /* 0x0000001000000944 */ /* 0x004fe20003c00000 */
[----:B------:R-:W-:Y:S05]  /*54b0*/  BRA `(.L_x_942) ;  /* 0xffffac4000007947 */ /* 0x000fea000383ffff */
.L_x_941:
[----:B------:R-:W-:Y:S05]  /*54c0*/  EXIT ;  /* 0x000000000000794d */ /* 0x000fea0003800000 */
        .weak           $__internal_12_$__cuda_sm20_div_rn_f64_full
        .type           $__internal_12_$__cuda_sm20_div_rn_f64_full,@function
        .size           $__internal_12_$__cuda_sm20_div_rn_f64_full,($__internal_13_$__cuda_sm20_div_s64 - $__internal_12_$__cuda_sm20_div_rn_f64_full)
$__internal_12_$__cuda_sm20_div_rn_f64_full:
[----:B------:R-:W-:Y:S01]  /*54d0*/  FSETP.GEU.AND P0, PT, |R27|, 1.469367938527859385e-39, PT ;  /* 0x001000001b00780b */ /* 0x000fe20003f0e200 */
[----:B------:R-:W-:Y:S01]  /*54e0*/  IMAD.MOV.U32 R45, RZ, RZ, 0x1ca00000 ;  /* 0x1ca00000ff2d7424 */ /* 0x000fe200078e00ff */
[C---:B------:R-:W-:Y:S01]  /*54f0*/  FSETP.GEU.AND P1, PT, |R31|.reuse, 1.469367938527859385e-39, PT ;  /* 0x001000001f00780b */ /* 0x040fe20003f2e200 */
[----:B------:R-:W-:Y:S01]  /*5500*/  IMAD.MOV.U32 R50, RZ, RZ, 0x1 ;  /* 0x00000001ff327424 */ /* 0x000fe200078e00ff */
[----:B------:R-:W-:Y:S01]  /*5510*/  LOP3.LUT R28, R31, 0x800fffff, RZ, 0xc0, !PT ;  /* 0x800fffff1f1c7812 */ /* 0x000fe200078ec0ff */
[----:B------:R-:W-:Y:S01]  /*5520*/  BSSY B1, `(.L_x_943) ;  /* 0x0000053000017945 */ /* 0x000fe20003800000 */
[----:B------:R-:W-:Y:S02]  /*5530*/  LOP3.LUT R46, R27, 0x7ff00000, RZ, 0xc0, !PT ;  /* 0x7ff000001b2e7812 */ /* 0x000fe400078ec0ff */
[----:B------:R-:W-:Y:S01]  /*5540*/  LOP3.LUT R29, R28, 0x3ff00000, RZ, 0xfc, !PT ;  /* 0x3ff000001c1d7812 */ /* 0x000fe200078efcff */
[----:B------:R-:W-:Y:S01]  /*5550*/  IMAD.MOV.U32 R28, RZ, RZ, R30 ;  /* 0x000000ffff1c7224 */ /* 0x000fe200078e001e */
[----:B------:R-:W-:Y:S01]  /*5560*/  LOP3.LUT R48, R31, 0x7ff00000, RZ, 0xc0, !PT ;  /* 0x7ff000001f307812 */ /* 0x000fe200078ec0ff */
[----:B------:R-:W-:-:S02]  /*5570*/  IMAD.MOV.U32 R47, RZ, RZ, R46 ;  /* 0x000000ffff2f7224 */ /* 0x000fc400078e002e */
[----:B------:R-:W-:Y:S01]  /*5580*/  @!P0 LOP3.LUT R33, R31, 0x7ff00000, RZ, 0xc0, !PT ;  /* 0x7ff000001f218812 */ /* 0x000fe200078ec0ff */
[----:B------:R-:W-:Y:S01]  /*5590*/  @!P0 IMAD.MOV.U32 R34, RZ, RZ, RZ ;  /* 0x000000ffff228224 */ /* 0x000fe200078e00ff */
[----:B------:R-:W0:Y:S01]  /*55a0*/  @!P1 DMUL R28, R30, 8.98846567431157953865e+307 ;  /* 0x7fe000001e1c9828 */ /* 0x000e220000000000 */
[C---:B------:R-:W-:Y:S02]  /*55b0*/  ISETP.GE.U32.AND P3, PT, R46.reuse, R48, PT ;  /* 0x000000302e00720c */ /* 0x040fe40003f66070 */
[----:B------:R-:W-:Y:S02]  /*55c0*/  @!P0 ISETP.GE.U32.AND P2, PT, R46, R33, PT ;  /* 0x000000212e00820c */ /* 0x000fe40003f46070 */
[C---:B------:R-:W-:Y:S01]  /*55d0*/  SEL R33, R45.reuse, 0x63400000, !P3 ;  /* 0x634000002d217807 */ /* 0x040fe20005800000 */
[----:B0-----:R-:W0:Y:S01]  /*55e0*/  MUFU.RCP64H R51, R29 ;  /* 0x0000001d00337308 */ /* 0x001e220000001800 */
[----:B------:R-:W-:Y:S02]  /*55f0*/  @!P0 SEL R35, R45, 0x63400000, !P2 ;  /* 0x634000002d238807 */ /* 0x000fe40005000000 */
[----:B------:R-:W-:-:S02]  /*5600*/  LOP3.LUT R33, R33, 0x800fffff, R27, 0xf8, !PT ;  /* 0x800fffff21217812 */ /* 0x000fc400078ef81b */
[----:B------:R-:W-:Y:S02]  /*5610*/  @!P0 LOP3.LUT R32, R35, 0x80000000, R27, 0xf8, !PT ;  /* 0x8000000023208812 */ /* 0x000fe400078ef81b */
[----:B------:R-:W-:Y:S02]  /*5620*/  @!P1 LOP3.LUT R48, R29, 0x7ff00000, RZ, 0xc0, !PT ;  /* 0x7ff000001d309812 */ /* 0x000fe400078ec0ff */
[----:B------:R-:W-:Y:S01]  /*5630*/  @!P0 LOP3.LUT R35, R32, 0x100000, RZ, 0xfc, !PT ;  /* 0x0010000020238812 */ /* 0x000fe200078efcff */
[----:B------:R-:W-:-:S06]  /*5640*/  IMAD.MOV.U32 R32, RZ, RZ, R26 ;  /* 0x000000ffff207224 */ /* 0x000fcc00078e001a */
[----:B------:R-:W-:-:S04]  /*5650*/  @!P0 DFMA R32, R32, 2, -R34 ;  /* 0x400000002020882b */ /* 0x000fc80000000822 */
[----:B0-----:R-:W0:-:S06]  /*5660*/  DFMA R34, R50, -R28, 1 ;  /* 0x3ff000003222742b */ /* 0x001e0c000000081c */
[----:B0-----:R-:W0:Y:S01]  /*5670*/  DFMA R34, R34, R34, R34 ;  /* 0x000000222222722b */ /* 0x001e220000000022 */
[----:B------:R-:W-:-:S04]  /*5680*/  @!P0 LOP3.LUT R47, R33, 0x7ff00000, RZ, 0xc0, !PT ;  /* 0x7ff00000212f8812 */ /* 0x000fc800078ec0ff */
[----:B------:R-:W-:Y:S01]  /*5690*/  IADD3 R49, R47, -0x1, RZ ;  /* 0xffffffff2f317810 */ /* 0x000fe20007ffe0ff */
[----:B0-----:R-:W0:-:S03]  /*56a0*/  DFMA R50, R50, R34, R50 ;  /* 0x000000223232722b */ /* 0x001e060000000032 */
[----:B------:R-:W-:Y:S02]  /*56b0*/  ISETP.GT.U32.AND P0, PT, R49, 0x7feffffe, PT ;  /* 0x7feffffe3100780c */ /* 0x000fe40003f04070 */
[----:B------:R-:W-:Y:S01]  /*56c0*/  IADD3 R49, R48, -0x1, RZ ;  /* 0xffffffff30317810 */ /* 0x000fe20007ffe0ff */
[----:B0-----:R-:W0:-:S03]  /*56d0*/  DFMA R56, R50, -R28, 1 ;  /* 0x3ff000003238742b */ /* 0x001e06000000081c */
[----:B------:R-:W-:-:S03]  /*56e0*/  ISETP.GT.U32.OR P0, PT, R49, 0x7feffffe, P0 ;  /* 0x7feffffe3100780c */ /* 0x000fc60000704470 */
[----:B0-----:R-:W0:-:S06]  /*56f0*/  DFMA R56, R50, R56, R50 ;  /* 0x000000383238722b */ /* 0x001e0c0000000032 */
[----:B0-----:R-:W0:-:S06]  /*5700*/  DMUL R50, R56, R32 ;  /* 0x0000002038327228 */ /* 0x001e0c0000000000 */
[----:B0-----:R-:W0:-:S06]  /*5710*/  DFMA R34, R50, -R28, R32 ;  /* 0x8000001c3222722b */ /* 0x001e0c0000000020 */
[----:B0-----:R0:W1:Y:S01]  /*5720*/  DFMA R34, R56, R34, R50 ;  /* 0x000000223822722b */ /* 0x0010620000000032 */
[----:B------:R-:W-:Y:S05]  /*5730*/  @P0 BRA `(.L_x_944) ;  /* 0x000001c000000947 */ /* 0x000fea0003800000 */
[----:B------:R-:W-:-:S04]  /*5740*/  LOP3.LUT R27, R31, 0x7ff00000, RZ, 0xc0, !PT ;  /* 0x7ff000001f1b7812 */ /* 0x000fc800078ec0ff */
[C---:B------:R-:W-:Y:S01]  /*5750*/  ISETP.GE.U32.AND P0, PT, R46.reuse, R27, PT ;  /* 0x0000001b2e00720c */ /* 0x040fe20003f06070 */
[----:B------:R-:W-:Y:S02]  /*5760*/  IMAD.IADD R26, R46, 0x1, -R27 ;  /* 0x000000012e1a7824 */ /* 0x000fe400078e0a1b */
[----:B------:R-:W-:Y:S01]  /*5770*/  IMAD.MOV.U32 R46, RZ, RZ, RZ ;  /* 0x000000ffff2e7224 */ /* 0x000fe200078e00ff */
[----:B------:R-:W-:Y:S02]  /*5780*/  SEL R45, R45, 0x63400000, !P0 ;  /* 0x634000002d2d7807 */ /* 0x000fe40004000000 */
[----:B------:R-:W-:-:S04]  /*5790*/  IMNMX R26, R26, -0x46a00000, !PT ;  /* 0xb96000001a1a7817 */ /* 0x000fc80007800200 */
[----:B------:R-:W-:-:S05]  /*57a0*/  IMNMX R26, R26, 0x46a00000, PT ;  /* 0x46a000001a1a7817 */ /* 0x000fca0003800200 */
[----:B------:R-:W-:-:S05]  /*57b0*/  IMAD.IADD R26, R26, 0x1, -R45 ;  /* 0x000000011a1a7824 */ /* 0x000fca00078e0a2d */
[----:B------:R-:W-:-:S06]  /*57c0*/  IADD3 R47, R26, 0x7fe00000, RZ ;  /* 0x7fe000001a2f7810 */ /* 0x000fcc0007ffe0ff */
[----:B01----:R-:W0:-:S10]  /*57d0*/  DMUL R50, R34, R46 ;  /* 0x0000002e22327228 */ /* 0x003e140000000000 */
[----:B0-----:R-:W-:-:S13]  /*57e0*/  FSETP.GTU.AND P0, PT, |R51|, 1.469367938527859385e-39, PT ;  /* 0x001000003300780b */ /* 0x001fda0003f0c200 */
[----:B------:R-:W-:Y:S05]  /*57f0*/  @P0 BRA `(.L_x_945) ;  /* 0x0000025000000947 */ /* 0x000fea0003800000 */
[----:B------:R-:W0:Y:S01]  /*5800*/  DFMA R28, R34, -R28, R32 ;  /* 0x8000001c221c722b */ /* 0x000e220000000020 */
[----:B------:R-:W-:-:S09]  /*5810*/  IMAD.MOV.U32 R46, RZ, RZ, RZ ;  /* 0x000000ffff2e7224 */ /* 0x000fd200078e00ff */
[C---:B0-----:R-:W-:Y:S02]  /*5820*/  FSETP.NEU.AND P0, PT, R29.reuse, RZ, PT ;  /* 0x000000ff1d00720b */ /* 0x041fe40003f0d000 */
[----:B------:R-:W-:-:S04]  /*5830*/  LOP3.LUT R30, R29, 0x80000000, R31, 0x48, !PT ;  /* 0x800000001d1e7812 */ /* 0x000fc800078e481f */
[----:B------:R-:W-:-:S07]  /*5840*/  LOP3.LUT R47, R30, R47, RZ, 0xfc, !PT ;  /* 0x0000002f1e2f7212 */ /* 0x000fce00078efcff */
[----:B------:R-:W-:Y:S05]  /*5850*/  @!P0 BRA `(.L_x_945) ;  /* 0x000001f000008947 */ /* 0x000fea0003800000 */
[----:B------:R-:W-:Y:S01]  /*5860*/  IMAD.MOV R29, RZ, RZ, -R26 ;  /* 0x000000ffff1d7224 */ /* 0x000fe200078e0a1a */
[----:B------:R-:W-:Y:S01]  /*5870*/  IADD3 R26, -R26, -0x43300000, RZ ;  /* 0xbcd000001a1a7810 */ /* 0x000fe20007ffe1ff */
[----:B------:R-:W-:-:S06]  /*5880*/  IMAD.MOV.U32 R28, RZ, RZ, RZ ;  /* 0x000000ffff1c7224 */ /* 0x000fcc00078e00ff */
[----:B------:R-:W0:-:S04]  /*5890*/  DFMA R28, R50, -R28, R34 ;  /* 0x8000001c321c722b */ /* 0x000e080000000022 */
[----:B------:R-:W1:-:S06]  /*58a0*/  DMUL.RP R34, R34, R46 ;  /* 0x0000002e22227228 */ /* 0x000e4c0000008000 */
[----:B0-----:R-:W-:-:S04]  /*58b0*/  FSETP.NEU.AND P0, PT, |R29|, R26, PT ;  /* 0x0000001a1d00720b */ /* 0x001fc80003f0d200 */
[----:B-1----:R-:W-:Y:S02]  /*58c0*/  LOP3.LUT R27, R35, R30, RZ, 0x3c, !PT ;  /* 0x0000001e231b7212 */ /* 0x002fe400078e3cff */
[----:B------:R-:W-:Y:S02]  /*58d0*/  FSEL R50, R34, R50, !P0 ;  /* 0x0000003222327208 */ /* 0x000fe40004000000 */
[----:B------:R-:W-:Y:S01]  /*58e0*/  FSEL R51, R27, R51, !P0 ;  /* 0x000000331b337208 */ /* 0x000fe20004000000 */
[----:B------:R-:W-:Y:S05]  /*58f0*/  BRA `(.L_x_945) ;  /* 0x0000015000007947 */ /* 0x000fea0003800000 */
.L_x_944:
[----:B------:R-:W2:-:S14]  /*5900*/  DSETP.NAN.AND P0, PT, R26, R26, PT ;  /* 0x0000001a1a00722a */ /* 0x000e9c0003f08000 */
[----:B--2---:R-:W-:Y:S05]  /*5910*/  @P0 BRA `(.L_x_946) ;  /* 0x0000011000000947 */ /* 0x004fea0003800000 */
[----:B------:R-:W2:-:S14]  /*5920*/  DSETP.NAN.AND P0, PT, R30, R30, PT ;  /* 0x0000001e1e00722a */ /* 0x000e9c0003f08000 */
[----:B--2---:R-:W-:Y:S05]  /*5930*/  @P0 BRA `(.L_x_947) ;  /* 0x000000c000000947 */ /* 0x004fea0003800000 */
[----:B------:R-:W-:Y:S01]  /*5940*/  ISETP.NE.AND P0, PT, R47, R48, PT ;  /* 0x000000302f00720c */ /* 0x000fe20003f05270 */
[----:B0-----:R-:W-:Y:S02]  /*5950*/  IMAD.MOV.U32 R50, RZ, RZ, 0x0 ;  /* 0x00000000ff327424 */ /* 0x001fe400078e00ff */
[----:B------:R-:W-:-:S10]  /*5960*/  IMAD.MOV.U32 R51, RZ, RZ, -0x80000 ;  /* 0xfff80000ff337424 */ /* 0x000fd400078e00ff */
[----:B------:R-:W-:Y:S05]  /*5970*/  @!P0 BRA `(.L_x_945) ;  /* 0x000000d000008947 */ /* 0x000fea0003800000 */
[----:B------:R-:W-:Y:S02]  /*5980*/  ISETP.NE.AND P0, PT, R47, 0x7ff00000, PT ;  /* 0x7ff000002f00780c */ /* 0x000fe40003f05270 */
[----:B------:R-:W-:Y:S02]  /*5990*/  LOP3.LUT R51, R27, 0x80000000, R31, 0x48, !PT ;  /* 0x800000001b337812 */ /* 0x000fe400078e481f */
[----:B------:R-:W-:-:S13]  /*59a0*/  ISETP.EQ.OR P0, PT, R48, RZ, !P0 ;  /* 0x000000ff3000720c */ /* 0x000fda0004702670 */
[----:B------:R-:W-:Y:S01]  /*59b0*/  @P0 LOP3.LUT R26, R51, 0x7ff00000, RZ, 0xfc, !PT ;  /* 0x7ff00000331a0812 */ /* 0x000fe200078efcff */
[----:B------:R-:W-:Y:S02]  /*59c0*/  @!P0 IMAD.MOV.U32 R50, RZ, RZ, RZ ;  /* 0x000000ffff328224 */ /* 0x000fe400078e00ff */
[----:B------:R-:W-:Y:S02]  /*59d0*/  @P0 IMAD.MOV.U32 R50, RZ, RZ, RZ ;  /* 0x000000ffff320224 */ /* 0x000fe400078e00ff */
[----:B------:R-:W-:Y:S01]  /*59e0*/  @P0 IMAD.MOV.U32 R51, RZ, RZ, R26 ;  /* 0x000000ffff330224 */ /* 0x000fe200078e001a */
[----:B------:R-:W-:Y:S05]  /*59f0*/  BRA `(.L_x_945) ;  /* 0x0000005000007947 */ /* 0x000fea0003800000 */
.L_x_947:
[----:B0-----:R-:W-:Y:S01]  /*5a00*/  LOP3.LUT R51, R31, 0x80000, RZ, 0xfc, !PT ;  /* 0x000800001f337812 */ /* 0x001fe200078efcff */
[----:B------:R-:W-:Y:S01]  /*5a10*/  IMAD.MOV.U32 R50, RZ, RZ, R30 ;  /* 0x000000ffff327224 */ /* 0x000fe200078e001e */
[----:B------:R-:W-:Y:S05]  /*5a20*/  BRA `(.L_x_945) ;  /* 0x0000002000007947 */ /* 0x000fea0003800000 */
.L_x_946:
[----:B0-----:R-:W-:Y:S01]  /*5a30*/  LOP3.LUT R51, R27, 0x80000, RZ, 0xfc, !PT ;  /* 0x000800001b337812 */ /* 0x001fe200078efcff */
[----:B------:R-:W-:Y:S02]  /*5a40*/  IMAD.MOV.U32 R50, RZ, RZ, R26 ;  /* 0x000000ffff327224 */ /* 0x000fe400078e001a */
.L_x_945:
[----:B------:R-:W-:Y:S05]  /*5a50*/  BSYNC B1 ;  /* 0x0000000000017941 */ /* 0x000fea0003800000 */
.L_x_943:
[----:B------:R-:W-:Y:S02]  /*5a60*/  IMAD.MOV.U32 R26, RZ, RZ, R0 ;  /* 0x000000ffff1a7224 */ /* 0x000fe400078e0000 */
[----:B------:R-:W-:-:S04]  /*5a70*/  IMAD.MOV.U32 R27, RZ, RZ, 0x0 ;  /* 0x00000000ff1b7424 */ /* 0x000fc800078e00ff */
[----:B------:R-:W-:Y:S05]  /*5a80*/  RET.REL.NODEC R26 `(_ZN2at6native49_GLOBAL__N__3489678a_16_AveragePool2d_cu_fb80407634avg_pool2d_backward_out_cuda_frameIddlEEvT1_PKT_llllliiiiiiPS4_ibb) ;  /* 0xffffa5701a007950 */ /* 0x000fea0003c3ffff */
        .weak           $__internal_13_$__cuda_sm20_div_s64
        .type           $__internal_13_$__cuda_sm20_div_s64,@function
        .size           $__internal_13_$__cuda_sm20_div_s64,(.L_x_1840 - $__internal_13_$__cuda_sm20_div_s64)
$__internal_13_$__cuda_sm20_div_s64:
        /* <DEDUP_REMOVED lines=19> */
[----:B------:R-:W-:Y:S01]  /*5bc0*/  IMAD.HI.U32 R15, R17, R23, RZ ;  /* 0x00000017110f7227 */ /* 0x000fe200078e00ff */
[----:B------:R-:W-:-:S03]  /*5bd0*/  IADD3 R23, P4, RZ, -R20, RZ ;  /* 0x80000014ff177210 */ /* 0x000fc60007f9e0ff */
[----:B------:R-:W-:Y:S01]  /*5be0*/  IMAD.HI.U32 R18, P1, R17, R21, R18 ;  /* 0x0000001511127227 */ /* 0x000fe20007820012 */
[----:B------:R-:W-:-:S03]  /*5bf0*/  SEL R23, R23, R20, !P3 ;  /* 0x0000001417177207 */ /* 0x000fc60005800000 */
[----:B------:R-:W-:Y:S01]  /*5c00*/  IMAD.X R15, R15, 0x1, R17, P0 ;  /* 0x000000010f0f7824 */ /* 0x000fe200000e0611 */
[----:B------:R-:W-:-:S04]  /*5c10*/  IADD3 R19, P2, R27, R18, RZ ;  /* 0x000000121b137210 */ /* 0x000fc80007f5e0ff */
[----:B------:R-:W-:Y:S01]  /*5c20*/  IADD3.X R15, RZ, RZ, R15, P2, P1 ;  /* 0x000000ffff0f7210 */ /* 0x000fe200017e240f */
[----:B------:R-:W-:-:S04]  /*5c30*/  IMAD.WIDE.U32 R16, R19, R10, RZ ;  /* 0x0000000a13107225 */ /* 0x000fc800078e00ff */
[----:B------:R-:W-:Y:S01]  /*5c40*/  IMAD R17, R19, R11, R17 ;  /* 0x0000000b13117224 */ /* 0x000fe200078e0211 */
[----:B------:R-:W-:-:S03]  /*5c50*/  IADD3 R21, P0, RZ, -R16, RZ ;  /* 0x80000010ff157210 */ /* 0x000fc60007f1e0ff */
[----:B------:R-:W-:Y:S02]  /*5c60*/  IMAD R17, R15, R10, R17 ;  /* 0x0000000a0f117224 */ /* 0x000fe400078e0211 */
[----:B------:R-:W-:-:S04]  /*5c70*/  IMAD.HI.U32 R18, R19, R21, RZ ;  /* 0x0000001513127227 */ /* 0x000fc800078e00ff */
[----:B------:R-:W-:Y:S02]  /*5c80*/  IMAD.X R16, RZ, RZ, ~R17, P0 ;  /* 0x000000ffff107224 */ /* 0x000fe400000e0e11 */
[----:B------:R-:W-:Y:S02]  /*5c90*/  IMAD.X R17, RZ, RZ, ~R14, P4 ;  /* 0x000000ffff117224 */ /* 0x000fe400020e0e0e */
[----:B------:R-:W-:-:S06]  /*5ca0*/  IMAD.WIDE.U32 R18, P0, R19, R16, R18 ;  /* 0x0000001013127225 */ /* 0x000fcc0007800012 */
[----:B------:R-:W-:-:S04]  /*5cb0*/  IMAD.HI.U32 R19, P1, R15, R21, R18 ;  /* 0x000000150f137227 */ /* 0x000fc80007820012 */
[CC--:B------:R-:W-:Y:S02]  /*5cc0*/  IMAD R18, R15.reuse, R16.reuse, RZ ;  /* 0x000000100f127224 */ /* 0x0c0fe400078e02ff */
[----:B------:R-:W-:-:S03]  /*5cd0*/  IMAD.HI.U32 R16, R15, R16, RZ ;  /* 0x000000100f107227 */ /* 0x000fc600078e00ff */
[----:B------:R-:W-:Y:S01]  /*5ce0*/  IADD3 R19, P2, R18, R19, RZ ;  /* 0x0000001312137210 */ /* 0x000fe20007f5e0ff */
[----:B------:R-:W-:Y:S01]  /*5cf0*/  IMAD.X R15, R16, 0x1, R15, P0 ;  /* 0x00000001100f7824 */ /* 0x000fe200000e060f */
[-C--:B------:R-:W-:Y:S01]  /*5d00*/  SEL R18, R17, R14.reuse, !P3 ;  /* 0x0000000e11127207 */ /* 0x080fe20005800000 */
[----:B------:R-:W-:Y:S01]  /*5d10*/  IMAD.MOV.U32 R17, RZ, RZ, RZ ;  /* 0x000000ffff117224 */ /* 0x000fe200078e00ff */
[----:B------:R-:W-:Y:S01]  /*5d20*/  LOP3.LUT R14, R5, R14, RZ, 0x3c, !PT ;  /* 0x0000000e050e7212 */ /* 0x000fe200078e3cff */
[----:B------:R-:W-:Y:S01]  /*5d30*/  IMAD.HI.U32 R16, R19, R23, RZ ;  /* 0x0000001713107227 */ /* 0x000fe200078e00ff */
[----:B------:R-:W-:-:S05]  /*5d40*/  IADD3.X R15, RZ, RZ, R15, P2, P1 ;  /* 0x000000ffff0f7210 */ /* 0x000fca00017e240f */
        /* <DEDUP_REMOVED lines=12> */
[----:B------:R-:W-:-:S04]  /*5e10*/  IMAD R17, R15, R10, R17 ;  /* 0x0000000a0f117224 */ /* 0x000fc800078e0211 */
[----:B------:R-:W-:Y:S01]  /*5e20*/  IMAD.X R27, R18, 0x1, ~R17, P1 ;  /* 0x00000001121b7824 */ /* 0x000fe200008e0e11 */
[----:B------:R-:W-:Y:S01]  /*5e30*/  IADD3 R17, P1, R23, -R10, RZ ;  /* 0x8000000a17117210 */ /* 0x000fe20007f3e0ff */
[----:B------:R-:W-:-:S03]  /*5e40*/  IMAD.X R18, RZ, RZ, R15, P2 ;  /* 0x000000ffff127224 */ /* 0x000fc600010e060f */
        /* <DEDUP_REMOVED lines=22> */
[----:B------:R-:W-:Y:S06]  /*5fb0*/  RET.REL.NODEC R12 `(_ZN2at6native49_GLOBAL__N__3489678a_16_AveragePool2d_cu_fb80407634avg_pool2d_backward_out_cuda_frameIddlEEvT1_PKT_llllliiiiiiPS4_ibb) ;  /* 0xffffa0400c007950 */ /* 0x000fec0003c3ffff */
.L_x_948:
        /* <DEDUP_REMOVED lines=12> */
.L_x_1840:


//--------------------- .text._ZN2at6native49_GLOBAL__N__3489678a_16_AveragePool2d_cu_fb80407639avg_pool2d_backward_out_cuda_frame_nhwcIddlEEvT1_PKT_llliiiiiiiiPS4_ibb --------------------------
	.section	.text._ZN2at6native49_GLOBAL__N__3489678a_16_AveragePool2d_cu_fb80407639avg_pool2d_backward_out_cuda_frame_nhwcIddlEEvT1_PKT_llliiiiiiiiPS4_ibb,"ax",@progbits
	.sectioninfo	@"SHI_REGISTERS=60"
	.align	128
.text._ZN2at6native49_GLOBAL__N__3489678a_16_AveragePool2d_cu_fb80407639avg_pool2d_backward_out_cuda_frame_nhwcIddlEEvT1_PKT_llliiiiiiiiPS4_ibb:
        .type           _ZN2at6native49_GLOBAL__N__3489678a_16_AveragePool2d_cu_fb80407639avg_pool2d_backward_out_cuda_frame_nhwcIddlEEvT1_PKT_llliiiiiiiiPS4_ibb,@function
        .size           _ZN2at6native49_GLOBAL__N__3489678a_16_AveragePool2d_cu_fb80407639avg_pool2d_backward_out_cuda_frame_nhwcIddlEEvT1_PKT_llliiiiiiiiPS4_ibb,(.L_x_1843 - _ZN2at6native49_GLOBAL__N__3489678a_16_AveragePool2d_cu_fb80407639avg_pool2d_backward_out_cuda_frame_nhwcIddlEEvT1_PKT_llliiiiiiiiPS4_ibb)
        .other          _ZN2at6native49_GLOBAL__N__3489678a_16_AveragePool2d_cu_fb80407639avg_pool2d_backward_out_cuda_frame_nhwcIddlEEvT1_PKT_llliiiiiiiiPS4_ibb,@"STO_CUDA_ENTRY STV_DEFAULT"
_ZN2at6native49_GLOBAL__N__3489678a_16_AveragePool2d_cu_fb80407639avg_pool2d_backward_out_cuda_frame_nhwcIddlEEvT1_PKT_llliiiiiiiiPS4_ibb:
        /* <DEDUP_REMOVED lines=11> */
[----:B------:R-:W-:Y:S02]  /*00b0*/  ULDC.64 UR4, c[0x0][0x188] ;  /* 0x0000620000047ab9 */ /* 0x000fe40000000a00 */
[----:B------:R-:W-:Y:S02]  /*00c0*/  ULDC UR7, c[0x0][0x1a4] ;  /* 0x0000690000077ab9 */ /* 0x000fe40000000800 */
[----:B------:R-:W-:Y:S02]  /*00d0*/  UIMAD.WIDE UR4, UR5, UR4, URZ ;  /* 0x00000004050472a5 */ /* 0x000fe4000f8e023f */
[----:B------:R-:W-:-:S02]  /*00e0*/  UIADD3 UR6, UR6, UR7, URZ ;  /* 0x0000000706067290 */ /* 0x000fc4000fffe03f */
[----:B------:R-:W-:Y:S02]  /*00f0*/  ULDC.64 UR10, c[0x0][0x118] ;  /* 0x00004600000a7ab9 */ /* 0x000fe40000000a00 */
.L_x_1093:
        /* <DEDUP_REMOVED lines=9> */
[----:B0-----:R-:W-:Y:S05]  /*0190*/  CALL.REL.NOINC `($__internal_15_$__cuda_sm20_div_s64) ;  /* 0x0000649000007944 */ /* 0x001fea0003c00000 */
[--C-:B------:R-:W-:Y:S02]  /*01a0*/  IMAD.MOV R3, RZ, RZ, -R24.reuse ;  /* 0x000000ffff037224 */ /* 0x100fe400078e0a18 */
[----:B------:R-:W-:Y:S02]  /*01b0*/  IMAD.MOV.U32 R2, RZ, RZ, R24 ;  /* 0x000000ffff027224 */ /* 0x000fe400078e0018 */
[----:B------:R-:W-:-:S02]  /*01c0*/  IMAD R42, R3, c[0x0][0x170], R44 ;  /* 0x00005c00032a7a24 */ /* 0x000fc400078e022c */
[----:B------:R-:W-:Y:S01]  /*01d0*/  IMAD.MOV.U32 R3, RZ, RZ, R25 ;  /* 0x000000ffff037224 */ /* 0x000fe200078e0019 */
[----:B------:R-:W-:Y:S05]  /*01e0*/  BRA `(.L_x_951) ;  /* 0x0000015000007947 */ /* 0x000fea0003800000 */
.L_x_950:
        /* <DEDUP_REMOVED lines=20> */
[----:B------:R-:W-:Y:S02]  /*0330*/  IMAD.MOV.U32 R3, RZ, RZ, RZ ;  /* 0x000000ffff037224 */ /* 0x000fe400078e00ff */
.L_x_951:
[----:B------:R-:W-:Y:S05]  /*0340*/  BSYNC B0 ;  /* 0x0000000000007941 */ /* 0x000fea0003800000 */
.L_x_949:
        /* <DEDUP_REMOVED lines=9> */
[----:B0-----:R-:W-:Y:S05]  /*03e0*/  CALL.REL.NOINC `($__internal_15_$__cuda_sm20_div_s64) ;  /* 0x0000624000007944 */ /* 0x001fea0003c00000 */
[----:B------:R-:W-:-:S04]  /*03f0*/  IMAD.MOV R3, RZ, RZ, -R24 ;  /* 0x000000ffff037224 */ /* 0x000fc800078e0a18 */
[----:B------:R-:W-:Y:S02]  /*0400*/  IMAD R0, R3, c[0x0][0x180], R2 ;  /* 0x0000600003007a24 */ /* 0x000fe400078e0202 */
[----:B------:R-:W-:Y:S02]  /*0410*/  IMAD.MOV.U32 R2, RZ, RZ, R24 ;  /* 0x000000ffff027224 */ /* 0x000fe400078e0018 */
[----:B------:R-:W-:Y:S01]  /*0420*/  IMAD.MOV.U32 R3, RZ, RZ, R25 ;  /* 0x000000ffff037224 */ /* 0x000fe200078e0019 */
[----:B------:R-:W-:Y:S05]  /*0430*/  BRA `(.L_x_954) ;  /* 0x0000016000007947 */ /* 0x000fea0003800000 */
.L_x_953:
        /* <DEDUP_REMOVED lines=21> */
[----:B------:R-:W-:Y:S02]  /*0590*/  IMAD.MOV.U32 R3, RZ, RZ, RZ ;  /* 0x000000ffff037224 */ /* 0x000fe400078e00ff */
.L_x_954:
[----:B------:R-:W-:Y:S05]  /*05a0*/  BSYNC B0 ;  /* 0x0000000000007941 */ /* 0x000fea0003800000 */
.L_x_952:
        /* <DEDUP_REMOVED lines=11> */
[----:B------:R-:W-:Y:S01]  /*0660*/  IMAD R8, R3, c[0x0][0x178], R2 ;  /* 0x00005e0003087a24 */ /* 0x000fe200078e0202 */
[----:B------:R-:W-:Y:S05]  /*0670*/  BRA `(.L_x_957) ;  /* 0x0000014000007947 */ /* 0x000fea0003800000 */
.L_x_956:
        /* <DEDUP_REMOVED lines=20> */
.L_x_957:
[----:B------:R-:W-:Y:S05]  /*07c0*/  BSYNC B0 ;  /* 0x0000000000007941 */ /* 0x000fea0003800000 */
.L_x_955:
[----:B------:R-:W-:Y:S01]  /*07d0*/  IABS R9, c[0x0][0x198] ;  /* 0x0000660000097a13 */ /* 0x000fe20000000000 */
[----:B------:R-:W-:Y:S01]  /*07e0*/  BSSY B0, `(.L_x_958) ;  /* 0x000004b000007945 */ /* 0x000fe20003800000 */
[----:B------:R-:W-:Y:S01]  /*07f0*/  IABS R2, c[0x0][0x19c] ;  /* 0x0000670000027a13 */ /* 0x000fe20000000000 */
[----:B------:R-:W-:Y:S01]  /*0800*/  CS2R R18, SRZ ;  /* 0x0000000000127805 */ /* 0x000fe2000001ff00 */
[----:B------:R-:W1:Y:S01]  /*0810*/  I2F.RP R3, R9 ;  /* 0x0000000900037306 */ /* 0x000e620000209400 */
[----:B------:R-:W-:Y:S02]  /*0820*/  IABS R13, R8 ;  /* 0x00000008000d7213 */ /* 0x000fe40000000000 */
[----:B------:R-:W-:Y:S02]  /*0830*/  ISETP.GE.AND P4, PT, R8, c[0x0][0x190], PT ;  /* 0x0000640008007a0c */ /* 0x000fe40003f86270 */
[----:B------:R-:W-:-:S03]  /*0840*/  ISETP.NE.AND P6, PT, RZ, c[0x0][0x19c], PT ;  /* 0x00006700ff007a0c */ /* 0x000fc60003fc5270 */
        /* <DEDUP_REMOVED lines=10> */
[----:B------:R-:W-:Y:S02]  /*08f0*/  IMAD R11, R10, R9, RZ ;  /* 0x000000090a0b7224 */ /* 0x000fe400078e02ff */
[----:B------:R-:W-:Y:S02]  /*0900*/  IMAD.MOV.U32 R10, RZ, RZ, R13 ;  /* 0x000000ffff0a7224 */ /* 0x000fe400078e000d */
[----:B------:R-:W-:-:S04]  /*0910*/  IMAD.HI.U32 R11, R5, R11, R4 ;  /* 0x0000000b050b7227 */ /* 0x000fc800078e0004 */
[----:B----4-:R-:W-:Y:S02]  /*0920*/  IMAD.MOV R5, RZ, RZ, -R7 ;  /* 0x000000ffff057224 */ /* 0x010fe400078e0a07 */
[----:B------:R-:W-:Y:S01]  /*0930*/  IMAD.HI.U32 R3, R11, R10, RZ ;  /* 0x0000000a0b037227 */ /* 0x000fe200078e00ff */
[----:B------:R-:W-:-:S03]  /*0940*/  IABS R11, R0 ;  /* 0x00000000000b7213 */ /* 0x000fc60000000000 */
[----:B------:R-:W-:Y:S02]  /*0950*/  IMAD R5, R5, R2, RZ ;  /* 0x0000000205057224 */ /* 0x000fe400078e02ff */
[----:B------:R-:W-:Y:S02]  /*0960*/  IMAD.MOV R4, RZ, RZ, -R3 ;  /* 0x000000ffff047224 */ /* 0x000fe400078e0a03 */
[----:B------:R-:W-:-:S04]  /*0970*/  IMAD.HI.U32 R6, R7, R5, R6 ;  /* 0x0000000507067227 */ /* 0x000fc800078e0006 */
[----:B------:R-:W-:Y:S02]  /*0980*/  IMAD.MOV.U32 R5, RZ, RZ, R11 ;  /* 0x000000ffff057224 */ /* 0x000fe400078e000b */
[----:B------:R-:W-:Y:S02]  /*0990*/  IMAD R4, R9, R4, R10 ;  /* 0x0000000409047224 */ /* 0x000fe400078e020a */
[----:B------:R-:W-:-:S03]  /*09a0*/  IMAD.HI.U32 R16, R6, R5, RZ ;  /* 0x0000000506107227 */ /* 0x000fc600078e00ff */
[----:B------:R-:W-:Y:S01]  /*09b0*/  ISETP.GT.U32.AND P2, PT, R9, R4, PT ;  /* 0x000000040900720c */ /* 0x000fe20003f44070 */
[----:B------:R-:W-:-:S04]  /*09c0*/  IMAD.MOV R6, RZ, RZ, -R16 ;  /* 0x000000ffff067224 */ /* 0x000fc800078e0a10 */
[----:B------:R-:W-:-:S05]  /*09d0*/  IMAD R5, R2, R6, R5 ;  /* 0x0000000602057224 */ /* 0x000fca00078e0205 */
[----:B------:R-:W-:-:S03]  /*09e0*/  ISETP.GT.U32.AND P1, PT, R2, R5, PT ;  /* 0x000000050200720c */ /* 0x000fc60003f24070 */
[----:B------:R-:W-:Y:S01]  /*09f0*/  @!P2 IMAD.IADD R4, R4, 0x1, -R9 ;  /* 0x000000010404a824 */ /* 0x000fe200078e0a09 */
[----:B------:R-:W-:Y:S02]  /*0a00*/  @!P2 IADD3 R3, R3, 0x1, RZ ;  /* 0x000000010303a810 */ /* 0x000fe40007ffe0ff */
[----:B------:R-:W-:Y:S02]  /*0a10*/  ISETP.NE.AND P2, PT, RZ, c[0x0][0x198], PT ;  /* 0x00006600ff007a0c */ /* 0x000fe40003f45270 */
[----:B------:R-:W-:Y:S02]  /*0a20*/  ISETP.GE.U32.AND P0, PT, R4, R9, PT ;  /* 0x000000090400720c */ /* 0x000fe40003f06070 */
[----:B------:R-:W-:-:S03]  /*0a30*/  LOP3.LUT R4, R8, c[0x0][0x198], RZ, 0x3c, !PT ;  /* 0x0000660008047a12 */ /* 0x000fc600078e3cff */
[----:B------:R-:W-:Y:S01]  /*0a40*/  @!P1 IMAD.IADD R5, R5, 0x1, -R2 ;  /* 0x0000000105059824 */ /* 0x000fe200078e0a02 */
[----:B------:R-:W-:Y:S02]  /*0a50*/  ISETP.GE.AND P5, PT, R4, RZ, PT ;  /* 0x000000ff0400720c */ /* 0x000fe40003fa6270 */
[----:B------:R-:W-:Y:S02]  /*0a60*/  LOP3.LUT R4, R0, c[0x0][0x19c], RZ, 0x3c, !PT ;  /* 0x0000670000047a12 */ /* 0x000fe400078e3cff */
[----:B------:R-:W-:Y:S02]  /*0a70*/  ISETP.GE.U32.AND P3, PT, R5, R2, PT ;  /* 0x000000020500720c */ /* 0x000fe40003f66070 */
[----:B------:R-:W-:Y:S02]  /*0a80*/  @!P1 IADD3 R16, R16, 0x1, RZ ;  /* 0x0000000110109810 */ /* 0x000fe40007ffe0ff */
[----:B------:R-:W-:Y:S02]  /*0a90*/  @P0 IADD3 R3, R3, 0x1, RZ ;  /* 0x0000000103030810 */ /* 0x000fe40007ffe0ff */
[----:B------:R-:W-:-:S03]  /*0aa0*/  ISETP.GE.AND P0, PT, R4, RZ, PT ;  /* 0x000000ff0400720c */ /* 0x000fc60003f06270 */
[----:B------:R-:W-:Y:S01]  /*0ab0*/  @!P5 IMAD.MOV R3, RZ, RZ, -R3 ;  /* 0x000000ffff03d224 */ /* 0x000fe200078e0a03 */
[----:B------:R-:W-:Y:S02]  /*0ac0*/  @!P2 LOP3.LUT R3, RZ, c[0x0][0x198], RZ, 0x33, !PT ;  /* 0x00006600ff03aa12 */ /* 0x000fe400078e33ff */
[----:B------:R-:W-:Y:S02]  /*0ad0*/  ISETP.GE.AND P5, PT, R0, c[0x0][0x194], PT ;  /* 0x0000650000007a0c */ /* 0x000fe40003fa6270 */
[----:B------:R-:W-:Y:S02]  /*0ae0*/  @P3 IADD3 R16, R16, 0x1, RZ ;  /* 0x0000000110103810 */ /* 0x000fe40007ffe0ff */
[----:B------:R-:W-:Y:S01]  /*0af0*/  IADD3 R17, R3, 0x1, RZ ;  /* 0x0000000103117810 */ /* 0x000fe20007ffe0ff */
        /* <DEDUP_REMOVED lines=12> */
[----:B------:R-:W-:-:S06]  /*0bc0*/  IMAD.HI.U32 R5, R5, R7, R4 ;  /* 0x0000000705057227 */ /* 0x000fcc00078e0004 */
        /* <DEDUP_REMOVED lines=12> */
.L_x_959:
[----:B------:R-:W-:Y:S05]  /*0c90*/  BSYNC B0 ;  /* 0x0000000000007941 */ /* 0x000fea0003800000 */
.L_x_958:
[----:B------:R-:W-:Y:S01]  /*0ca0*/  BSSY B0, `(.L_x_960) ;  /* 0x000001a000007945 */ /* 0x000fe20003800000 */
        /* <DEDUP_REMOVED lines=25> */
.L_x_961:
[----:B------:R-:W-:Y:S05]  /*0e40*/  BSYNC B0 ;  /* 0x0000000000007941 */ /* 0x000fea0003800000 */
.L_x_960:
[----:B------:R-:W-:Y:S01]  /*0e50*/  IMNMX R17, R17, c[0x0][0x188], PT ;  /* 0x0000620011117a17 */ /* 0x000fe20003800200 */
[----:B------:R-:W-:Y:S01]  /*0e60*/  IMAD R3, R24, UR5, RZ ;  /* 0x0000000518037c24 */ /* 0x000fe2000f8e02ff */
[----:B------:R-:W-:Y:S01]  /*0e70*/  SHF.R.S32.HI R0, RZ, 0x1f, R24 ;  /* 0x0000001fff007819 */ /* 0x000fe20000011418 */
[----:B------:R-:W-:Y:S01]  /*0e80*/  BSSY B1, `(.L_x_962) ;  /* 0x0000512000017945 */ /* 0x000fe20003800000 */
[----:B------:R-:W-:Y:S01]  /*0e90*/  ISETP.GE.AND P1, PT, R18, R17, PT ;  /* 0x000000111200720c */ /* 0x000fe20003f26270 */
[----:B------:R-:W-:Y:S01]  /*0ea0*/  @!P0 IMAD.MOV R16, RZ, RZ, -R16 ;  /* 0x000000ffff108224 */ /* 0x000fe200078e0a10 */
[----:B------:R-:W-:Y:S01]  /*0eb0*/  CS2R R22, SRZ ;  /* 0x0000000000167805 */ /* 0x000fe2000001ff00 */
[----:B------:R-:W-:Y:S01]  /*0ec0*/  IMAD R3, R0, UR4, R3 ;  /* 0x0000000400037c24 */ /* 0x000fe2000f8e0203 */
[----:B------:R-:W-:-:S09]  /*0ed0*/  @!P6 LOP3.LUT R16, RZ, c[0x0][0x19c], RZ, 0x33, !PT ;  /* 0x00006700ff10ea12 */ /* 0x000fd200078e33ff */
[----:B------:R-:W-:Y:S05]  /*0ee0*/  @P1 BRA `(.L_x_963) ;  /* 0x000050b000001947 */ /* 0x000fea0003800000 */
[----:B------:R-:W-:Y:S01]  /*0ef0*/  IMAD.MOV.U32 R4, RZ, RZ, c[0x0][0x19c] ;  /* 0x00006700ff047624 */ /* 0x000fe200078e00ff */
[----:B------:R-:W-:Y:S01]  /*0f00*/  ULDC UR7, c[0x0][0x18c] ;  /* 0x0000630000077ab9 */ /* 0x000fe20000000800 */
[----:B------:R-:W-:Y:S01]  /*0f10*/  IADD3 R2, -R16, -0x2, RZ ;  /* 0xfffffffe10027810 */ /* 0x000fe20007ffe1ff */
[----:B------:R-:W-:Y:S01]  /*0f20*/  ULOP3.LUT UR7, URZ, UR7, URZ, 0x33, !UPT ;  /* 0x000000073f077292 */ /* 0x000fe2000f8e333f */
[CC--:B------:R-:W-:Y:S01]  /*0f30*/  IMAD R13, R19.reuse, R4.reuse, -c[0x0][0x1a4] ;  /* 0x80006900130d7624 */ /* 0x0c0fe200078e0204 */
[----:B------:R-:W-:Y:S01]  /*0f40*/  LOP3.LUT R0, RZ, R19, RZ, 0x33, !PT ;  /* 0x00000013ff007212 */ /* 0x000fe200078e33ff */
[----:B------:R-:W-:Y:S01]  /*0f50*/  IMAD R4, R19, R4, c[0x0][0x19c] ;  /* 0x0000670013047624 */ /* 0x000fe200078e0204 */
[----:B------:R-:W-:Y:S01]  /*0f60*/  SHF.R.S32.HI R15, RZ, 0x1f, R42 ;  /* 0x0000001fff0f7819 */ /* 0x000fe2000001142a */
[----:B------:R-:W-:Y:S01]  /*0f70*/  IMAD.WIDE.U32 R24, R24, UR4, RZ ;  /* 0x0000000418187c25 */ /* 0x000fe2000f8e00ff */
[----:B------:R-:W-:Y:S01]  /*0f80*/  IMNMX R2, R2, UR7, !PT ;  /* 0x0000000702027c17 */ /* 0x000fe2000f800200 */
[----:B------:R-:W-:Y:S01]  /*0f90*/  CS2R R22, SRZ ;  /* 0x0000000000167805 */ /* 0x000fe2000001ff00 */
[C---:B------:R-:W-:Y:S01]  /*0fa0*/  IADD3 R5, R4.reuse, c[0x0][0x19c], RZ ;  /* 0x0000670004057a10 */ /* 0x040fe20007ffe0ff */
[----:B------:R-:W-:Y:S01]  /*0fb0*/  IMAD.IADD R14, R25, 0x1, R3 ;  /* 0x00000001190e7824 */ /* 0x000fe200078e0203 */
[----:B------:R-:W-:Y:S01]  /*0fc0*/  IADD3 R4, R4, -c[0x0][0x1a4], RZ ;  /* 0x8000690004047a10 */ /* 0x000fe20007ffe0ff */
[----:B------:R-:W-:Y:S01]  /*0fd0*/  IMAD.IADD R0, R0, 0x1, -R2 ;  /* 0x0000000100007824 */ /* 0x000fe200078e0a02 */
[----:B------:R-:W-:-:S02]  /*0fe0*/  IADD3 R5, R5, -c[0x0][0x1a4], RZ ;  /* 0x8000690005057a10 */ /* 0x000fc40007ffe0ff */
[----:B------:R-:W-:Y:S02]  /*0ff0*/  IADD3 R11, -R2, -0x2, -R19 ;  /* 0xfffffffe020b7810 */ /* 0x000fe40007ffe913 */
[----:B------:R-:W-:Y:S02]  /*1000*/  IADD3 R3, R13, c[0x0][0x194], RZ ;  /* 0x000065000d037a10 */ /* 0x000fe40007ffe0ff */
[----:B------:R-:W-:Y:S02]  /*1010*/  IADD3 R2, R4, c[0x0][0x194], RZ ;  /* 0x0000650004027a10 */ /* 0x000fe40007ffe0ff */
[----:B------:R-:W-:Y:S02]  /*1020*/  IADD3 R6, R5, c[0x0][0x194], RZ ;  /* 0x0000650005067a10 */ /* 0x000fe40007ffe0ff */
[----:B------:R-:W-:Y:S02]  /*1030*/  IMNMX R3, R3, UR6, PT ;  /* 0x0000000603037c17 */ /* 0x000fe4000b800200 */
[----:B------:R-:W-:-:S02]  /*1040*/  IMNMX R2, R2, UR6, PT ;  /* 0x0000000602027c17 */ /* 0x000fc4000b800200 */
[----:B------:R-:W-:Y:S02]  /*1050*/  IMNMX R6, R6, UR6, PT ;  /* 0x0000000606067c17 */ /* 0x000fe4000b800200 */
[----:B------:R-:W-:Y:S02]  /*1060*/  IMNMX R13, RZ, R13, !PT ;  /* 0x0000000dff0d7217 */ /* 0x000fe40007800200 */
[----:B------:R-:W-:Y:S02]  /*1070*/  IMNMX R12, RZ, R4, !PT ;  /* 0x00000004ff0c7217 */ /* 0x000fe40007800200 */
[----:B------:R-:W-:Y:S02]  /*1080*/  LOP3.LUT R10, R0, 0x3, RZ, 0xc0, !PT ;  /* 0x00000003000a7812 */ /* 0x000fe400078ec0ff */
[----:B------:R-:W-:Y:S02]  /*1090*/  IMNMX R8, R3, c[0x0][0x180], PT ;  /* 0x0000600003087a17 */ /* 0x000fe40003800200 */
[----:B------:R-:W-:-:S02]  /*10a0*/  IMNMX R9, RZ, R5, !PT ;  /* 0x00000005ff097217 */ /* 0x000fc40007800200 */
[----:B------:R-:W-:Y:S02]  /*10b0*/  IMNMX R7, R2, c[0x0][0x180], PT ;  /* 0x0000600002077a17 */ /* 0x000fe40003800200 */
[----:B------:R-:W-:Y:S02]  /*10c0*/  IMNMX R6, R6, c[0x0][0x180], PT ;  /* 0x0000600006067a17 */ /* 0x000fe40003800200 */
.L_x_1091:
[----:B------:R-:W-:Y:S01]  /*10d0*/  IADD3 R0, R16, 0x1, RZ ;  /* 0x0000000110007810 */ /* 0x000fe20007ffe0ff */
[----:B------:R-:W-:Y:S03]  /*10e0*/  BSSY B0, `(.L_x_964) ;  /* 0x00004e7000007945 */ /* 0x000fe60003800000 */
[----:B------:R-:W-:-:S04]  /*10f0*/  IMNMX R0, R0, c[0x0][0x18c], PT ;  /* 0x0000630000007a17 */ /* 0x000fc80003800200 */
[----:B------:R-:W-:-:S13]  /*1100*/  ISETP.GE.AND P0, PT, R19, R0, PT ;  /* 0x000000001300720c */ /* 0x000fda0003f06270 */
[----:B012---:R-:W-:Y:S05]  /*1110*/  @P0 BRA `(.L_x_965) ;  /* 0x00004e3000000947 */ /* 0x007fea0003800000 */
[C---:B------:R-:W-:Y:S01]  /*1120*/  IADD3 R5, R19.reuse, 0x1, RZ ;  /* 0x0000000113057810 */ /* 0x040fe20007ffe0ff */
[C---:B------:R-:W-:Y:S01]  /*1130*/  IMAD R27, R18.reuse, c[0x0][0x18c], R19 ;  /* 0x00006300121b7a24 */ /* 0x040fe200078e0213 */
[----:B------:R-:W-:Y:S01]  /*1140*/  IADD3 R3, R19, 0x2, RZ ;  /* 0x0000000213037810 */ /* 0x000fe20007ffe0ff */
[----:B------:R-:W-:Y:S01]  /*1150*/  IMAD.MOV.U32 R26, RZ, RZ, R42 ;  /* 0x000000ffff1a7224 */ /* 0x000fe200078e002a */
[----:B------:R-:W-:Y:S01]  /*1160*/  ULDC UR7, c[0x0][0x178] ;  /* 0x00005e0000077ab9 */ /* 0x000fe20000000800 */
[C---:B------:R-:W-:Y:S01]  /*1170*/  IMAD R5, R18.reuse, c[0x0][0x18c], R5 ;  /* 0x0000630012057a24 */ /* 0x040fe200078e0205 */
[-C--:B------:R-:W-:Y:S01]  /*1180*/  IADD3 R33, P0, R27, R24.reuse, RZ ;  /* 0x000000181b217210 */ /* 0x080fe20007f1e0ff */
[----:B------:R-:W-:Y:S01]  /*1190*/  IMAD R3, R18, c[0x0][0x18c], R3 ;  /* 0x0000630012037a24 */ /* 0x000fe200078e0203 */
[----:B------:R-:W-:Y:S01]  /*11a0*/  ULDC UR8, c[0x0][0x1a0] ;  /* 0x0000680000087ab9 */ /* 0x000fe20000000800 */
[----:B------:R-:W-:Y:S01]  /*11b0*/  IMAD.MOV.U32 R41, RZ, RZ, c[0x0][0x198] ;  /* 0x00006600ff297624 */ /* 0x000fe200078e00ff */
[----:B------:R-:W-:Y:S01]  /*11c0*/  IADD3 R31, P1, R5, R24, RZ ;  /* 0x00000018051f7210 */ /* 0x000fe20007f3e0ff */
[----:B------:R-:W-:Y:S01]  /*11d0*/  UIADD3 UR7, UR7, UR8, URZ ;  /* 0x0000000807077290 */ /* 0x000fe2000fffe03f */
[----:B------:R-:W-:-:S02]  /*11e0*/  LEA.HI.X.SX32 R27, R27, R14, 0x1, P0 ;  /* 0x0000000e1b1b7211 */ /* 0x000fc400000f0eff */
[----:B------:R-:W-:Y:S01]  /*11f0*/  IADD3 R29, P0, R3, R24, RZ ;  /* 0x00000018031d7210 */ /* 0x000fe20007f1e0ff */
[----:B------:R-:W-:Y:S01]  /*1200*/  ULDC.S8 UR8, c[0x0][0x1b4] ;  /* 0x00006d0000087ab9 */ /* 0x000fe20000000200 */
[-C--:B------:R-:W-:Y:S01]  /*1210*/  LEA.HI.X.SX32 R5, R5, R14.reuse, 0x1, P1 ;  /* 0x0000000e05057211 */ /* 0x080fe200008f0eff */
[----:B------:R-:W-:Y:S01]  /*1220*/  IMAD R0, R27, c[0x0][0x170], RZ ;  /* 0x00005c001b007a24 */ /* 0x000fe200078e02ff */
[----:B------:R-:W-:Y:S01]  /*1230*/  LEA.HI.X.SX32 R3, R3, R14, 0x1, P0 ;  /* 0x0000000e03037211 */ /* 0x000fe200000f0eff */
[----:B------:R-:W-:Y:S02]  /*1240*/  IMAD.MOV.U32 R27, RZ, RZ, R15 ;  /* 0x000000ffff1b7224 */ /* 0x000fe400078e000f */
[----:B------:R-:W-:Y:S02]  /*1250*/  IMAD R2, R5, c[0x0][0x170], RZ ;  /* 0x00005c0005027a24 */ /* 0x000fe400078e02ff */
[C---:B------:R-:W-:Y:S02]  /*1260*/  IMAD R35, R33.reuse, c[0x0][0x174], R0 ;  /* 0x00005d0021237a24 */ /* 0x040fe400078e0200 */
[----:B------:R-:W-:-:S04]  /*1270*/  IMAD.WIDE.U32 R4, R33, c[0x0][0x170], R26 ;  /* 0x00005c0021047a25 */ /* 0x000fc800078e001a */
[----:B------:R-:W-:Y:S01]  /*1280*/  IMAD R0, R3, c[0x0][0x170], RZ ;  /* 0x00005c0003007a24 */ /* 0x000fe200078e02ff */
[----:B------:R-:W-:Y:S01]  /*1290*/  LEA R28, P0, R4, c[0x0][0x168], 0x3 ;  /* 0x00005a00041c7a11 */ /* 0x000fe200078018ff */
[C---:B------:R-:W-:Y:S02]  /*12a0*/  IMAD R37, R31.reuse, c[0x0][0x174], R2 ;  /* 0x00005d001f257a24 */ /* 0x040fe400078e0202 */
[----:B------:R-:W-:-:S04]  /*12b0*/  IMAD.WIDE.U32 R2, R31, c[0x0][0x170], R26 ;  /* 0x00005c001f027a25 */ /* 0x000fc800078e001a */
[----:B------:R-:W-:Y:S01]  /*12c0*/  IMAD.WIDE.U32 R30, R29, c[0x0][0x170], R26 ;  /* 0x00005c001d1e7a25 */ /* 0x000fe200078e001a */
[----:B------:R-:W-:-:S03]  /*12d0*/  LEA R50, P1, R2, c[0x0][0x168], 0x3 ;  /* 0x00005a0002327a11 */ /* 0x000fc600078218ff */
[----:B------:R-:W-:Y:S01]  /*12e0*/  IMAD.IADD R27, R5, 0x1, R35 ;  /* 0x00000001051b7824 */ /* 0x000fe200078e0223 */
[----:B------:R-:W-:Y:S01]  /*12f0*/  LEA R26, P2, R30, c[0x0][0x168], 0x3 ;  /* 0x00005a001e1a7a11 */ /* 0x000fe200078418ff */
[----:B------:R-:W-:Y:S02]  /*1300*/  IMAD R39, R29, c[0x0][0x174], R0 ;  /* 0x00005d001d277a24 */ /* 0x000fe400078e0200 */
[----:B------:R-:W-:Y:S01]  /*1310*/  IMAD R0, R18, R41, -c[0x0][0x1a0] ;  /* 0x8000680012007624 */ /* 0x000fe200078e0229 */
[----:B------:R-:W-:Y:S01]  /*1320*/  LEA.HI.X R29, R4, c[0x0][0x16c], R27, 0x3, P0 ;  /* 0x00005b00041d7a11 */ /* 0x000fe200000f1c1b */
[----:B------:R-:W-:Y:S01]  /*1330*/  IMAD.IADD R27, R3, 0x1, R37 ;  /* 0x00000001031b7824 */ /* 0x000fe200078e0225 */
[----:B------:R-:W-:Y:S01]  /*1340*/  ISETP.NE.AND P0, PT, RZ, UR8, PT ;  /* 0x00000008ff007c0c */ /* 0x000fe2000bf05270 */
[----:B------:R-:W-:Y:S01]  /*1350*/  IMAD.IADD R3, R31, 0x1, R39 ;  /* 0x000000011f037824 */ /* 0x000fe200078e0227 */
[----:B------:R-:W-:Y:S02]  /*1360*/  IADD3 R5, R0, c[0x0][0x190], RZ ;  /* 0x0000640000057a10 */ /* 0x000fe40007ffe0ff */
[----:B------:R-:W-:-:S02]  /*1370*/  LEA.HI.X R51, R2, c[0x0][0x16c], R27, 0x3, P1 ;  /* 0x00005b0002337a11 */ /* 0x000fc400008f1c1b */
[----:B------:R-:W-:Y:S02]  /*1380*/  IMNMX R33, R5, UR7, PT ;  /* 0x0000000705217c17 */ /* 0x000fe4000b800200 */
[----:B------:R-:W-:Y:S02]  /*1390*/  IMNMX R5, RZ, R0, !PT ;  /* 0x00000000ff057217 */ /* 0x000fe40007800200 */
[C---:B------:R-:W-:Y:S02]  /*13a0*/  IMNMX R4, R33.reuse, c[0x0][0x178], PT ;  /* 0x00005e0021047a17 */ /* 0x040fe40003800200 */
[----:B------:R-:W-:Y:S01]  /*13b0*/  LEA.HI.X R27, R30, c[0x0][0x16c], R3, 0x3, P2 ;  /* 0x00005b001e1b7a11 */ /* 0x000fe200010f1c03 */
[----:B------:R-:W-:Y:S02]  /*13c0*/  IMAD.IADD R3, R33, 0x1, -R0 ;  /* 0x0000000121037824 */ /* 0x000fe400078e0a00 */
[----:B------:R-:W-:Y:S01]  /*13d0*/  IMAD.IADD R48, R4, 0x1, -R5 ;  /* 0x0000000104307824 */ /* 0x000fe200078e0a05 */
[----:B------:R-:W-:Y:S05]  /*13e0*/  @!P0 BRA `(.L_x_966) ;  /* 0x000025e000008947 */ /* 0x000fea0003800000 */
[----:B------:R-:W-:Y:S02]  /*13f0*/  ULDC.S8 UR7, c[0x0][0x1b5] ;  /* 0x00006d4000077ab9 */ /* 0x000fe40000000200 */
[----:B------:R-:W-:-:S13]  /*1400*/  ISETP.NE.AND P0, PT, RZ, UR7, PT ;  /* 0x00000007ff007c0c */ /* 0x000fda000bf05270 */
        /* <DEDUP_REMOVED lines=28> */
[----:B------:R-:W-:Y:S05]  /*15d0*/  CALL.REL.NOINC `($__internal_14_$__cuda_sm20_div_rn_f64_full) ;  /* 0x00004a8000007944 */ /* 0x000fea0003c00000 */
[----:B------:R-:W-:Y:S02]  /*15e0*/  IMAD.MOV.U32 R2, RZ, RZ, R28 ;  /* 0x000000ffff027224 */ /* 0x000fe400078e001c */
[----:B------:R-:W-:Y:S02]  /*15f0*/  IMAD.MOV.U32 R3, RZ, RZ, R29 ;  /* 0x000000ffff037224 */ /* 0x000fe400078e001d */
.L_x_973:
[----:B------:R-:W-:Y:S05]  /*1600*/  BSYNC B5 ;  /* 0x0000000000057941 */ /* 0x000fea0003800000 */
.L_x_972:
[----:B------:R0:W1:-:S06]  /*1610*/  DADD R22, R22, R2 ;  /* 0x0000000016167229 */ /* 0x00004c0000000002 */
.L_x_971:
[----:B------:R-:W-:Y:S05]  /*1620*/  BSYNC B4 ;  /* 0x0000000000047941 */ /* 0x000fea0003800000 */
.L_x_970:
[----:B------:R-:W-:Y:S02]  /*1630*/  ISETP.NE.AND P0, PT, R10, 0x1, PT ;  /* 0x000000010a00780c */ /* 0x000fe40003f05270 */
[----:B0-----:R-:W-:-:S11]  /*1640*/  IADD3 R3, R19, 0x1, RZ ;  /* 0x0000000113037810 */ /* 0x001fd60007ffe0ff */
[----:B------:R-:W-:Y:S05]  /*1650*/  @!P0 BRA `(.L_x_969) ;  /* 0x000003a000008947 */ /* 0x000fea0003800000 */
[----:B------:R-:W-:Y:S01]  /*1660*/  ISETP.LE.OR P0, PT, R7, R12, !P4 ;  /* 0x0000000c0700720c */ /* 0x000fe20006703670 */
[----:B------:R-:W-:-:S12]  /*1670*/  BSSY B4, `(.L_x_974) ;  /* 0x000001a000047945 */ /* 0x000fd80003800000 */
[----:B------:R-:W-:Y:S05]  /*1680*/  @P0 BRA `(.L_x_975) ;  /* 0x0000018000000947 */ /* 0x000fea0003800000 */
[----:B------:R-:W2:Y:S01]  /*1690*/  LDG.E.64 R32, [R50.64] ;  /* 0x0000000a32207981 */ /* 0x000ea2000c1e1b00 */
[----:B------:R-:W0:Y:S01]  /*16a0*/  MUFU.RCP64H R3, R21 ;  /* 0x0000001500037308 */ /* 0x000e220000001800 */
        /* <DEDUP_REMOVED lines=17> */
[----:B-1----:R-:W-:Y:S05]  /*17c0*/  CALL.REL.NOINC `($__internal_14_$__cuda_sm20_div_rn_f64_full) ;  /* 0x0000489000007944 */ /* 0x002fea0003c00000 */
[----:B------:R-:W-:Y:S02]  /*17d0*/  IMAD.MOV.U32 R2, RZ, RZ, R28 ;  /* 0x000000ffff027224 */ /* 0x000fe400078e001c */
[----:B------:R-:W-:Y:S02]  /*17e0*/  IMAD.MOV.U32 R3, RZ, RZ, R29 ;  /* 0x000000ffff037224 */ /* 0x000fe400078e001d */
.L_x_977:
[----:B------:R-:W-:Y:S05]  /*17f0*/  BSYNC B5 ;  /* 0x0000000000057941 */ /* 0x000fea0003800000 */
.L_x_976:
[----:B-1----:R0:W1:-:S06]  /*1800*/  DADD R22, R22, R2 ;  /* 0x0000000016167229 */ /* 0x00204c0000000002 */
.L_x_975:
[----:B------:R-:W-:Y:S05]  /*1810*/  BSYNC B4 ;  /* 0x0000000000047941 */ /* 0x000fea0003800000 */
.L_x_974:
[----:B------:R-:W-:Y:S02]  /*1820*/  ISETP.NE.AND P0, PT, R10, 0x2, PT ;  /* 0x000000020a00780c */ /* 0x000fe40003f05270 */
[----:B0-----:R-:W-:-:S11]  /*1830*/  IADD3 R3, R19, 0x2, RZ ;  /* 0x0000000213037810 */ /* 0x001fd60007ffe0ff */
[----:B------:R-:W-:Y:S05]  /*1840*/  @!P0 BRA `(.L_x_969) ;  /* 0x000001b000008947 */ /* 0x000fea0003800000 */
[----:B------:R-:W-:Y:S02]  /*1850*/  ISETP.LE.OR P4, PT, R6, R9, !P4 ;  /* 0x000000090600720c */ /* 0x000fe40006783670 */
[----:B------:R-:W-:-:S05]  /*1860*/  IADD3 R0, R19, 0x3, RZ ;  /* 0x0000000313007810 */ /* 0x000fca0007ffe0ff */
[----:B------:R-:W-:-:S06]  /*1870*/  IMAD.MOV.U32 R3, RZ, RZ, R0 ;  /* 0x000000ffff037224 */ /* 0x000fcc00078e0000 */
        /* <DEDUP_REMOVED lines=13> */
[----:B0-----:R0:W2:Y:S02]  /*1950*/  DFMA R28, R30, R28, R2 ;  /* 0x0000001c1e1c722b */ /* 0x0010a40000000002 */
[----:B0-----:R-:W-:-:S08]  /*1960*/  IMAD.MOV.U32 R3, RZ, RZ, R0 ;  /* 0x000000ffff037224 */ /* 0x001fd000078e0000 */
[----:B--2---:R-:W-:-:S05]  /*1970*/  FFMA R2, RZ, R21, R29 ;  /* 0x00000015ff027223 */ /* 0x004fca000000001d */
[----:B------:R-:W-:-:S13]  /*1980*/  FSETP.GT.AND P0, PT, |R2|, 1.469367938527859385e-39, PT ;  /* 0x001000000200780b */ /* 0x000fda0003f04200 */
[----:B------:R-:W-:Y:S05]  /*1990*/  @P0 BRA P1, `(.L_x_979) ;  /* 0x0000004000000947 */ /* 0x000fea0000800000 */
[----:B------:R-:W-:Y:S01]  /*19a0*/  IMAD.MOV.U32 R30, RZ, RZ, R20 ;  /* 0x000000ffff1e7224 */ /* 0x000fe200078e0014 */
[----:B------:R-:W-:Y:S01]  /*19b0*/  MOV R46, 0x19e0 ;  /* 0x000019e0002e7802 */ /* 0x000fe20000000f00 */
[----:B------:R-:W-:Y:S02]  /*19c0*/  IMAD.MOV.U32 R31, RZ, RZ, R21 ;  /* 0x000000ffff1f7224 */ /* 0x000fe400078e0015 */
[----:B-1----:R-:W-:Y:S05]  /*19d0*/  CALL.REL.NOINC `($__internal_14_$__cuda_sm20_div_rn_f64_full) ;  /* 0x0000468000007944 */ /* 0x002fea0003c00000 */
.L_x_979:
[----:B------:R-:W-:Y:S05]  /*19e0*/  BSYNC B4 ;  /* 0x0000000000047941 */ /* 0x000fea0003800000 */
.L_x_978:
[----:B-1----:R0:W1:-:S06]  /*19f0*/  DADD R22, R22, R28 ;  /* 0x0000000016167229 */ /* 0x00204c000000001c */
.L_x_969:
[----:B------:R-:W-:Y:S05]  /*1a00*/  BSYNC B3 ;  /* 0x0000000000037941 */ /* 0x000fea0003800000 */
.L_x_968:
[----:B------:R-:W-:Y:S01]  /*1a10*/  ISETP.GE.U32.AND P0, PT, R11, 0x3, PT ;  /* 0x000000030b00780c */ /* 0x000fe20003f06070 */
[----:B------:R-:W-:-:S12]  /*1a20*/  BSSY B3, `(.L_x_980) ;  /* 0x00000bf000037945 */ /* 0x000fd80003800000 */
[----:B------:R-:W-:Y:S05]  /*1a30*/  @!P0 BRA `(.L_x_981) ;  /* 0x00000bd000008947 */ /* 0x000fea0003800000 */
[----:B------:R-:W-:Y:S01]  /*1a40*/  IMAD.MOV.U32 R50, RZ, RZ, c[0x0][0x1a4] ;  /* 0x00006900ff327624 */ /* 0x000fe200078e00ff */
[C---:B------:R-:W-:Y:S01]  /*1a50*/  IADD3 R51, R3.reuse, 0x1, RZ ;  /* 0x0000000103337810 */ /* 0x040fe20007ffe0ff */
[----:B------:R-:W-:Y:S01]  /*1a60*/  IMAD R55, R18, c[0x0][0x18c], R3 ;  /* 0x0000630012377a24 */ /* 0x000fe200078e0203 */
[C---:B------:R-:W-:Y:S02]  /*1a70*/  IADD3 R53, R3.reuse, 0x3, RZ ;  /* 0x0000000303357810 */ /* 0x040fe40007ffe0ff */
[----:B0-----:R-:W-:Y:S01]  /*1a80*/  IADD3 R29, R3, 0x2, RZ ;  /* 0x00000002031d7810 */ /* 0x001fe20007ffe0ff */
[--C-:B------:R-:W-:Y:S01]  /*1a90*/  IMAD R26, R51, c[0x0][0x19c], -R50.reuse ;  /* 0x00006700331a7a24 */ /* 0x100fe200078e0a32 */
[----:B------:R-:W-:Y:S01]  /*1aa0*/  IADD3 R54, -R50, c[0x0][0x194], RZ ;  /* 0x0000650032367a10 */ /* 0x000fe20007ffe1ff */
[--C-:B------:R-:W-:Y:S01]  /*1ab0*/  IMAD R48, R53, c[0x0][0x19c], -R50.reuse ;  /* 0x0000670035307a24 */ /* 0x100fe200078e0a32 */
[----:B------:R-:W-:Y:S01]  /*1ac0*/  IADD3 R49, P0, R55, R24, RZ ;  /* 0x0000001837317210 */ /* 0x000fe20007f1e0ff */
[----:B------:R-:W-:-:S02]  /*1ad0*/  IMAD R27, R29, c[0x0][0x19c], -R50 ;  /* 0x000067001d1b7a24 */ /* 0x000fc400078e0a32 */
[--C-:B------:R-:W-:Y:S01]  /*1ae0*/  IMAD R51, R51, c[0x0][0x19c], R54.reuse ;  /* 0x0000670033337a24 */ /* 0x100fe200078e0236 */
[----:B------:R-:W-:Y:S01]  /*1af0*/  LEA.HI.X.SX32 R55, R55, R14, 0x1, P0 ;  /* 0x0000000e37377211 */ /* 0x000fe200000f0eff */
[--C-:B------:R-:W-:Y:S02]  /*1b00*/  IMAD R52, R29, c[0x0][0x19c], R54.reuse ;  /* 0x000067001d347a24 */ /* 0x100fe400078e0236 */
[----:B------:R-:W-:Y:S02]  /*1b10*/  IMAD R53, R53, c[0x0][0x19c], R54 ;  /* 0x0000670035357a24 */ /* 0x000fe400078e0236 */
[C---:B------:R-:W-:Y:S02]  /*1b20*/  IMAD R50, R3.reuse, c[0x0][0x19c], -R50 ;  /* 0x0000670003327a24 */ /* 0x040fe400078e0a32 */
[----:B------:R-:W-:-:S05]  /*1b30*/  IMAD R54, R3, c[0x0][0x19c], R54 ;  /* 0x0000670003367a24 */ /* 0x000fca00078e0236 */
.L_x_998:
[----:B------:R-:W-:Y:S01]  /*1b40*/  IMNMX R0, R54, UR6, PT ;  /* 0x0000000636007c17 */ /* 0x000fe2000b800200 */
[----:B------:R-:W-:Y:S01]  /*1b50*/  BSSY B4, `(.L_x_982) ;  /* 0x0000024000047945 */ /* 0x000fe20003800000 */
[----:B------:R-:W-:-:S02]  /*1b60*/  ISETP.GT.AND P4, PT, R4, R5, PT ;  /* 0x000000050400720c */ /* 0x000fc40003f84270 */
[----:B------:R-:W-:Y:S02]  /*1b70*/  IMNMX R2, RZ, R50, !PT ;  /* 0x00000032ff027217 */ /* 0x000fe40007800200 */
[----:B------:R-:W-:-:S04]  /*1b80*/  IMNMX R29, R0, c[0x0][0x180], PT ;  /* 0x00006000001d7a17 */ /* 0x000fc80003800200 */
[----:B------:R-:W-:-:S13]  /*1b90*/  ISETP.LE.OR P0, PT, R29, R2, !P4 ;  /* 0x000000021d00720c */ /* 0x000fda0006703670 */
[----:B-1----:R-:W-:Y:S05]  /*1ba0*/  @P0 BRA `(.L_x_983) ;  /* 0x000001e000000947 */ /* 0x002fea0003800000 */
[----:B------:R-:W-:Y:S02]  /*1bb0*/  IMAD R0, R55, c[0x0][0x170], RZ ;  /* 0x00005c0037007a24 */ /* 0x000fe400078e02ff */
[----:B------:R-:W-:Y:S02]  /*1bc0*/  IMAD.MOV.U32 R28, RZ, RZ, R42 ;  /* 0x000000ffff1c7224 */ /* 0x000fe400078e002a */
[----:B------:R-:W-:Y:S02]  /*1bd0*/  IMAD.MOV.U32 R29, RZ, RZ, R15 ;  /* 0x000000ffff1d7224 */ /* 0x000fe400078e000f */
[C---:B------:R-:W-:Y:S02]  /*1be0*/  IMAD R31, R49.reuse, c[0x0][0x174], R0 ;  /* 0x00005d00311f7a24 */ /* 0x040fe400078e0200 */
[----:B------:R-:W-:-:S04]  /*1bf0*/  IMAD.WIDE.U32 R28, R49, c[0x0][0x170], R28 ;  /* 0x00005c00311c7a25 */ /* 0x000fc800078e001c */
[----:B------:R-:W-:Y:S01]  /*1c00*/  IMAD.IADD R29, R29, 0x1, R31 ;  /* 0x000000011d1d7824 */ /* 0x000fe200078e021f */
[----:B------:R-:W-:-:S04]  /*1c10*/  LEA R32, P0, R28, c[0x0][0x168], 0x3 ;  /* 0x00005a001c207a11 */ /* 0x000fc800078018ff */
[----:B------:R-:W-:-:S06]  /*1c20*/  LEA.HI.X R33, R28, c[0x0][0x16c], R29, 0x3, P0 ;  /* 0x00005b001c217a11 */ /* 0x000fcc00000f1c1d */
        /* <DEDUP_REMOVED lines=20> */
.L_x_985:
[----:B------:R-:W-:Y:S05]  /*1d70*/  BSYNC B5 ;  /* 0x0000000000057941 */ /* 0x000fea0003800000 */
.L_x_984:
[----:B-1----:R0:W1:-:S06]  /*1d80*/  DADD R22, R22, R28 ;  /* 0x0000000016167229 */ /* 0x00204c000000001c */
.L_x_983:
[----:B------:R-:W-:Y:S05]  /*1d90*/  BSYNC B4 ;  /* 0x0000000000047941 */ /* 0x000fea0003800000 */
.L_x_982:
[----:B------:R-:W-:Y:S01]  /*1da0*/  IMNMX R0, R51, UR6, PT ;  /* 0x0000000633007c17 */ /* 0x000fe2000b800200 */
[----:B------:R-:W-:Y:S01]  /*1db0*/  BSSY B4, `(.L_x_986) ;  /* 0x0000025000047945 */ /* 0x000fe20003800000 */
[----:B------:R-:W-:Y:S02]  /*1dc0*/  IMNMX R2, RZ, R26, !PT ;  /* 0x0000001aff027217 */ /* 0x000fe40007800200 */
[----:B0-----:R-:W-:-:S04]  /*1dd0*/  IMNMX R29, R0, c[0x0][0x180], PT ;  /* 0x00006000001d7a17 */ /* 0x001fc80003800200 */
[----:B------:R-:W-:-:S13]  /*1de0*/  ISETP.LE.OR P0, PT, R29, R2, !P4 ;  /* 0x000000021d00720c */ /* 0x000fda0006703670 */
[----:B------:R-:W-:Y:S05]  /*1df0*/  @P0 BRA `(.L_x_987) ;  /* 0x0000020000000947 */ /* 0x000fea0003800000 */
[----:B------:R-:W-:Y:S01]  /*1e00*/  IADD3 R31, P0, R49, 0x1, RZ ;  /* 0x00000001311f7810 */ /* 0x000fe20007f1e0ff */
[----:B------:R-:W-:Y:S02]  /*1e10*/  IMAD.MOV.U32 R28, RZ, RZ, R42 ;  /* 0x000000ffff1c7224 */ /* 0x000fe400078e002a */
[----:B------:R-:W-:Y:S02]  /*1e20*/  IMAD.MOV.U32 R29, RZ, RZ, R15 ;  /* 0x000000ffff1d7224 */ /* 0x000fe400078e000f */
[----:B------:R-:W-:Y:S02]  /*1e30*/  IMAD.X R0, RZ, RZ, R55, P0 ;  /* 0x000000ffff007224 */ /* 0x000fe400000e0637 */
[----:B------:R-:W-:-:S04]  /*1e40*/  IMAD.WIDE.U32 R28, R31, c[0x0][0x170], R28 ;  /* 0x00005c001f1c7a25 */ /* 0x000fc800078e001c */
[----:B------:R-:W-:Y:S01]  /*1e50*/  IMAD R0, R0, c[0x0][0x170], RZ ;  /* 0x00005c0000007a24 */ /* 0x000fe200078e02ff */
[----:B------:R-:W-:-:S03]  /*1e60*/  LEA R32, P0, R28, c[0x0][0x168], 0x3 ;  /* 0x00005a001c207a11 */ /* 0x000fc600078018ff */
[----:B------:R-:W-:-:S04]  /*1e70*/  IMAD R31, R31, c[0x0][0x174], R0 ;  /* 0x00005d001f1f7a24 */ /* 0x000fc800078e0200 */
[----:B------:R-:W-:-:S05]  /*1e80*/  IMAD.IADD R29, R29, 0x1, R31 ;  /* 0x000000011d1d7824 */ /* 0x000fca00078e021f */
        /* <DEDUP_REMOVED lines=21> */
.L_x_989:
[----:B------:R-:W-:Y:S05]  /*1fe0*/  BSYNC B5 ;  /* 0x0000000000057941 */ /* 0x000fea0003800000 */
.L_x_988:
[----:B-1----:R0:W1:-:S06]  /*1ff0*/  DADD R22, R22, R28 ;  /* 0x0000000016167229 */ /* 0x00204c000000001c */
.L_x_987:
[----:B------:R-:W-:Y:S05]  /*2000*/  BSYNC B4 ;  /* 0x0000000000047941 */ /* 0x000fea0003800000 */
.L_x_986:
        /* <DEDUP_REMOVED lines=36> */
.L_x_993:
[----:B------:R-:W-:Y:S05]  /*2250*/  BSYNC B5 ;  /* 0x0000000000057941 */ /* 0x000fea0003800000 */
.L_x_992:
[----:B-1----:R0:W1:-:S06]  /*2260*/  DADD R22, R22, R28 ;  /* 0x0000000016167229 */ /* 0x00204c000000001c */
.L_x_991:
[----:B------:R-:W-:Y:S05]  /*2270*/  BSYNC B4 ;  /* 0x0000000000047941 */ /* 0x000fea0003800000 */
.L_x_990:
        /* <DEDUP_REMOVED lines=35> */
[----:B------:R-:W-:Y:S02]  /*24b0*/  IMAD.MOV.U32 R30, RZ, RZ, R20 ;  /* 0x000000ffff1e7224 */ /* 0x000fe400078e0014 */
[----:B------:R-:W-:Y:S02]  /*24c0*/  IMAD.MOV.U32 R31, RZ, RZ, R21 ;  /* 0x000000ffff1f7224 */ /* 0x000fe400078e0015 */
[----:B-1----:R-:W-:Y:S05]  /*24d0*/  CALL.REL.NOINC `($__internal_14_$__cuda_sm20_div_rn_f64_full) ;  /* 0x00003b8000007944 */ /* 0x002fea0003c00000 */
.L_x_997:
[----:B------:R-:W-:Y:S05]  /*24e0*/  BSYNC B5 ;  /* 0x0000000000057941 */ /* 0x000fea0003800000 */
.L_x_996:
[----:B-1----:R0:W1:-:S06]  /*24f0*/  DADD R22, R22, R28 ;  /* 0x0000000016167229 */ /* 0x00204c000000001c */
.L_x_995:
[----:B------:R-:W-:Y:S05]  /*2500*/  BSYNC B4 ;  /* 0x0000000000047941 */ /* 0x000fea0003800000 */
.L_x_994:
[----:B------:R-:W-:Y:S01]  /*2510*/  IADD3 R0, R16, 0x1, RZ ;  /* 0x0000000110007810 */ /* 0x000fe20007ffe0ff */
[----:B0-----:R-:W-:Y:S01]  /*2520*/  IMAD.MOV.U32 R29, RZ, RZ, c[0x0][0x19c] ;  /* 0x00006700ff1d7624 */ /* 0x001fe200078e00ff */
[----:B------:R-:W-:Y:S02]  /*2530*/  IADD3 R3, R3, 0x4, RZ ;  /* 0x0000000403037810 */ /* 0x000fe40007ffe0ff */
[----:B------:R-:W-:Y:S01]  /*2540*/  IMNMX R0, R0, c[0x0][0x18c], PT ;  /* 0x0000630000007a17 */ /* 0x000fe20003800200 */
[----:B------:R-:W-:Y:S01]  /*2550*/  IMAD R26, R29, 0x4, R26 ;  /* 0x000000041d1a7824 */ /* 0x000fe200078e021a */
[----:B------:R-:W-:Y:S01]  /*2560*/  IADD3 R49, P1, R49, 0x4, RZ ;  /* 0x0000000431317810 */ /* 0x000fe20007f3e0ff */
[----:B------:R-:W-:Y:S01]  /*2570*/  IMAD R51, R29, 0x4, R51 ;  /* 0x000000041d337824 */ /* 0x000fe200078e0233 */
[----:B------:R-:W-:Y:S01]  /*2580*/  ISETP.GE.AND P0, PT, R3, R0, PT ;  /* 0x000000000300720c */ /* 0x000fe20003f06270 */
[----:B------:R-:W-:-:S02]  /*2590*/  IMAD R27, R29, 0x4, R27 ;  /* 0x000000041d1b7824 */ /* 0x000fc400078e021b */
[C---:B------:R-:W-:Y:S02]  /*25a0*/  IMAD R52, R29.reuse, 0x4, R52 ;  /* 0x000000041d347824 */ /* 0x040fe400078e0234 */
[C---:B------:R-:W-:Y:S02]  /*25b0*/  IMAD R48, R29.reuse, 0x4, R48 ;  /* 0x000000041d307824 */ /* 0x040fe400078e0230 */
[C---:B------:R-:W-:Y:S02]  /*25c0*/  IMAD R53, R29.reuse, 0x4, R53 ;  /* 0x000000041d357824 */ /* 0x040fe400078e0235 */
[C---:B------:R-:W-:Y:S02]  /*25d0*/  IMAD R54, R29.reuse, 0x4, R54 ;  /* 0x000000041d367824 */ /* 0x040fe400078e0236 */
[----:B------:R-:W-:Y:S02]  /*25e0*/  IMAD R50, R29, 0x4, R50 ;  /* 0x000000041d327824 */ /* 0x000fe400078e0232 */
[----:B------:R-:W-:Y:S01]  /*25f0*/  IMAD.X R55, RZ, RZ, R55, P1 ;  /* 0x000000ffff377224 */ /* 0x000fe200008e0637 */
[----:B------:R-:W-:Y:S05]  /*2600*/  @!P0 BRA `(.L_x_998) ;  /* 0xfffff53000008947 */ /* 0x000fea000383ffff */
.L_x_981:
[----:B------:R-:W-:Y:S05]  /*2610*/  BSYNC B3 ;  /* 0x0000000000037941 */ /* 0x000fea0003800000 */
.L_x_980:
[----:B------:R-:W-:Y:S05]  /*2620*/  BRA `(.L_x_965) ;  /* 0x0000392000007947 */ /* 0x000fea0003800000 */
.L_x_967:
        /* <DEDUP_REMOVED lines=8> */
[----:B------:R1:W2:Y:S01]  /*26b0*/  LDG.E.64 R32, [R28.64] ;  /* 0x0000000a1c207981 */ /* 0x0002a2000c1e1b00 */
[----:B------:R-:W-:Y:S01]  /*26c0*/  IMAD.MOV.U32 R0, RZ, RZ, c[0x0][0x19c] ;  /* 0x00006700ff007624 */ /* 0x000fe200078e00ff */
[----:B------:R-:W-:Y:S01]  /*26d0*/  BSSY B5, `(.L_x_1003) ;  /* 0x0000017000057945 */ /* 0x000fe20003800000 */
[----:B------:R-:W-:Y:S02]  /*26e0*/  IMAD.MOV.U32 R34, RZ, RZ, 0x1 ;  /* 0x00000001ff227424 */ /* 0x000fe400078e00ff */
[----:B------:R-:W-:-:S05]  /*26f0*/  IMAD R0, R19, R0, -c[0x0][0x1a4] ;  /* 0x8000690013007624 */ /* 0x000fca00078e0200 */
[----:B------:R-:W-:-:S04]  /*2700*/  IADD3 R2, R0, c[0x0][0x194], RZ ;  /* 0x0000650000027a10 */ /* 0x000fc80007ffe0ff */
[----:B------:R-:W-:-:S05]  /*2710*/  IMNMX R31, R2, UR6, PT ;  /* 0x00000006021f7c17 */ /* 0x000fca000b800200 */
[----:B------:R-:W-:-:S04]  /*2720*/  IMAD.IADD R0, R31, 0x1, -R0 ;  /* 0x000000011f007824 */ /* 0x000fc800078e0a00 */
[----:B------:R-:W-:-:S04]  /*2730*/  IMAD R0, R3, R0, RZ ;  /* 0x0000000003007224 */ /* 0x000fc800078e02ff */
[----:B------:R-:W3:Y:S08]  /*2740*/  I2F.F64 R30, R0 ;  /* 0x00000000001e7312 */ /* 0x000ef00000201c00 */
[----:B---3--:R-:W3:Y:S02]  /*2750*/  MUFU.RCP64H R35, R31 ;  /* 0x0000001f00237308 */ /* 0x008ee40000001800 */
[----:B---3--:R-:W3:-:S06]  /*2760*/  DFMA R36, -R30, R34, 1 ;  /* 0x3ff000001e24742b */ /* 0x008ecc0000000122 */
[----:B---3--:R-:W3:-:S06]  /*2770*/  DFMA R36, R36, R36, R36 ;  /* 0x000000242424722b */ /* 0x008ecc0000000024 */
[----:B---3--:R-:W1:-:S06]  /*2780*/  DFMA R36, R34, R36, R34 ;  /* 0x000000242224722b */ /* 0x008e4c0000000022 */
        /* <DEDUP_REMOVED lines=10> */
[----:B0-----:R-:W-:Y:S05]  /*2830*/  CALL.REL.NOINC `($__internal_14_$__cuda_sm20_div_rn_f64_full) ;  /* 0x0000382000007944 */ /* 0x001fea0003c00000 */
.L_x_1004:
[----:B------:R-:W-:Y:S05]  /*2840*/  BSYNC B5 ;  /* 0x0000000000057941 */ /* 0x000fea0003800000 */
.L_x_1003:
[----:B------:R1:W2:-:S06]  /*2850*/  DADD R22, R22, R28 ;  /* 0x0000000016167229 */ /* 0x00028c000000001c */
.L_x_1002:
[----:B------:R-:W-:Y:S05]  /*2860*/  BSYNC B4 ;  /* 0x0000000000047941 */ /* 0x000fea0003800000 */
.L_x_1001:
[----:B------:R-:W-:Y:S02]  /*2870*/  ISETP.NE.AND P0, PT, R10, 0x1, PT ;  /* 0x000000010a00780c */ /* 0x000fe40003f05270 */
[----:B------:R-:W-:-:S11]  /*2880*/  IADD3 R49, R19, 0x1, RZ ;  /* 0x0000000113317810 */ /* 0x000fd60007ffe0ff */
[----:B------:R-:W-:Y:S05]  /*2890*/  @!P0 BRA `(.L_x_1000) ;  /* 0x0000045000008947 */ /* 0x000fea0003800000 */
[----:B------:R-:W-:Y:S01]  /*28a0*/  ISETP.LE.OR P0, PT, R7, R12, !P4 ;  /* 0x0000000c0700720c */ /* 0x000fe20006703670 */
[----:B------:R-:W-:-:S12]  /*28b0*/  BSSY B4, `(.L_x_1005) ;  /* 0x000001e000047945 */ /* 0x000fd80003800000 */
[----:B------:R-:W-:Y:S05]  /*28c0*/  @P0 BRA `(.L_x_1006) ;  /* 0x000001c000000947 */ /* 0x000fea0003800000 */
[----:B------:R-:W3:Y:S01]  /*28d0*/  LDG.E.64 R32, [R50.64] ;  /* 0x0000000a32207981 */ /* 0x000ee2000c1e1b00 */
[----:B------:R-:W-:Y:S01]  /*28e0*/  IMAD.MOV.U32 R0, RZ, RZ, c[0x0][0x19c] ;  /* 0x00006700ff007624 */ /* 0x000fe200078e00ff */
[----:B------:R-:W-:Y:S01]  /*28f0*/  BSSY B5, `(.L_x_1007) ;  /* 0x0000018000057945 */ /* 0x000fe20003800000 */
[----:B-1----:R-:W-:Y:S02]  /*2900*/  IMAD.MOV.U32 R28, RZ, RZ, 0x1 ;  /* 0x00000001ff1c7424 */ /* 0x002fe400078e00ff */
[----:B------:R-:W-:-:S05]  /*2910*/  IMAD R0, R19, R0, c[0x0][0x19c] ;  /* 0x0000670013007624 */ /* 0x000fca00078e0200 */
[----:B------:R-:W-:-:S04]  /*2920*/  IADD3 R0, R0, -c[0x0][0x1a4], RZ ;  /* 0x8000690000007a10 */ /* 0x000fc80007ffe0ff */
[----:B------:R-:W-:-:S04]  /*2930*/  IADD3 R2, R0, c[0x0][0x194], RZ ;  /* 0x0000650000027a10 */ /* 0x000fc80007ffe0ff */
[----:B------:R-:W-:-:S05]  /*2940*/  IMNMX R29, R2, UR6, PT ;  /* 0x00000006021d7c17 */ /* 0x000fca000b800200 */
        /* <DEDUP_REMOVED lines=8> */
[----:B-1----:R-:W3:-:S06]  /*29d0*/  DFMA R28, R34, R28, R34 ;  /* 0x0000001c221c722b */ /* 0x002ecc0000000022 */
[----:B---3--:R-:W1:Y:S01]  /*29e0*/  DMUL R34, R32, R28 ;  /* 0x0000001c20227228 */ /* 0x008e620000000000 */
[----:B------:R-:W-:-:S05]  /*29f0*/  FSETP.GEU.AND P1, PT, |R33|, 6.5827683646048100446e-37, PT ;  /* 0x036000002100780b */ /* 0x000fca0003f2e200 */
[----:B-1----:R-:W1:-:S06]  /*2a00*/  DFMA R36, -R30, R34, R32 ;  /* 0x000000221e24722b */ /* 0x002e4c0000000120 */
[----:B-1----:R-:W1:-:S10]  /*2a10*/  DFMA R28, R28, R36, R34 ;  /* 0x000000241c1c722b */ /* 0x002e540000000022 */
[----:B-1----:R-:W-:-:S05]  /*2a20*/  FFMA R0, RZ, R31, R29 ;  /* 0x0000001fff007223 */ /* 0x002fca000000001d */
[----:B------:R-:W-:-:S13]  /*2a30*/  FSETP.GT.AND P0, PT, |R0|, 1.469367938527859385e-39, PT ;  /* 0x001000000000780b */ /* 0x000fda0003f04200 */
[----:B------:R-:W-:Y:S05]  /*2a40*/  @P0 BRA P1, `(.L_x_1008) ;  /* 0x0000002000000947 */ /* 0x000fea0000800000 */
[----:B------:R-:W-:Y:S02]  /*2a50*/  MOV R46, 0x2a70 ;  /* 0x00002a70002e7802 */ /* 0x000fe40000000f00 */
[----:B0-2---:R-:W-:Y:S05]  /*2a60*/  CALL.REL.NOINC `($__internal_14_$__cuda_sm20_div_rn_f64_full) ;  /* 0x000035f000007944 */ /* 0x005fea0003c00000 */
.L_x_1008:
[----:B------:R-:W-:Y:S05]  /*2a70*/  BSYNC B5 ;  /* 0x0000000000057941 */ /* 0x000fea0003800000 */
.L_x_1007:
[----:B--2---:R1:W2:-:S06]  /*2a80*/  DADD R22, R22, R28 ;  /* 0x0000000016167229 */ /* 0x00428c000000001c */
.L_x_1006:
[----:B------:R-:W-:Y:S05]  /*2a90*/  BSYNC B4 ;  /* 0x0000000000047941 */ /* 0x000fea0003800000 */
.L_x_1005:
[----:B------:R-:W-:Y:S02]  /*2aa0*/  ISETP.NE.AND P0, PT, R10, 0x2, PT ;  /* 0x000000020a00780c */ /* 0x000fe40003f05270 */
[----:B------:R-:W-:-:S11]  /*2ab0*/  IADD3 R49, R19, 0x2, RZ ;  /* 0x0000000213317810 */ /* 0x000fd60007ffe0ff */
[----:B------:R-:W-:Y:S05]  /*2ac0*/  @!P0 BRA `(.L_x_1000) ;  /* 0x0000022000008947 */ /* 0x000fea0003800000 */
[----:B------:R-:W-:Y:S02]  /*2ad0*/  ISETP.LE.OR P4, PT, R6, R9, !P4 ;  /* 0x000000090600720c */ /* 0x000fe40006783670 */
[----:B------:R-:W-:-:S11]  /*2ae0*/  IADD3 R49, R19, 0x3, RZ ;  /* 0x0000000313317810 */ /* 0x000fd60007ffe0ff */
[----:B------:R-:W-:Y:S05]  /*2af0*/  @P4 BRA `(.L_x_1000) ;  /* 0x000001f000004947 */ /* 0x000fea0003800000 */
[----:B------:R3:W4:Y:S01]  /*2b00*/  LDG.E.64 R32, [R26.64] ;  /* 0x0000000a1a207981 */ /* 0x000722000c1e1b00 */
[----:B------:R-:W-:Y:S01]  /*2b10*/  IMAD.MOV.U32 R0, RZ, RZ, c[0x0][0x19c] ;  /* 0x00006700ff007624 */ /* 0x000fe200078e00ff */
[----:B------:R-:W-:Y:S01]  /*2b20*/  BSSY B4, `(.L_x_1009) ;  /* 0x000001b000047945 */ /* 0x000fe20003800000 */
[----:B-1----:R-:W-:Y:S02]  /*2b30*/  IMAD.MOV.U32 R28, RZ, RZ, 0x1 ;  /* 0x00000001ff1c7424 */ /* 0x002fe400078e00ff */
[----:B------:R-:W-:-:S05]  /*2b40*/  IMAD R0, R19, R0, c[0x0][0x19c] ;  /* 0x0000670013007624 */ /* 0x000fca00078e0200 */
[----:B------:R-:W-:-:S04]  /*2b50*/  IADD3 R0, R0, c[0x0][0x19c], RZ ;  /* 0x0000670000007a10 */ /* 0x000fc80007ffe0ff */
[----:B------:R-:W-:-:S04]  /*2b60*/  IADD3 R0, R0, -c[0x0][0x1a4], RZ ;  /* 0x8000690000007a10 */ /* 0x000fc80007ffe0ff */
[----:B------:R-:W-:-:S04]  /*2b70*/  IADD3 R2, R0, c[0x0][0x194], RZ ;  /* 0x0000650000027a10 */ /* 0x000fc80007ffe0ff */
[----:B------:R-:W-:-:S05]  /*2b80*/  IMNMX R29, R2, UR6, PT ;  /* 0x00000006021d7c17 */ /* 0x000fca000b800200 */
[----:B------:R-:W-:-:S04]  /*2b90*/  IMAD.IADD R0, R29, 0x1, -R0 ;  /* 0x000000011d007824 */ /* 0x000fc800078e0a00 */
[----:B------:R-:W-:-:S04]  /*2ba0*/  IMAD R0, R3, R0, RZ ;  /* 0x0000000003007224 */ /* 0x000fc800078e02ff */
[----:B------:R-:W1:Y:S08]  /*2bb0*/  I2F.F64 R30, R0 ;  /* 0x00000000001e7312 */ /* 0x000e700000201c00 */
[----:B-1----:R-:W3:Y:S02]  /*2bc0*/  MUFU.RCP64H R29, R31 ;  /* 0x0000001f001d7308 */ /* 0x002ee40000001800 */
[----:B---3--:R-:W1:-:S06]  /*2bd0*/  DFMA R26, -R30, R28, 1 ;  /* 0x3ff000001e1a742b */ /* 0x008e4c000000011c */
[----:B-1----:R-:W1:-:S06]  /*2be0*/  DFMA R26, R26, R26, R26 ;  /* 0x0000001a1a1a722b */ /* 0x002e4c000000001a */
[----:B-1----:R-:W1:-:S06]  /*2bf0*/  DFMA R26, R28, R26, R28 ;  /* 0x0000001a1c1a722b */ /* 0x002e4c000000001c */
[----:B-1----:R-:W1:-:S06]  /*2c00*/  DFMA R28, -R30, R26, 1 ;  /* 0x3ff000001e1c742b */ /* 0x002e4c000000011a */
[----:B-1----:R-:W4:-:S06]  /*2c10*/  DFMA R28, R26, R28, R26 ;  /* 0x0000001c1a1c722b */ /* 0x002f0c000000001a */
[----:B----4-:R-:W1:Y:S01]  /*2c20*/  DMUL R26, R32, R28 ;  /* 0x0000001c201a7228 */ /* 0x010e620000000000 */
        /* <DEDUP_REMOVED lines=8> */
[----:B------:R-:W-:Y:S02]  /*2cb0*/  IMAD.MOV.U32 R26, RZ, RZ, R28 ;  /* 0x000000ffff1a7224 */ /* 0x000fe400078e001c */
[----:B------:R-:W-:Y:S02]  /*2cc0*/  IMAD.MOV.U32 R27, RZ, RZ, R29 ;  /* 0x000000ffff1b7224 */ /* 0x000fe400078e001d */
.L_x_1010:
[----:B------:R-:W-:Y:S05]  /*2cd0*/  BSYNC B4 ;  /* 0x0000000000047941 */ /* 0x000fea0003800000 */
.L_x_1009:
[----:B--2---:R1:W2:-:S06]  /*2ce0*/  DADD R22, R22, R26 ;  /* 0x0000000016167229 */ /* 0x00428c000000001a */
.L_x_1000:
[----:B------:R-:W-:Y:S05]  /*2cf0*/  BSYNC B3 ;  /* 0x0000000000037941 */ /* 0x000fea0003800000 */
.L_x_999:
[----:B------:R-:W-:Y:S01]  /*2d00*/  ISETP.GE.U32.AND P0, PT, R11, 0x3, PT ;  /* 0x000000030b00780c */ /* 0x000fe20003f06070 */
[----:B------:R-:W-:-:S12]  /*2d10*/  BSSY B3, `(.L_x_1011) ;  /* 0x00000ca000037945 */ /* 0x000fd80003800000 */
[----:B------:R-:W-:Y:S05]  /*2d20*/  @!P0 BRA `(.L_x_1012) ;  /* 0x00000c8000008947 */ /* 0x000fea0003800000 */
.L_x_1029:
[----:B------:R-:W-:Y:S01]  /*2d30*/  IMAD.MOV.U32 R0, RZ, RZ, c[0x0][0x19c] ;  /* 0x00006700ff007624 */ /* 0x000fe200078e00ff */
[----:B------:R-:W-:Y:S01]  /*2d40*/  ISETP.GT.AND P4, PT, R4, R5, PT ;  /* 0x000000050400720c */ /* 0x000fe20003f84270 */
[----:B------:R-:W-:Y:S02]  /*2d50*/  BSSY B4, `(.L_x_1013) ;  /* 0x000002c000047945 */ /* 0x000fe40003800000 */
[----:B------:R-:W-:-:S05]  /*2d60*/  IMAD R0, R49, R0, -c[0x0][0x1a4] ;  /* 0x8000690031007624 */ /* 0x000fca00078e0200 */
[----:B------:R-:W-:-:S04]  /*2d70*/  IADD3 R2, R0, c[0x0][0x194], RZ ;  /* 0x0000650000027a10 */ /* 0x000fc80007ffe0ff */
[----:B-1----:R-:W-:Y:S02]  /*2d80*/  IMNMX R29, R2, UR6, PT ;  /* 0x00000006021d7c17 */ /* 0x002fe4000b800200 */
[----:B------:R-:W-:Y:S02]  /*2d90*/  IMNMX R2, RZ, R0, !PT ;  /* 0x00000000ff027217 */ /* 0x000fe40007800200 */
[----:B------:R-:W-:-:S04]  /*2da0*/  IMNMX R27, R29, c[0x0][0x180], PT ;  /* 0x000060001d1b7a17 */ /* 0x000fc80003800200 */
[----:B------:R-:W-:-:S13]  /*2db0*/  ISETP.LE.OR P0, PT, R27, R2, !P4 ;  /* 0x000000021b00720c */ /* 0x000fda0006703670 */
[----:B--2---:R-:W-:Y:S05]  /*2dc0*/  @P0 BRA `(.L_x_1014) ;  /* 0x0000024000000947 */ /* 0x004fea0003800000 */
[----:B------:R-:W-:Y:S02]  /*2dd0*/  IMAD R27, R18, c[0x0][0x18c], R49 ;  /* 0x00006300121b7a24 */ /* 0x000fe400078e0231 */
[----:B------:R-:W-:-:S03]  /*2de0*/  IMAD.MOV.U32 R26, RZ, RZ, R42 ;  /* 0x000000ffff1a7224 */ /* 0x000fc600078e002a */
        /* <DEDUP_REMOVED lines=8> */
[----:B------:R-:W-:-:S06]  /*2e70*/  LEA.HI.X R33, R26, c[0x0][0x16c], R27, 0x3, P0 ;  /* 0x00005b001a217a11 */ /* 0x000fcc00000f1c1b */
[----:B------:R-:W3:Y:S01]  /*2e80*/  LDG.E.64 R32, [R32.64] ;  /* 0x0000000a20207981 */ /* 0x000ee2000c1e1b00 */
[----:B------:R-:W-:Y:S01]  /*2e90*/  IMAD.IADD R0, R29, 0x1, -R0 ;  /* 0x000000011d007824 */ /* 0x000fe200078e0a00 */
[----:B------:R-:W-:Y:S01]  /*2ea0*/  BSSY B5, `(.L_x_1015) ;  /* 0x0000015000057945 */ /* 0x000fe20003800000 */
[----:B------:R-:W-:Y:S02]  /*2eb0*/  IMAD.MOV.U32 R26, RZ, RZ, 0x1 ;  /* 0x00000001ff1a7424 */ /* 0x000fe400078e00ff */
        /* <DEDUP_REMOVED lines=19> */
.L_x_1016:
[----:B------:R-:W-:Y:S05]  /*2ff0*/  BSYNC B5 ;  /* 0x0000000000057941 */ /* 0x000fea0003800000 */
.L_x_1015:
[----:B--2---:R1:W2:-:S06]  /*3000*/  DADD R22, R22, R26 ;  /* 0x0000000016167229 */ /* 0x00428c000000001a */
.L_x_1014:
[----:B------:R-:W-:Y:S05]  /*3010*/  BSYNC B4 ;  /* 0x0000000000047941 */ /* 0x000fea0003800000 */
.L_x_1013:
[----:B-1----:R-:W-:Y:S01]  /*3020*/  IMAD.MOV.U32 R26, RZ, RZ, c[0x0][0x19c] ;  /* 0x00006700ff1a7624 */ /* 0x002fe200078e00ff */
        /* <DEDUP_REMOVED lines=9> */
[----:B------:R-:W-:Y:S02]  /*30c0*/  IMAD R27, R18, c[0x0][0x18c], R49 ;  /* 0x00006300121b7a24 */ /* 0x000fe400078e0231 */
[----:B------:R-:W-:Y:S02]  /*30d0*/  IMAD.MOV.U32 R28, RZ, RZ, R42 ;  /* 0x000000ffff1c7224 */ /* 0x000fe400078e002a */
[----:B------:R-:W-:Y:S01]  /*30e0*/  IMAD.MOV.U32 R29, RZ, RZ, R15 ;  /* 0x000000ffff1d7224 */ /* 0x000fe200078e000f */
[----:B------:R-:W-:-:S04]  /*30f0*/  IADD3 R27, R27, 0x1, RZ ;  /* 0x000000011b1b7810 */ /* 0x000fc80007ffe0ff */
[----:B------:R-:W-:-:S04]  /*3100*/  IADD3 R31, P0, R27, R24, RZ ;  /* 0x000000181b1f7210 */ /* 0x000fc80007f1e0ff */
[----:B------:R-:W-:Y:S01]  /*3110*/  LEA.HI.X.SX32 R27, R27, R14, 0x1, P0 ;  /* 0x0000000e1b1b7211 */ /* 0x000fe200000f0eff */
[----:B------:R-:W-:-:S04]  /*3120*/  IMAD.WIDE.U32 R28, R31, c[0x0][0x170], R28 ;  /* 0x00005c001f1c7a25 */ /* 0x000fc800078e001c */
[----:B------:R-:W-:Y:S01]  /*3130*/  IMAD R0, R27, c[0x0][0x170], RZ ;  /* 0x00005c001b007a24 */ /* 0x000fe200078e02ff */
[----:B------:R-:W-:-:S03]  /*3140*/  LEA R32, P0, R28, c[0x0][0x168], 0x3 ;  /* 0x00005a001c207a11 */ /* 0x000fc600078018ff */
[----:B------:R-:W-:-:S04]  /*3150*/  IMAD R27, R31, c[0x0][0x174], R0 ;  /* 0x00005d001f1b7a24 */ /* 0x000fc800078e0200 */
[----:B------:R-:W-:-:S05]  /*3160*/  IMAD.IADD R27, R29, 0x1, R27 ;  /* 0x000000011d1b7824 */ /* 0x000fca00078e021b */
[----:B------:R-:W-:-:S06]  /*3170*/  LEA.HI.X R33, R28, c[0x0][0x16c], R27, 0x3, P0 ;  /* 0x00005b001c217a11 */ /* 0x000fcc00000f1c1b */
[----:B------:R-:W3:Y:S01]  /*3180*/  LDG.E.64 R32, [R32.64] ;  /* 0x0000000a20207981 */ /* 0x000ee2000c1e1b00 */
[----:B------:R-:W-:Y:S01]  /*3190*/  IADD3 R0, R26, -c[0x0][0x1a4], RZ ;  /* 0x800069001a007a10 */ /* 0x000fe20007ffe0ff */
[----:B------:R-:W-:Y:S01]  /*31a0*/  IMAD.MOV.U32 R28, RZ, RZ, 0x1 ;  /* 0x00000001ff1c7424 */ /* 0x000fe200078e00ff */
[----:B------:R-:W-:Y:S02]  /*31b0*/  BSSY B5, `(.L_x_1019) ;  /* 0x0000015000057945 */ /* 0x000fe40003800000 */
        /* <DEDUP_REMOVED lines=20> */
.L_x_1020:
[----:B------:R-:W-:Y:S05]  /*3300*/  BSYNC B5 ;  /* 0x0000000000057941 */ /* 0x000fea0003800000 */
.L_x_1019:
[----:B--2---:R1:W2:-:S06]  /*3310*/  DADD R22, R22, R28 ;  /* 0x0000000016167229 */ /* 0x00428c000000001c */
.L_x_1018:
[----:B------:R-:W-:Y:S05]  /*3320*/  BSYNC B4 ;  /* 0x0000000000047941 */ /* 0x000fea0003800000 */
.L_x_1017:
        /* <DEDUP_REMOVED lines=10> */
[----:B-1----:R-:W-:Y:S02]  /*33d0*/  IMAD.MOV.U32 R28, RZ, RZ, R42 ;  /* 0x000000ffff1c7224 */ /* 0x002fe400078e002a */
        /* <DEDUP_REMOVED lines=37> */
.L_x_1024:
[----:B------:R-:W-:Y:S05]  /*3630*/  BSYNC B5 ;  /* 0x0000000000057941 */ /* 0x000fea0003800000 */
.L_x_1023:
[----:B--2---:R1:W2:-:S06]  /*3640*/  DADD R22, R22, R28 ;  /* 0x0000000016167229 */ /* 0x00428c000000001c */
.L_x_1022:
[----:B------:R-:W-:Y:S05]  /*3650*/  BSYNC B4 ;  /* 0x0000000000047941 */ /* 0x000fea0003800000 */
.L_x_1021:
[----:B------:R-:W-:Y:S01]  /*3660*/  IADD3 R26, R26, c[0x0][0x19c], RZ ;  /* 0x000067001a1a7a10 */ /* 0x000fe20007ffe0ff */
[----:B------:R-:W-:Y:S03]  /*3670*/  BSSY B4, `(.L_x_1025) ;  /* 0x000002d000047945 */ /* 0x000fe60003800000 */
[----:B------:R-:W-:-:S04]  /*3680*/  IADD3 R26, R26, -c[0x0][0x1a4], RZ ;  /* 0x800069001a1a7a10 */ /* 0x000fc80007ffe0ff */
[----:B------:R-:W-:-:S04]  /*3690*/  IADD3 R0, R26, c[0x0][0x194], RZ ;  /* 0x000065001a007a10 */ /* 0x000fc80007ffe0ff */
[----:B------:R-:W-:Y:S02]  /*36a0*/  IMNMX R27, R0, UR6, PT ;  /* 0x00000006001b7c17 */ /* 0x000fe4000b800200 */
[----:B------:R-:W-:Y:S02]  /*36b0*/  IMNMX R0, RZ, R26, !PT ;  /* 0x0000001aff007217 */ /* 0x000fe40007800200 */
[C---:B-1----:R-:W-:Y:S01]  /*36c0*/  IMNMX R29, R27.reuse, c[0x0][0x180], PT ;  /* 0x000060001b1d7a17 */ /* 0x042fe20003800200 */
[----:B------:R-:W-:-:S03]  /*36d0*/  IMAD.IADD R30, R27, 0x1, -R26 ;  /* 0x000000011b1e7824 */ /* 0x000fc600078e0a1a */
[----:B------:R-:W-:-:S13]  /*36e0*/  ISETP.LE.OR P4, PT, R29, R0, !P4 ;  /* 0x000000001d00720c */ /* 0x000fda0006783670 */
        /* <DEDUP_REMOVED lines=14> */
[----:B------:R-:W-:Y:S01]  /*37d0*/  IMAD R30, R3, R30, RZ ;  /* 0x0000001e031e7224 */ /* 0x000fe200078e02ff */
[----:B------:R-:W-:Y:S01]  /*37e0*/  BSSY B5, `(.L_x_1027) ;  /* 0x0000014000057945 */ /* 0x000fe20003800000 */
[----:B------:R-:W-:-:S04]  /*37f0*/  IMAD.MOV.U32 R26, RZ, RZ, 0x1 ;  /* 0x00000001ff1a7424 */ /* 0x000fc800078e00ff */
        /* <DEDUP_REMOVED lines=18> */
.L_x_1028:
[----:B------:R-:W-:Y:S05]  /*3920*/  BSYNC B5 ;  /* 0x0000000000057941 */ /* 0x000fea0003800000 */
.L_x_1027:
[----:B--2---:R1:W2:-:S06]  /*3930*/  DADD R22, R22, R26 ;  /* 0x0000000016167229 */ /* 0x00428c000000001a */
.L_x_1026:
[----:B------:R-:W-:Y:S05]  /*3940*/  BSYNC B4 ;  /* 0x0000000000047941 */ /* 0x000fea0003800000 */
.L_x_1025:
[----:B------:R-:W-:Y:S02]  /*3950*/  IADD3 R0, R16, 0x1, RZ ;  /* 0x0000000110007810 */ /* 0x000fe40007ffe0ff */
[----:B------:R-:W-:Y:S02]  /*3960*/  IADD3 R49, R49, 0x4, RZ ;  /* 0x0000000431317810 */ /* 0x000fe40007ffe0ff */
[----:B------:R-:W-:-:S04]  /*3970*/  IMNMX R0, R0, c[0x0][0x18c], PT ;  /* 0x0000630000007a17 */ /* 0x000fc80003800200 */
[----:B------:R-:W-:-:S13]  /*3980*/  ISETP.GE.AND P0, PT, R49, R0, PT ;  /* 0x000000003100720c */ /* 0x000fda0003f06270 */
[----:B------:R-:W-:Y:S01]  /*3990*/  @P0 CALL.REL.NOINC `(.L_x_1012) ;  /* 0x0000001000000944 */ /* 0x000fe20003c00000 */
[----:B------:R-:W-:Y:S05]  /*39a0*/  BRA `(.L_x_1029) ;  /* 0xfffff38000007947 */ /* 0x000fea000383ffff */
.L_x_1012:
[----:B------:R-:W-:Y:S05]  /*39b0*/  BSYNC B3 ;  /* 0x0000000000037941 */ /* 0x000fea0003800000 */
.L_x_1011:
[----:B------:R-:W-:Y:S05]  /*39c0*/  BRA `(.L_x_965) ;  /* 0x0000258000007947 */ /* 0x000fea0003800000 */
.L_x_966:
        /* <DEDUP_REMOVED lines=33> */
.L_x_1036:
[----:B------:R-:W-:Y:S05]  /*3be0*/  BSYNC B5 ;  /* 0x0000000000057941 */ /* 0x000fea0003800000 */
.L_x_1035:
[----:B------:R0:W1:-:S06]  /*3bf0*/  DADD R22, R22, R2 ;  /* 0x0000000016167229 */ /* 0x00004c0000000002 */
.L_x_1034:
[----:B------:R-:W-:Y:S05]  /*3c00*/  BSYNC B4 ;  /* 0x0000000000047941 */ /* 0x000fea0003800000 */
.L_x_1033:
        /* <DEDUP_REMOVED lines=28> */
.L_x_1040:
[----:B------:R-:W-:Y:S05]  /*3dd0*/  BSYNC B5 ;  /* 0x0000000000057941 */ /* 0x000fea0003800000 */
.L_x_1039:
[----:B-1----:R0:W1:-:S06]  /*3de0*/  DADD R22, R22, R2 ;  /* 0x0000000016167229 */ /* 0x00204c0000000002 */
.L_x_1038:
[----:B------:R-:W-:Y:S05]  /*3df0*/  BSYNC B4 ;  /* 0x0000000000047941 */ /* 0x000fea0003800000 */
.L_x_1037:
        /* <DEDUP_REMOVED lines=28> */
.L_x_1042:
[----:B------:R-:W-:Y:S05]  /*3fc0*/  BSYNC B4 ;  /* 0x0000000000047941 */ /* 0x000fea0003800000 */
.L_x_1041:
[----:B-1----:R0:W1:-:S06]  /*3fd0*/  DADD R22, R22, R28 ;  /* 0x0000000016167229 */ /* 0x00204c000000001c */
.L_x_1032:
[----:B------:R-:W-:Y:S05]  /*3fe0*/  BSYNC B3 ;  /* 0x0000000000037941 */ /* 0x000fea0003800000 */
.L_x_1031:
[----:B------:R-:W-:Y:S01]  /*3ff0*/  ISETP.GE.U32.AND P0, PT, R11, 0x3, PT ;  /* 0x000000030b00780c */ /* 0x000fe20003f06070 */
[----:B------:R-:W-:-:S12]  /*4000*/  BSSY B3, `(.L_x_1043) ;  /* 0x00000bc000037945 */ /* 0x000fd80003800000 */
[----:B------:R-:W-:Y:S05]  /*4010*/  @!P0 BRA `(.L_x_1044) ;  /* 0x00000ba000008947 */ /* 0x000fea0003800000 */
.L_x_1061:
[----:B------:R-:W-:Y:S01]  /*4020*/  IMAD.MOV.U32 R0, RZ, RZ, c[0x0][0x19c] ;  /* 0x00006700ff007624 */ /* 0x000fe200078e00ff */
[----:B------:R-:W-:Y:S01]  /*4030*/  ISETP.GT.AND P4, PT, R4, R5, PT ;  /* 0x000000050400720c */ /* 0x000fe20003f84270 */
[----:B------:R-:W-:Y:S02]  /*4040*/  BSSY B4, `(.L_x_1045) ;  /* 0x000002b000047945 */ /* 0x000fe40003800000 */
[----:B------:R-:W-:-:S05]  /*4050*/  IMAD R0, R3, R0, -c[0x0][0x1a4] ;  /* 0x8000690003007624 */ /* 0x000fca00078e0200 */
[----:B------:R-:W-:Y:S02]  /*4060*/  IADD3 R2, R0, c[0x0][0x194], RZ ;  /* 0x0000650000027a10 */ /* 0x000fe40007ffe0ff */
[----:B------:R-:W-:Y:S02]  /*4070*/  IMNMX R0, RZ, R0, !PT ;  /* 0x00000000ff007217 */ /* 0x000fe40007800200 */
[----:B------:R-:W-:-:S04]  /*4080*/  IMNMX R2, R2, UR6, PT ;  /* 0x0000000602027c17 */ /* 0x000fc8000b800200 */
[----:B0-----:R-:W-:-:S04]  /*4090*/  IMNMX R27, R2, c[0x0][0x180], PT ;  /* 0x00006000021b7a17 */ /* 0x001fc80003800200 */
[----:B------:R-:W-:-:S13]  /*40a0*/  ISETP.LE.OR P0, PT, R27, R0, !P4 ;  /* 0x000000001b00720c */ /* 0x000fda0006703670 */
[----:B-1----:R-:W-:Y:S05]  /*40b0*/  @P0 BRA `(.L_x_1046) ;  /* 0x0000023000000947 */ /* 0x002fea0003800000 */
[----:B------:R-:W-:Y:S02]  /*40c0*/  IMAD R27, R18, c[0x0][0x18c], R3 ;  /* 0x00006300121b7a24 */ /* 0x000fe400078e0203 */
[----:B------:R-:W-:-:S03]  /*40d0*/  IMAD.MOV.U32 R26, RZ, RZ, R42 ;  /* 0x000000ffff1a7224 */ /* 0x000fc600078e002a */
[----:B0-----:R-:W-:-:S04]  /*40e0*/  IADD3 R29, P0, R27, R24, RZ ;  /* 0x000000181b1d7210 */ /* 0x001fc80007f1e0ff */
        /* <DEDUP_REMOVED lines=30> */
.L_x_1048:
[----:B------:R-:W-:Y:S05]  /*42d0*/  BSYNC B5 ;  /* 0x0000000000057941 */ /* 0x000fea0003800000 */
.L_x_1047:
[----:B-1----:R0:W1:-:S06]  /*42e0*/  DADD R22, R22, R26 ;  /* 0x0000000016167229 */ /* 0x00204c000000001a */
.L_x_1046:
[----:B------:R-:W-:Y:S05]  /*42f0*/  BSYNC B4 ;  /* 0x0000000000047941 */ /* 0x000fea0003800000 */
.L_x_1045:
[----:B0-----:R-:W-:Y:S01]  /*4300*/  IMAD.MOV.U32 R26, RZ, RZ, c[0x0][0x19c] ;  /* 0x00006700ff1a7624 */ /* 0x001fe200078e00ff */
        /* <DEDUP_REMOVED lines=41> */
.L_x_1052:
[----:B------:R-:W-:Y:S05]  /*45a0*/  BSYNC B5 ;  /* 0x0000000000057941 */ /* 0x000fea0003800000 */
.L_x_1051:
[----:B-1----:R0:W1:-:S06]  /*45b0*/  DADD R22, R22, R28 ;  /* 0x0000000016167229 */ /* 0x00204c000000001c */
.L_x_1050:
[----:B------:R-:W-:Y:S05]  /*45c0*/  BSYNC B4 ;  /* 0x0000000000047941 */ /* 0x000fea0003800000 */
.L_x_1049:
        /* <DEDUP_REMOVED lines=10> */
[----:B0-----:R-:W-:Y:S02]  /*4670*/  IMAD.MOV.U32 R28, RZ, RZ, R42 ;  /* 0x000000ffff1c7224 */ /* 0x001fe400078e002a */
        /* <DEDUP_REMOVED lines=30> */
.L_x_1056:
[----:B------:R-:W-:Y:S05]  /*4860*/  BSYNC B5 ;  /* 0x0000000000057941 */ /* 0x000fea0003800000 */
.L_x_1055:
[----:B-1----:R0:W1:-:S06]  /*4870*/  DADD R22, R22, R28 ;  /* 0x0000000016167229 */ /* 0x00204c000000001c */
.L_x_1054:
[----:B------:R-:W-:Y:S05]  /*4880*/  BSYNC B4 ;  /* 0x0000000000047941 */ /* 0x000fea0003800000 */
.L_x_1053:
        /* <DEDUP_REMOVED lines=10> */
[----:B------:R-:W-:-:S03]  /*4930*/  IMAD.MOV.U32 R26, RZ, RZ, R42 ;  /* 0x000000ffff1a7224 */ /* 0x000fc600078e002a */
[----:B------:R-:W-:-:S04]  /*4940*/  IADD3 R27, R27, 0x3, RZ ;  /* 0x000000031b1b7810 */ /* 0x000fc80007ffe0ff */
        /* <DEDUP_REMOVED lines=31> */
.L_x_1060:
[----:B------:R-:W-:Y:S05]  /*4b40*/  BSYNC B5 ;  /* 0x0000000000057941 */ /* 0x000fea0003800000 */
.L_x_1059:
[----:B-1----:R0:W1:-:S06]  /*4b50*/  DADD R22, R22, R26 ;  /* 0x0000000016167229 */ /* 0x00204c000000001a */
.L_x_1058:
[----:B------:R-:W-:Y:S05]  /*4b60*/  BSYNC B4 ;  /* 0x0000000000047941 */ /* 0x000fea0003800000 */
.L_x_1057:
[----:B------:R-:W-:Y:S02]  /*4b70*/  IADD3 R0, R16, 0x1, RZ ;  /* 0x0000000110007810 */ /* 0x000fe40007ffe0ff */
[----:B------:R-:W-:Y:S02]  /*4b80*/  IADD3 R3, R3, 0x4, RZ ;  /* 0x0000000403037810 */ /* 0x000fe40007ffe0ff */
[----:B------:R-:W-:-:S04]  /*4b90*/  IMNMX R0, R0, c[0x0][0x18c], PT ;  /* 0x0000630000007a17 */ /* 0x000fc80003800200 */
[----:B------:R-:W-:-:S13]  /*4ba0*/  ISETP.GE.AND P0, PT, R3, R0, PT ;  /* 0x000000000300720c */ /* 0x000fda0003f06270 */
[----:B------:R-:W-:Y:S05]  /*4bb0*/  @!P0 BRA `(.L_x_1061) ;  /* 0xfffff46000008947 */ /* 0x000fea000383ffff */
.L_x_1044:
[----:B------:R-:W-:Y:S05]  /*4bc0*/  BSYNC B3 ;  /* 0x0000000000037941 */ /* 0x000fea0003800000 */
.L_x_1043:
[----:B------:R-:W-:Y:S05]  /*4bd0*/  BRA `(.L_x_965) ;  /* 0x0000137000007947 */ /* 0x000fea0003800000 */
.L_x_1030:
        /* <DEDUP_REMOVED lines=10> */
[----:B------:R-:W-:Y:S03]  /*4c80*/  BSSY B5, `(.L_x_1066) ;  /* 0x000001b000057945 */ /* 0x000fe60003800000 */
[----:B------:R-:W-:-:S05]  /*4c90*/  IMAD R0, R19, R0, -c[0x0][0x1a4] ;  /* 0x8000690013007624 */ /* 0x000fca00078e0200 */
[----:B------:R-:W-:Y:S02]  /*4ca0*/  IADD3 R2, R0, c[0x0][0x194], RZ ;  /* 0x0000650000027a10 */ /* 0x000fe40007ffe0ff */
[----:B------:R-:W-:Y:S02]  /*4cb0*/  IMNMX R3, RZ, R0, !PT ;  /* 0x00000000ff037217 */ /* 0x000fe40007800200 */
[----:B------:R-:W-:-:S04]  /*4cc0*/  IMNMX R2, R2, UR6, PT ;  /* 0x0000000602027c17 */ /* 0x000fc8000b800200 */
[----:B------:R-:W-:-:S05]  /*4cd0*/  IMNMX R2, R2, c[0x0][0x180], PT ;  /* 0x0000600002027a17 */ /* 0x000fca0003800200 */
[----:B------:R-:W-:Y:S02]  /*4ce0*/  IMAD.IADD R3, R2, 0x1, -R3 ;  /* 0x0000000102037824 */ /* 0x000fe400078e0a03 */
[----:B------:R-:W-:Y:S02]  /*4cf0*/  IMAD.MOV.U32 R2, RZ, RZ, 0x1 ;  /* 0x00000001ff027424 */ /* 0x000fe400078e00ff */
[----:B------:R-:W-:-:S06]  /*4d00*/  IMAD R30, R48, R3, RZ ;  /* 0x00000003301e7224 */ /* 0x000fcc00078e02ff */
[----:B------:R-:W3:Y:S08]  /*4d10*/  I2F.F64 R30, R30 ;  /* 0x0000001e001e7312 */ /* 0x000ef00000201c00 */
[----:B---3--:R-:W1:Y:S02]  /*4d20*/  MUFU.RCP64H R3, R31 ;  /* 0x0000001f00037308 */ /* 0x008e640000001800 */
        /* <DEDUP_REMOVED lines=14> */
[----:B------:R-:W-:Y:S02]  /*4e10*/  IMAD.MOV.U32 R2, RZ, RZ, R28 ;  /* 0x000000ffff027224 */ /* 0x000fe400078e001c */
[----:B------:R-:W-:Y:S02]  /*4e20*/  IMAD.MOV.U32 R3, RZ, RZ, R29 ;  /* 0x000000ffff037224 */ /* 0x000fe400078e001d */
.L_x_1067:
[----:B------:R-:W-:Y:S05]  /*4e30*/  BSYNC B5 ;  /* 0x0000000000057941 */ /* 0x000fea0003800000 */
.L_x_1066:
[----:B------:R1:W2:-:S06]  /*4e40*/  DADD R22, R22, R2 ;  /* 0x0000000016167229 */ /* 0x00028c0000000002 */
.L_x_1065:
[----:B------:R-:W-:Y:S05]  /*4e50*/  BSYNC B4 ;  /* 0x0000000000047941 */ /* 0x000fea0003800000 */
.L_x_1064:
[----:B------:R-:W-:Y:S02]  /*4e60*/  ISETP.NE.AND P0, PT, R10, 0x1, PT ;  /* 0x000000010a00780c */ /* 0x000fe40003f05270 */
[----:B-1----:R-:W-:-:S11]  /*4e70*/  IADD3 R3, R19, 0x1, RZ ;  /* 0x0000000113037810 */ /* 0x002fd60007ffe0ff */
[----:B------:R-:W-:Y:S05]  /*4e80*/  @!P0 BRA `(.L_x_1063) ;  /* 0x000004b000008947 */ /* 0x000fea0003800000 */
[----:B------:R-:W-:Y:S01]  /*4e90*/  ISETP.LE.OR P0, PT, R7, R12, !P4 ;  /* 0x0000000c0700720c */ /* 0x000fe20006703670 */
[----:B------:R-:W-:-:S12]  /*4ea0*/  BSSY B4, `(.L_x_1068) ;  /* 0x0000022000047945 */ /* 0x000fd80003800000 */
[----:B------:R-:W-:Y:S05]  /*4eb0*/  @P0 BRA `(.L_x_1069) ;  /* 0x0000020000000947 */ /* 0x000fea0003800000 */
[----:B------:R-:W3:Y:S01]  /*4ec0*/  LDG.E.64 R32, [R50.64] ;  /* 0x0000000a32207981 */ /* 0x000ee2000c1e1b00 */
[----:B------:R-:W-:Y:S01]  /*4ed0*/  IMAD.MOV.U32 R0, RZ, RZ, c[0x0][0x19c] ;  /* 0x00006700ff007624 */ /* 0x000fe200078e00ff */
[----:B------:R-:W-:Y:S03]  /*4ee0*/  BSSY B5, `(.L_x_1070) ;  /* 0x000001c000057945 */ /* 0x000fe60003800000 */
[----:B------:R-:W-:-:S05]  /*4ef0*/  IMAD R0, R19, R0, c[0x0][0x19c] ;  /* 0x0000670013007624 */ /* 0x000fca00078e0200 */
[----:B------:R-:W-:-:S04]  /*4f00*/  IADD3 R0, R0, -c[0x0][0x1a4], RZ ;  /* 0x8000690000007a10 */ /* 0x000fc80007ffe0ff */
[----:B------:R-:W-:Y:S02]  /*4f10*/  IADD3 R2, R0, c[0x0][0x194], RZ ;  /* 0x0000650000027a10 */ /* 0x000fe40007ffe0ff */
[----:B------:R-:W-:Y:S02]  /*4f20*/  IMNMX R3, RZ, R0, !PT ;  /* 0x00000000ff037217 */ /* 0x000fe40007800200 */
[----:B------:R-:W-:-:S04]  /*4f30*/  IMNMX R2, R2, UR6, PT ;  /* 0x0000000602027c17 */ /* 0x000fc8000b800200 */
[----:B------:R-:W-:-:S05]  /*4f40*/  IMNMX R2, R2, c[0x0][0x180], PT ;  /* 0x0000600002027a17 */ /* 0x000fca0003800200 */
[----:B------:R-:W-:Y:S02]  /*4f50*/  IMAD.IADD R3, R2, 0x1, -R3 ;  /* 0x0000000102037824 */ /* 0x000fe400078e0a03 */
[----:B------:R-:W-:Y:S02]  /*4f60*/  IMAD.MOV.U32 R2, RZ, RZ, 0x1 ;  /* 0x00000001ff027424 */ /* 0x000fe400078e00ff */
[----:B------:R-:W-:-:S06]  /*4f70*/  IMAD R30, R48, R3, RZ ;  /* 0x00000003301e7224 */ /* 0x000fcc00078e02ff */
        /* <DEDUP_REMOVED lines=18> */
.L_x_1071:
[----:B------:R-:W-:Y:S05]  /*50a0*/  BSYNC B5 ;  /* 0x0000000000057941 */ /* 0x000fea0003800000 */
.L_x_1070:
[----:B--2---:R1:W2:-:S06]  /*50b0*/  DADD R22, R22, R2 ;  /* 0x0000000016167229 */ /* 0x00428c0000000002 */
.L_x_1069:
[----:B------:R-:W-:Y:S05]  /*50c0*/  BSYNC B4 ;  /* 0x0000000000047941 */ /* 0x000fea0003800000 */
.L_x_1068:
[----:B------:R-:W-:Y:S02]  /*50d0*/  ISETP.NE.AND P0, PT, R10, 0x2, PT ;  /* 0x000000020a00780c */ /* 0x000fe40003f05270 */
[----:B-1----:R-:W-:-:S11]  /*50e0*/  IADD3 R3, R19, 0x2, RZ ;  /* 0x0000000213037810 */ /* 0x002fd60007ffe0ff */
[----:B------:R-:W-:Y:S05]  /*50f0*/  @!P0 BRA `(.L_x_1063) ;  /* 0x0000024000008947 */ /* 0x000fea0003800000 */
[----:B------:R-:W-:Y:S02]  /*5100*/  ISETP.LE.OR P4, PT, R6, R9, !P4 ;  /* 0x000000090600720c */ /* 0x000fe40006783670 */
[----:B------:R-:W-:-:S11]  /*5110*/  IADD3 R3, R19, 0x3, RZ ;  /* 0x0000000313037810 */ /* 0x000fd60007ffe0ff */
[----:B------:R-:W-:Y:S05]  /*5120*/  @P4 BRA `(.L_x_1063) ;  /* 0x0000021000004947 */ /* 0x000fea0003800000 */
[----:B------:R1:W3:Y:S01]  /*5130*/  LDG.E.64 R32, [R26.64] ;  /* 0x0000000a1a207981 */ /* 0x0002e2000c1e1b00 */
[----:B------:R-:W-:Y:S01]  /*5140*/  IMAD.MOV.U32 R0, RZ, RZ, c[0x0][0x19c] ;  /* 0x00006700ff007624 */ /* 0x000fe200078e00ff */
[----:B------:R-:W-:Y:S03]  /*5150*/  BSSY B4, `(.L_x_1072) ;  /* 0x000001d000047945 */ /* 0x000fe60003800000 */
[----:B------:R-:W-:-:S05]  /*5160*/  IMAD R0, R19, R0, c[0x0][0x19c] ;  /* 0x0000670013007624 */ /* 0x000fca00078e0200 */
[----:B------:R-:W-:Y:S01]  /*5170*/  IADD3 R0, R0, c[0x0][0x19c], RZ ;  /* 0x0000670000007a10 */ /* 0x000fe20007ffe0ff */
[----:B-1----:R-:W-:-:S03]  /*5180*/  IMAD.MOV.U32 R26, RZ, RZ, 0x1 ;  /* 0x00000001ff1a7424 */ /* 0x002fc600078e00ff */
[----:B------:R-:W-:-:S04]  /*5190*/  IADD3 R0, R0, -c[0x0][0x1a4], RZ ;  /* 0x8000690000007a10 */ /* 0x000fc80007ffe0ff */
[----:B------:R-:W-:Y:S02]  /*51a0*/  IADD3 R2, R0, c[0x0][0x194], RZ ;  /* 0x0000650000027a10 */ /* 0x000fe40007ffe0ff */
[----:B------:R-:W-:Y:S02]  /*51b0*/  IMNMX R29, RZ, R0, !PT ;  /* 0x00000000ff1d7217 */ /* 0x000fe40007800200 */
[----:B------:R-:W-:-:S04]  /*51c0*/  IMNMX R2, R2, UR6, PT ;  /* 0x0000000602027c17 */ /* 0x000fc8000b800200 */
[----:B------:R-:W-:-:S05]  /*51d0*/  IMNMX R2, R2, c[0x0][0x180], PT ;  /* 0x0000600002027a17 */ /* 0x000fca0003800200 */
        /* <DEDUP_REMOVED lines=20> */
.L_x_1073:
[----:B------:R-:W-:Y:S05]  /*5320*/  BSYNC B4 ;  /* 0x0000000000047941 */ /* 0x000fea0003800000 */
.L_x_1072:
[----:B--2---:R1:W2:-:S06]  /*5330*/  DADD R22, R22, R26 ;  /* 0x0000000016167229 */ /* 0x00428c000000001a */
.L_x_1063:
[----:B------:R-:W-:Y:S05]  /*5340*/  BSYNC B3 ;  /* 0x0000000000037941 */ /* 0x000fea0003800000 */
.L_x_1062:
[----:B------:R-:W-:-:S13]  /*5350*/  ISETP.GE.U32.AND P0, PT, R11, 0x3, PT ;  /* 0x000000030b00780c */ /* 0x000fda0003f06070 */
[----:B------:R-:W-:Y:S05]  /*5360*/  @!P0 BRA `(.L_x_965) ;  /* 0x00000be000008947 */ /* 0x000fea0003800000 */
.L_x_1090:
[----:B------:R-:W-:Y:S01]  /*5370*/  IMAD.MOV.U32 R0, RZ, RZ, c[0x0][0x19c] ;  /* 0x00006700ff007624 */ /* 0x000fe200078e00ff */
[----:B------:R-:W-:Y:S01]  /*5380*/  ISETP.GT.AND P4, PT, R4, R5, PT ;  /* 0x000000050400720c */ /* 0x000fe20003f84270 */
[----:B------:R-:W-:Y:S02]  /*5390*/  BSSY B3, `(.L_x_1074) ;  /* 0x000002c000037945 */ /* 0x000fe40003800000 */
[----:B------:R-:W-:-:S05]  /*53a0*/  IMAD R0, R3, R0, -c[0x0][0x1a4] ;  /* 0x8000690003007624 */ /* 0x000fca00078e0200 */
[----:B------:R-:W-:Y:S02]  /*53b0*/  IADD3 R2, R0, c[0x0][0x194], RZ ;  /* 0x0000650000027a10 */ /* 0x000fe40007ffe0ff */
[----:B-1----:R-:W-:Y:S02]  /*53c0*/  IMNMX R28, RZ, R0, !PT ;  /* 0x00000000ff1c7217 */ /* 0x002fe40007800200 */
[----:B------:R-:W-:-:S04]  /*53d0*/  IMNMX R2, R2, UR6, PT ;  /* 0x0000000602027c17 */ /* 0x000fc8000b800200 */
[----:B------:R-:W-:-:S04]  /*53e0*/  IMNMX R31, R2, c[0x0][0x180], PT ;  /* 0x00006000021f7a17 */ /* 0x000fc80003800200 */
[----:B------:R-:W-:-:S13]  /*53f0*/  ISETP.LE.OR P0, PT, R31, R28, !P4 ;  /* 0x0000001c1f00720c */ /* 0x000fda0006703670 */
[----:B--2---:R-:W-:Y:S05]  /*5400*/  @P0 BRA `(.L_x_1075) ;  /* 0x0000024000000947 */ /* 0x004fea0003800000 */
[----:B-1----:R-:W-:Y:S02]  /*5410*/  IMAD R27, R18, c[0x0][0x18c], R3 ;  /* 0x00006300121b7a24 */ /* 0x002fe400078e0203 */
        /* <DEDUP_REMOVED lines=33> */
.L_x_1077:
[----:B------:R-:W-:Y:S05]  /*5630*/  BSYNC B4 ;  /* 0x0000000000047941 */ /* 0x000fea0003800000 */
.L_x_1076:
[----:B--2---:R1:W2:-:S06]  /*5640*/  DADD R22, R22, R26 ;  /* 0x0000000016167229 */ /* 0x00428c000000001a */
.L_x_1075:
[----:B------:R-:W-:Y:S05]  /*5650*/  BSYNC B3 ;  /* 0x0000000000037941 */ /* 0x000fea0003800000 */
.L_x_1074:
        /* <DEDUP_REMOVED lines=43> */
.L_x_1081:
[----:B------:R-:W-:Y:S05]  /*5910*/  BSYNC B4 ;  /* 0x0000000000047941 */ /* 0x000fea0003800000 */
.L_x_1080:
[----:B--2---:R1:W2:-:S06]  /*5920*/  DADD R22, R22, R28 ;  /* 0x0000000016167229 */ /* 0x00428c000000001c */
.L_x_1079:
[----:B------:R-:W-:Y:S05]  /*5930*/  BSYNC B3 ;  /* 0x0000000000037941 */ /* 0x000fea0003800000 */
.L_x_1078:
        /* <DEDUP_REMOVED lines=42> */
.L_x_1085:
[----:B------:R-:W-:Y:S05]  /*5be0*/  BSYNC B4 ;  /* 0x0000000000047941 */ /* 0x000fea0003800000 */
.L_x_1084:
[----:B--2---:R1:W2:-:S06]  /*5bf0*/  DADD R22, R22, R28 ;  /* 0x0000000016167229 */ /* 0x00428c000000001c */
.L_x_1083:
[----:B------:R-:W-:Y:S05]  /*5c00*/  BSYNC B3 ;  /* 0x0000000000037941 */ /* 0x000fea0003800000 */
.L_x_1082:
        /* <DEDUP_REMOVED lines=12> */
[----:B-1----:R-:W-:-:S04]  /*5cd0*/  IADD3 R29, P0, R27, R24, RZ ;  /* 0x000000181b1d7210 */ /* 0x002fc80007f1e0ff */
        /* <DEDUP_REMOVED lines=31> */
.L_x_1089:
[----:B------:R-:W-:Y:S05]  /*5ed0*/  BSYNC B4 ;  /* 0x0000000000047941 */ /* 0x000fea0003800000 */
.L_x_1088:
[----:B--2---:R1:W2:-:S06]  /*5ee0*/  DADD R22, R22, R26 ;  /* 0x0000000016167229 */ /* 0x00428c000000001a */
.L_x_1087:
[----:B------:R-:W-:Y:S05]  /*5ef0*/  BSYNC B3 ;  /* 0x0000000000037941 */ /* 0x000fea0003800000 */
.L_x_1086:
[----:B------:R-:W-:Y:S02]  /*5f00*/  IADD3 R0, R16, 0x1, RZ ;  /* 0x0000000110007810 */ /* 0x000fe40007ffe0ff */
[----:B------:R-:W-:Y:S02]  /*5f10*/  IADD3 R3, R3, 0x4, RZ ;  /* 0x0000000403037810 */ /* 0x000fe40007ffe0ff */
[----:B------:R-:W-:-:S04]  /*5f20*/  IMNMX R0, R0, c[0x0][0x18c], PT ;  /* 0x0000630000007a17 */ /* 0x000fc80003800200 */
[----:B------:R-:W-:-:S13]  /*5f30*/  ISETP.GE.AND P0, PT, R3, R0, PT ;  /* 0x000000000300720c */ /* 0x000fda0003f06270 */
[----:B------:R-:W-:Y:S05]  /*5f40*/  @!P0 BRA `(.L_x_1090) ;  /* 0xfffff42000008947 */ /* 0x000fea000383ffff */
.L_x_965:
[----:B------:R-:W-:Y:S05]  /*5f50*/  BSYNC B0 ;  /* 0x0000000000007941 */ /* 0x000fea0003800000 */
.L_x_964:
[----:B------:R-:W-:-:S04]  /*5f60*/  IADD3 R18, R18, 0x1, RZ ;  /* 0x0000000112127810 */ /* 0x000fc80007ffe0ff */
[----:B------:R-:W-:-:S13]  /*5f70*/  ISETP.GE.AND P0, PT, R18, R17, PT ;  /* 0x000000111200720c */ /* 0x000fda0003f06270 */
[----:B------:R-:W-:Y:S01]  /*5f80*/  @P0 CALL.REL.NOINC `(.L_x_963) ;  /* 0x0000001000000944 */ /* 0x000fe20003c00000 */
[----:B------:R-:W-:Y:S05]  /*5f90*/  BRA `(.L_x_1091) ;  /* 0xffffb13000007947 */ /* 0x000fea000383ffff */
.L_x_963:
[----:B------:R-:W-:Y:S05]  /*5fa0*/  BSYNC B1 ;  /* 0x0000000000017941 */ /* 0x000fea0003800000 */
.L_x_962:
[----:B------:R-:W-:Y:S01]  /*5fb0*/  LEA R2, P0, R44, c[0x0][0x1a8], 0x3 ;  /* 0x00006a002c027a11 */ /* 0x000fe200078018ff */
[----:B------:R-:W-:-:S03]  /*5fc0*/  IMAD R5, R43, c[0x0][0xc], RZ ;  /* 0x000003002b057a24 */ /* 0x000fc600078e02ff */
[----:B------:R-:W-:Y:S02]  /*5fd0*/  LEA.HI.X R3, R44, c[0x0][0x1ac], R45, 0x3, P0 ;  /* 0x00006b002c037a11 */ /* 0x000fe400000f1c2d */
[----:B------:R-:W-:-:S03]  /*5fe0*/  IADD3 R44, P0, R5, R44, RZ ;  /* 0x0000002c052c7210 */ /* 0x000fc60007f1e0ff */
[----:B-12---:R1:W-:Y:S02]  /*5ff0*/  STG.E.64 [R2.64], R22 ;  /* 0x0000001602007986 */ /* 0x0063e4000c101b0a */
[----:B------:R-:W-:Y:S01]  /*6000*/  IMAD.X R45, RZ, RZ, R45, P0 ;  /* 0x000000ffff2d7224 */ /* 0x000fe200000e062d */
[----:B------:R-:W-:-:S04]  /*6010*/  ISETP.GE.U32.AND P0, PT, R44, c[0x0][0x160], PT ;  /* 0x000058002c007a0c */ /* 0x000fc80003f06070 */
[----:B------:R-:W-:-:S13]  /*6020*/  ISETP.GE.AND.EX P0, PT, R45, c[0x0][0x164], PT, P0 ;  /* 0x000059002d007a0c */ /* 0x000fda0003f06300 */
[----:B-1----:R-:W-:Y:S01]  /*6030*/  @P0 CALL.REL.NOINC `(.L_x_1092) ;  /* 0x0000001000000944 */ /* 0x002fe20003c00000 */
[----:B------:R-:W-:Y:S05]  /*6040*/  BRA `(.L_x_1093) ;  /* 0xffffa0b000007947 */ /* 0x000fea000383ffff */
.L_x_1092:
[----:B------:R-:W-:Y:S05]  /*6050*/  EXIT ;  /* 0x000000000000794d */ /* 0x000fea0003800000 */
        .weak           $__internal_14_$__cuda_sm20_div_rn_f64_full
        .type           $__internal_14_$__cuda_sm20_div_rn_f64_full,@function
        .size           $__internal_14_$__cuda_sm20_div_rn_f64_full,($__internal_15_$__cuda_sm20_div_s64 - $__internal_14_$__cuda_sm20_div_rn_f64_full)
$__internal_14_$__cuda_sm20_div_rn_f64_full:
[C---:B------:R-:W-:Y:S01]  /*6060*/  FSETP.GEU.AND P0, PT, |R31|.reuse, 1.469367938527859385e-39, PT ;  /* 0x001000001f00780b */ /* 0x040fe20003f0e200 */
[----:B------:R-:W-:Y:S01]  /*6070*/  IMAD.MOV.U32 R0, RZ, RZ, 0x1ca00000 ;  /* 0x1ca00000ff007424 */ /* 0x000fe200078e00ff */
[----:B------:R-:W-:Y:S01]  /*6080*/  LOP3.LUT R28, R31, 0x800fffff, RZ, 0xc0, !PT ;  /* 0x800fffff1f1c7812 */ /* 0x000fe200078ec0ff */
[----:B------:R-:W-:Y:S01]  /*6090*/  IMAD.MOV.U32 R36, RZ, RZ, 0x1 ;  /* 0x00000001ff247424 */ /* 0x000fe200078e00ff */
[C---:B------:R-:W-:Y:S01]  /*60a0*/  FSETP.GEU.AND P1, PT, |R33|.reuse, 1.469367938527859385e-39, PT ;  /* 0x001000002100780b */ /* 0x040fe20003f2e200 */
[----:B------:R-:W-:Y:S01]  /*60b0*/  BSSY B2, `(.L_x_1094) ;  /* 0x0000053000027945 */ /* 0x000fe20003800000 */
[----:B------:R-:W-:Y:S01]  /*60c0*/  LOP3.LUT R29, R28, 0x3ff00000, RZ, 0xfc, !PT ;  /* 0x3ff000001c1d7812 */ /* 0x000fe200078efcff */
[----:B------:R-:W-:Y:S01]  /*60d0*/  IMAD.MOV.U32 R28, RZ, RZ, R30 ;  /* 0x000000ffff1c7224 */ /* 0x000fe200078e001e */
[----:B------:R-:W-:Y:S02]  /*60e0*/  LOP3.LUT R2, R33, 0x7ff00000, RZ, 0xc0, !PT ;  /* 0x7ff0000021027812 */ /* 0x000fe400078ec0ff */
[----:B------:R-:W-:-:S03]  /*60f0*/  LOP3.LUT R47, R31, 0x7ff00000, RZ, 0xc0, !PT ;  /* 0x7ff000001f2f7812 */ /* 0x000fc600078ec0ff */
[----:B------:R-:W0:Y:S01]  /*6100*/  @!P0 DMUL R28, R30, 8.98846567431157953865e+307 ;  /* 0x7fe000001e1c8828 */ /* 0x000e220000000000 */
[C---:B------:R-:W-:Y:S01]  /*6110*/  ISETP.GE.U32.AND P3, PT, R2.reuse, R47, PT ;  /* 0x0000002f0200720c */ /* 0x040fe20003f66070 */
[----:B------:R-:W-:Y:S02]  /*6120*/  IMAD.MOV.U32 R56, RZ, RZ, R2 ;  /* 0x000000ffff387224 */ /* 0x000fe400078e0002 */
[----:B------:R-:W-:Y:S02]  /*6130*/  @!P1 LOP3.LUT R35, R31, 0x7ff00000, RZ, 0xc0, !PT ;  /* 0x7ff000001f239812 */ /* 0x000fe400078ec0ff */
[----:B0-----:R-:W0:Y:S02]  /*6140*/  MUFU.RCP64H R37, R29 ;  /* 0x0000001d00257308 */ /* 0x001e240000001800 */
[----:B------:R-:W-:Y:S02]  /*6150*/  @!P1 ISETP.GE.U32.AND P2, PT, R2, R35, PT ;  /* 0x000000230200920c */ /* 0x000fe40003f46070 */
[----:B------:R-:W-:-:S02]  /*6160*/  SEL R35, R0, 0x63400000, !P3 ;  /* 0x6340000000237807 */ /* 0x000fc40005800000 */
[----:B------:R-:W-:Y:S02]  /*6170*/  @!P1 SEL R39, R0, 0x63400000, !P2 ;  /* 0x6340000000279807 */ /* 0x000fe40005000000 */
[--C-:B------:R-:W-:Y:S02]  /*6180*/  LOP3.LUT R35, R35, 0x800fffff, R33.reuse, 0xf8, !PT ;  /* 0x800fffff23237812 */ /* 0x100fe400078ef821 */
[----:B------:R-:W-:Y:S02]  /*6190*/  @!P1 LOP3.LUT R34, R39, 0x80000000, R33, 0xf8, !PT ;  /* 0x8000000027229812 */ /* 0x000fe400078ef821 */
[----:B------:R-:W-:Y:S01]  /*61a0*/  @!P0 LOP3.LUT R47, R29, 0x7ff00000, RZ, 0xc0, !PT ;  /* 0x7ff000001d2f8812 */ /* 0x000fe200078ec0ff */
[----:B0-----:R-:W0:-:S03]  /*61b0*/  DFMA R40, R36, -R28, 1 ;  /* 0x3ff000002428742b */ /* 0x001e06000000081c */
[----:B------:R-:W-:-:S03]  /*61c0*/  IADD3 R57, R47, -0x1, RZ ;  /* 0xffffffff2f397810 */ /* 0x000fc60007ffe0ff */
[----:B0-----:R0:W1:Y:S02]  /*61d0*/  DFMA R38, R40, R40, R40 ;  /* 0x000000282826722b */ /* 0x0010640000000028 */
[----:B0-----:R-:W-:Y:S01]  /*61e0*/  @!P1 LOP3.LUT R41, R34, 0x100000, RZ, 0xfc, !PT ;  /* 0x0010000022299812 */ /* 0x001fe200078efcff */
[----:B------:R-:W-:Y:S02]  /*61f0*/  IMAD.MOV.U32 R34, RZ, RZ, R32 ;  /* 0x000000ffff227224 */ /* 0x000fe400078e0020 */
[----:B------:R-:W-:Y:S01]  /*6200*/  @!P1 IMAD.MOV.U32 R40, RZ, RZ, RZ ;  /* 0x000000ffff289224 */ /* 0x000fe200078e00ff */
[----:B-1----:R-:W0:-:S05]  /*6210*/  DFMA R36, R36, R38, R36 ;  /* 0x000000262424722b */ /* 0x002e0a0000000024 */
[----:B------:R-:W1:-:S04]  /*6220*/  @!P1 DFMA R34, R34, 2, -R40 ;  /* 0x400000002222982b */ /* 0x000e480000000828 */
[----:B0-----:R-:W0:-:S06]  /*6230*/  DFMA R38, R36, -R28, 1 ;  /* 0x3ff000002426742b */ /* 0x001e0c000000081c */
[----:B-1----:R-:W-:Y:S01]  /*6240*/  @!P1 LOP3.LUT R56, R35, 0x7ff00000, RZ, 0xc0, !PT ;  /* 0x7ff0000023389812 */ /* 0x002fe200078ec0ff */
[----:B0-----:R-:W0:-:S03]  /*6250*/  DFMA R36, R36, R38, R36 ;  /* 0x000000262424722b */ /* 0x001e060000000024 */
[----:B------:R-:W-:-:S03]  /*6260*/  IADD3 R40, R56, -0x1, RZ ;  /* 0xffffffff38287810 */ /* 0x000fc60007ffe0ff */
[----:B0-----:R-:W0:Y:S01]  /*6270*/  DMUL R38, R36, R34 ;  /* 0x0000002224267228 */ /* 0x001e220000000000 */
[----:B------:R-:W-:-:S04]  /*6280*/  ISETP.GT.U32.AND P0, PT, R40, 0x7feffffe, PT ;  /* 0x7feffffe2800780c */ /* 0x000fc80003f04070 */
[----:B------:R-:W-:Y:S01]  /*6290*/  ISETP.GT.U32.OR P0, PT, R57, 0x7feffffe, P0 ;  /* 0x7feffffe3900780c */ /* 0x000fe20000704470 */
[----:B0-----:R-:W0:-:S06]  /*62a0*/  DFMA R40, R38, -R28, R34 ;  /* 0x8000001c2628722b */ /* 0x001e0c0000000022 */
[----:B0-----:R0:W1:-:S06]  /*62b0*/  DFMA R40, R36, R40, R38 ;  /* 0x000000282428722b */ /* 0x00104c0000000026 */
[----:B------:R-:W-:Y:S05]  /*62c0*/  @P0 BRA `(.L_x_1095) ;  /* 0x000001c000000947 */ /* 0x000fea0003800000 */
[----:B01----:R-:W-:-:S04]  /*62d0*/  LOP3.LUT R33, R31, 0x7ff00000, RZ, 0xc0, !PT ;  /* 0x7ff000001f217812 */ /* 0x003fc800078ec0ff */
[C---:B------:R-:W-:Y:S01]  /*62e0*/  ISETP.GE.U32.AND P0, PT, R2.reuse, R33, PT ;  /* 0x000000210200720c */ /* 0x040fe20003f06070 */
[----:B------:R-:W-:-:S03]  /*62f0*/  IMAD.IADD R32, R2, 0x1, -R33 ;  /* 0x0000000102207824 */ /* 0x000fc600078e0a21 */
[----:B------:R-:W-:Y:S02]  /*6300*/  SEL R0, R0, 0x63400000, !P0 ;  /* 0x6340000000007807 */ /* 0x000fe40004000000 */
[----:B------:R-:W-:-:S04]  /*6310*/  IMNMX R32, R32, -0x46a00000, !PT ;  /* 0xb960000020207817 */ /* 0x000fc80007800200 */
[----:B------:R-:W-:Y:S01]  /*6320*/  IMNMX R33, R32, 0x46a00000, PT ;  /* 0x46a0000020217817 */ /* 0x000fe20003800200 */
[----:B------:R-:W-:-:S04]  /*6330*/  IMAD.MOV.U32 R32, RZ, RZ, RZ ;  /* 0x000000ffff207224 */ /* 0x000fc800078e00ff */
[----:B------:R-:W-:-:S05]  /*6340*/  IMAD.IADD R0, R33, 0x1, -R0 ;  /* 0x0000000121007824 */ /* 0x000fca00078e0a00 */
[----:B------:R-:W-:-:S06]  /*6350*/  IADD3 R33, R0, 0x7fe00000, RZ ;  /* 0x7fe0000000217810 */ /* 0x000fcc0007ffe0ff */
[----:B------:R-:W0:-:S10]  /*6360*/  DMUL R36, R40, R32 ;  /* 0x0000002028247228 */ /* 0x000e140000000000 */
        /* <DEDUP_REMOVED lines=9> */
[----:B------:R-:W0:Y:S01]  /*6400*/  DMUL.RP R32, R40, R32 ;  /* 0x0000002028207228 */ /* 0x000e220000008000 */
[----:B------:R-:W-:-:S06]  /*6410*/  IMAD.MOV.U32 R28, RZ, RZ, RZ ;  /* 0x000000ffff1c7224 */ /* 0x000fcc00078e00ff */
[----:B------:R-:W1:-:S03]  /*6420*/  DFMA R28, R36, -R28, R40 ;  /* 0x8000001c241c722b */ /* 0x000e460000000028 */
[----:B0-----:R-:W-:-:S03]  /*6430*/  LOP3.LUT R31, R33, R31, RZ, 0x3c, !PT ;  /* 0x0000001f211f7212 */ /* 0x001fc600078e3cff */
[----:B-1----:R-:W-:-:S04]  /*6440*/  IADD3 R28, -R0, -0x43300000, RZ ;  /* 0xbcd00000001c7810 */ /* 0x002fc80007ffe1ff */
[----:B------:R-:W-:-:S04]  /*6450*/  FSETP.NEU.AND P0, PT, |R29|, R28, PT ;  /* 0x0000001c1d00720b */ /* 0x000fc80003f0d200 */
[----:B------:R-:W-:Y:S02]  /*6460*/  FSEL R36, R32, R36, !P0 ;  /* 0x0000002420247208 */ /* 0x000fe40004000000 */
[----:B------:R-:W-:Y:S01]  /*6470*/  FSEL R37, R31, R37, !P0 ;  /* 0x000000251f257208 */ /* 0x000fe20004000000 */
[----:B------:R-:W-:Y:S05]  /*6480*/  BRA `(.L_x_1096) ;  /* 0x0000015000007947 */ /* 0x000fea0003800000 */
.L_x_1095:
[----:B01----:R-:W0:-:S14]  /*6490*/  DSETP.NAN.AND P0, PT, R32, R32, PT ;  /* 0x000000202000722a */ /* 0x003e1c0003f08000 */
[----:B0-----:R-:W-:Y:S05]  /*64a0*/  @P0 BRA `(.L_x_1097) ;  /* 0x0000011000000947 */ /* 0x001fea0003800000 */
[----:B------:R-:W0:-:S14]  /*64b0*/  DSETP.NAN.AND P0, PT, R30, R30, PT ;  /* 0x0000001e1e00722a */ /* 0x000e1c0003f08000 */
[----:B0-----:R-:W-:Y:S05]  /*64c0*/  @P0 BRA `(.L_x_1098) ;  /* 0x000000c000000947 */ /* 0x001fea0003800000 */
[----:B------:R-:W-:Y:S01]  /*64d0*/  ISETP.NE.AND P0, PT, R56, R47, PT ;  /* 0x0000002f3800720c */ /* 0x000fe20003f05270 */
[----:B------:R-:W-:Y:S02]  /*64e0*/  IMAD.MOV.U32 R36, RZ, RZ, 0x0 ;  /* 0x00000000ff247424 */ /* 0x000fe400078e00ff */
        /* <DEDUP_REMOVED lines=10> */
.L_x_1098:
[----:B------:R-:W-:Y:S01]  /*6590*/  LOP3.LUT R37, R31, 0x80000, RZ, 0xfc, !PT ;  /* 0x000800001f257812 */ /* 0x000fe200078efcff */
[----:B------:R-:W-:Y:S01]  /*65a0*/  IMAD.MOV.U32 R36, RZ, RZ, R30 ;  /* 0x000000ffff247224 */ /* 0x000fe200078e001e */
[----:B------:R-:W-:Y:S05]  /*65b0*/  BRA `(.L_x_1096) ;  /* 0x0000002000007947 */ /* 0x000fea0003800000 */
.L_x_1097:
[----:B------:R-:W-:Y:S01]  /*65c0*/  LOP3.LUT R37, R33, 0x80000, RZ, 0xfc, !PT ;  /* 0x0008000021257812 */ /* 0x000fe200078efcff */
[----:B------:R-:W-:Y:S02]  /*65d0*/  IMAD.MOV.U32 R36, RZ, RZ, R32 ;  /* 0x000000ffff247224 */ /* 0x000fe400078e0020 */
.L_x_1096:
[----:B------:R-:W-:Y:S05]  /*65e0*/  BSYNC B2 ;  /* 0x0000000000027941 */ /* 0x000fea0003800000 */
.L_x_1094:
[----:B------:R-:W-:Y:S02]  /*65f0*/  IMAD.MOV.U32 R47, RZ, RZ, 0x0 ;  /* 0x00000000ff2f7424 */ /* 0x000fe400078e00ff */
[----:B------:R-:W-:-:S02]  /*6600*/  IMAD.MOV.U32 R28, RZ, RZ, R36 ;  /* 0x000000ffff1c7224 */ /* 0x000fc400078e0024 */
[----:B------:R-:W-:Y:S01]  /*6610*/  IMAD.MOV.U32 R29, RZ, RZ, R37 ;  /* 0x000000ffff1d7224 */ /* 0x000fe200078e0025 */
[----:B------:R-:W-:Y:S06]  /*6620*/  RET.REL.NODEC R46 `(_ZN2at6native49_GLOBAL__N__3489678a_16_AveragePool2d_cu_fb80407639avg_pool2d_backward_out_cuda_frame_nhwcIddlEEvT1_PKT_llliiiiiiiiPS4_ibb) ;  /* 0xffff99d02e007950 */ /* 0x000fec0003c3ffff */
        .weak           $__internal_15_$__cuda_sm20_div_s64
        .type           $__internal_15_$__cuda_sm20_div_s64,@function
        .size           $__internal_15_$__cuda_sm20_div_s64,(.L_x_1843 - $__internal_15_$__cuda_sm20_div_s64)
$__internal_15_$__cuda_sm20_div_s64:
        /* <DEDUP_REMOVED lines=11> */
[C---:B------:R-:W-:Y:S01]  /*66e0*/  IMAD R11, R12.reuse, R5, R15 ;  /* 0x000000050c0b7224 */ /* 0x040fe200078e020f */
[----:B------:R-:W-:Y:S01]  /*66f0*/  IADD3 R17, P0, RZ, -R14, RZ ;  /* 0x8000000eff117210 */ /* 0x000fe20007f1e0ff */
[----:B------:R-:W-:Y:S02]  /*6700*/  IMAD.MOV.U32 R15, RZ, RZ, R12 ;  /* 0x000000ffff0f7224 */ /* 0x000fe400078e000c */
[----:B------:R-:W-:Y:S02]  /*6710*/  IMAD R11, R13, R4, R11 ;  /* 0x000000040d0b7224 */ /* 0x000fe400078e020b */
[----:B------:R-:W-:-:S04]  /*6720*/  IMAD.HI.U32 R14, R12, R17, RZ ;  /* 0x000000110c0e7227 */ /* 0x000fc800078e00ff */
[----:B------:R-:W-:-:S04]  /*6730*/  IMAD.X R11, RZ, RZ, ~R11, P0 ;  /* 0x000000ffff0b7224 */ /* 0x000fc800000e0e0b */
[----:B------:R-:W-:-:S04]  /*6740*/  IMAD.WIDE.U32 R14, P0, R12, R11, R14 ;  /* 0x0000000b0c0e7225 */ /* 0x000fc8000780000e */
[C---:B------:R-:W-:Y:S02]  /*6750*/  IMAD R19, R13.reuse, R11, RZ ;  /* 0x0000000b0d137224 */ /* 0x040fe400078e02ff */
[----:B------:R-:W-:Y:S01]  /*6760*/  IMAD.HI.U32 R14, P1, R13, R17, R14 ;  /* 0x000000110d0e7227 */ /* 0x000fe2000782000e */
[----:B------:R-:W-:-:S03]  /*6770*/  IADD3 R17, P4, RZ, -R16, RZ ;  /* 0x80000010ff117210 */ /* 0x000fc60007f9e0ff */
[----:B------:R-:W-:Y:S01]  /*6780*/  IMAD.HI.U32 R9, R13, R11, RZ ;  /* 0x0000000b0d097227 */ /* 0x000fe200078e00ff */
[----:B------:R-:W-:Y:S02]  /*6790*/  IADD3 R15, P2, R19, R14, RZ ;  /* 0x0000000e130f7210 */ /* 0x000fe40007f5e0ff */
[----:B------:R-:W-:Y:S01]  /*67a0*/  SEL R17, R17, R16, !P3 ;  /* 0x0000001011117207 */ /* 0x000fe20005800000 */
[----:B------:R-:W-:Y:S02]  /*67b0*/  IMAD.X R9, R9, 0x1, R13, P0 ;  /* 0x0000000109097824 */ /* 0x000fe400000e060d */
[----:B------:R-:W-:-:S03]  /*67c0*/  IMAD.WIDE.U32 R12, R15, R4, RZ ;  /* 0x000000040f0c7225 */ /* 0x000fc600078e00ff */
[----:B------:R-:W-:Y:S01]  /*67d0*/  IADD3.X R9, RZ, RZ, R9, P2, P1 ;  /* 0x000000ffff097210 */ /* 0x000fe200017e2409 */
[----:B------:R-:W-:Y:S01]  /*67e0*/  IMAD R11, R15, R5, R13 ;  /* 0x000000050f0b7224 */ /* 0x000fe200078e020d */
[----:B------:R-:W-:-:S03]  /*67f0*/  IADD3 R13, P0, RZ, -R12, RZ ;  /* 0x8000000cff0d7210 */ /* 0x000fc60007f1e0ff */
[----:B------:R-:W-:Y:S02]  /*6800*/  IMAD R11, R9, R4, R11 ;  /* 0x00000004090b7224 */ /* 0x000fe400078e020b */
[----:B------:R-:W-:-:S04]  /*6810*/  IMAD.HI.U32 R14, R15, R13, RZ ;  /* 0x0000000d0f0e7227 */ /* 0x000fc800078e00ff */
[----:B------:R-:W-:-:S04]  /*6820*/  IMAD.X R12, RZ, RZ, ~R11, P0 ;  /* 0x000000ffff0c7224 */ /* 0x000fc800000e0e0b */
[----:B------:R-:W-:-:S06]  /*6830*/  IMAD.WIDE.U32 R14, P0, R15, R12, R14 ;  /* 0x0000000c0f0e7225 */ /* 0x000fcc000780000e */
[----:B------:R-:W-:-:S04]  /*6840*/  IMAD.HI.U32 R11, P1, R9, R13, R14 ;  /* 0x0000000d090b7227 */ /* 0x000fc8000782000e */
[CC--:B------:R-:W-:Y:S02]  /*6850*/  IMAD R14, R9.reuse, R12.reuse, RZ ;  /* 0x0000000c090e7224 */ /* 0x0c0fe400078e02ff */
[----:B------:R-:W-:-:S03]  /*6860*/  IMAD.HI.U32 R12, R9, R12, RZ ;  /* 0x0000000c090c7227 */ /* 0x000fc600078e00ff */
[----:B------:R-:W-:Y:S01]  /*6870*/  IADD3 R11, P2, R14, R11, RZ ;  /* 0x0000000b0e0b7210 */ /* 0x000fe20007f5e0ff */
        /* <DEDUP_REMOVED lines=37> */
[----:B------:R-:W-:Y:S02]  /*6ad0*/  ISETP.NE.U32.AND P0, PT, R8, RZ, PT ;  /* 0x000000ff0800720c */ /* 0x000fe40003f05070 */
[----:B------:R-:W-:Y:S01]  /*6ae0*/  SEL R24, R5, R24, !P1 ;  /* 0x0000001805187207 */ /* 0x000fe20004800000 */
[----:B------:R-:W-:Y:S01]  /*6af0*/  IMAD.X R4, RZ, RZ, ~R25, P2 ;  /* 0x000000ffff047224 */ /* 0x000fe200010e0e19 */
[----:B------:R-:W-:Y:S01]  /*6b00*/  ISETP.NE.AND.EX P0, PT, R7, RZ, PT, P0 ;  /* 0x000000ff0700720c */ /* 0x000fe20003f05300 */
[----:B------:R-:W-:-:S03]  /*6b10*/  IMAD.MOV.U32 R7, RZ, RZ, 0x0 ;  /* 0x00000000ff077424 */ /* 0x000fc600078e00ff */
[----:B------:R-:W-:Y:S02]  /*6b20*/  SEL R25, R4, R25, !P1 ;  /* 0x0000001904197207 */ /* 0x000fe40004800000 */
[----:B------:R-:W-:Y:S02]  /*6b30*/  SEL R24, R24, 0xffffffff, P0 ;  /* 0xffffffff18187807 */ /* 0x000fe40000000000 */
[----:B------:R-:W-:Y:S01]  /*6b40*/  SEL R25, R25, 0xffffffff, P0 ;  /* 0xffffffff19197807 */ /* 0x000fe20000000000 */
[----:B------:R-:W-:Y:S06]  /*6b50*/  RET.REL.NODEC R6 `(_ZN2at6native49_GLOBAL__N__3489678a_16_AveragePool2d_cu_fb80407639avg_pool2d_backward_out_cuda_frame_nhwcIddlEEvT1_PKT_llliiiiiiiiPS4_ibb) ;  /* 0xffff94a006007950 */ /* 0x000fec0003c3ffff */
.L_x_1099:
        /* <DEDUP_REMOVED lines=10> */
.L_x_1843:


//--------------------- .text._ZN2at6native49_GLOBAL__N__3489678a_16_AveragePool2d_cu_fb80407634avg_pool2d_backward_out_cuda_frameIddiEEvT1_PKT_llllliiiiiiPS4_ibb --------------------------
	.section	.text._ZN2at6native49_GLOBAL__N__3489678a_16_AveragePool2d_cu_fb80407634avg_pool2d_backward_out_cuda_frameIddiEEvT1_PKT_llllliiiiiiPS4_ibb,"ax",@progbits
	.sectioninfo	@"SHI_REGISTERS=60"
	.align	128
.text._ZN2at6native49_GLOBAL__N__3489678a_16_AveragePool2d_cu_fb80407634avg_pool2d_backward_out_cuda_frameIddiEEvT1_PKT_llllliiiiiiPS4_ibb:
        .type           _ZN2at6native49_GLOBAL__N__3489678a_16_AveragePool2d_cu_fb80407634avg_pool2d_backward_out_cuda_frameIddiEEvT1_PKT_llllliiiiiiPS4_ibb,@function
        .size           _ZN2at6native49_GLOBAL__N__3489678a_16_AveragePool2d_cu_fb80407634avg_pool2d_backward_out_cuda_frameIddiEEvT1_PKT_llllliiiiiiPS4_ibb,(.L_x_1846 - _ZN2at6native49_GLOBAL__N__3489678a_16_AveragePool2d_cu_fb80407634avg_pool2d_backward_out_cuda_frameIddiEEvT1_PKT_llllliiiiiiPS4_ibb)
        .other          _ZN2at6native49_GLOBAL__N__3489678a_16_AveragePool2d_cu_fb80407634avg_pool2d_backward_out_cuda_frameIddiEEvT1_PKT_llllliiiiiiPS4_ibb,@"STO_CUDA_ENTRY STV_DEFAULT"
_ZN2at6native49_GLOBAL__N__3489678a_16_AveragePool2d_cu_fb80407634avg_pool2d_backward_out_cuda_frameIddiEEvT1_PKT_llllliiiiiiPS4_ibb:
        /* <DEDUP_REMOVED lines=18> */
.L_x_1246:
[----:B------:R-:W-:Y:S01]  /*0120*/  SHF.R.S32.HI R14, RZ, 0x1f, R2 ;  /* 0x0000001fff0e7819 */ /* 0x000fe20000011402 */
[----:B------:R-:W-:Y:S03]  /*0130*/  BSSY B0, `(.L_x_1100) ;  /* 0x0000023000007945 */ /* 0x000fe60003800000 */
[----:B------:R-:W-:-:S04]  /*0140*/  LOP3.LUT R0, R14, c[0x0][0x184], RZ, 0xfc, !PT ;  /* 0x000061000e007a12 */ /* 0x000fc800078efcff */
[----:B------:R-:W-:-:S13]  /*0150*/  ISETP.NE.U32.AND P0, PT, R0, RZ, PT ;  /* 0x000000ff0000720c */ /* 0x000fda0003f05070 */
[----:B01----:R-:W-:Y:S05]  /*0160*/  @!P0 BRA `(.L_x_1101) ;  /* 0x000000a000008947 */ /* 0x003fea0003800000 */
[----:B------:R-:W-:Y:S01]  /*0170*/  IMAD.MOV.U32 R20, RZ, RZ, R2 ;  /* 0x000000ffff147224 */ /* 0x000fe200078e0002 */
[----:B------:R-:W-:Y:S01]  /*0180*/  MOV R12, 0x1c0 ;  /* 0x000001c0000c7802 */ /* 0x000fe20000000f00 */
[----:B------:R-:W-:Y:S02]  /*0190*/  IMAD.MOV.U32 R13, RZ, RZ, c[0x0][0x180] ;  /* 0x00006000ff0d7624 */ /* 0x000fe400078e00ff */
[----:B------:R-:W-:Y:S02]  /*01a0*/  IMAD.MOV.U32 R5, RZ, RZ, c[0x0][0x184] ;  /* 0x00006100ff057624 */ /* 0x000fe400078e00ff */
[----:B0-----:R-:W-:Y:S05]  /*01b0*/  CALL.REL.NOINC `($__internal_17_$__cuda_sm20_div_s64) ;  /* 0x0000592000007944 */ /* 0x001fea0003c00000 */
[--C-:B------:R-:W-:Y:S02]  /*01c0*/  IMAD.MOV R7, RZ, RZ, -R5.reuse ;  /* 0x000000ffff077224 */ /* 0x100fe400078e0a05 */
[----:B------:R-:W-:Y:S02]  /*01d0*/  IMAD.MOV.U32 R6, RZ, RZ, R5 ;  /* 0x000000ffff067224 */ /* 0x000fe400078e0005 */
[----:B------:R-:W-:Y:S02]  /*01e0*/  IMAD R0, R7, c[0x0][0x180], R2 ;  /* 0x0000600007007a24 */ /* 0x000fe400078e0202 */
[----:B------:R-:W-:Y:S01]  /*01f0*/  IMAD.MOV.U32 R7, RZ, RZ, R10 ;  /* 0x000000ffff077224 */ /* 0x000fe200078e000a */
[----:B------:R-:W-:Y:S05]  /*0200*/  BRA `(.L_x_1102) ;  /* 0x0000015000007947 */ /* 0x000fea0003800000 */
.L_x_1101:
        /* <DEDUP_REMOVED lines=21> */
.L_x_1102:
[----:B------:R-:W-:Y:S05]  /*0360*/  BSYNC B0 ;  /* 0x0000000000007941 */ /* 0x000fea0003800000 */
.L_x_1100:
        /* <DEDUP_REMOVED lines=10> */
[----:B0-----:R-:W-:Y:S05]  /*0410*/  CALL.REL.NOINC `($__internal_17_$__cuda_sm20_div_s64) ;  /* 0x000056c000007944 */ /* 0x001fea0003c00000 */
[--C-:B------:R-:W-:Y:S02]  /*0420*/  IMAD.MOV R7, RZ, RZ, -R5.reuse ;  /* 0x000000ffff077224 */ /* 0x100fe400078e0a05 */
[----:B------:R-:W-:Y:S02]  /*0430*/  IMAD.MOV.U32 R8, RZ, RZ, R5 ;  /* 0x000000ffff087224 */ /* 0x000fe400078e0005 */
[----:B------:R-:W-:-:S02]  /*0440*/  IMAD R7, R7, c[0x0][0x178], R6 ;  /* 0x00005e0007077a24 */ /* 0x000fc400078e0206 */
[----:B------:R-:W-:Y:S01]  /*0450*/  IMAD.MOV.U32 R9, RZ, RZ, R10 ;  /* 0x000000ffff097224 */ /* 0x000fe200078e000a */
[----:B------:R-:W-:Y:S05]  /*0460*/  BRA `(.L_x_1105) ;  /* 0x0000015000007947 */ /* 0x000fea0003800000 */
.L_x_1104:
        /* <DEDUP_REMOVED lines=21> */
.L_x_1105:
[----:B------:R-:W-:Y:S05]  /*05c0*/  BSYNC B0 ;  /* 0x0000000000007941 */ /* 0x000fea0003800000 */
.L_x_1103:
        /* <DEDUP_REMOVED lines=13> */
[----:B------:R-:W-:Y:S01]  /*06a0*/  IMAD R10, R11, c[0x0][0x170], R8 ;  /* 0x00005c000b0a7a24 */ /* 0x000fe200078e0208 */
[----:B------:R-:W-:Y:S05]  /*06b0*/  BRA `(.L_x_1108) ;  /* 0x0000014000007947 */ /* 0x000fea0003800000 */
.L_x_1107:
        /* <DEDUP_REMOVED lines=20> */
.L_x_1108:
[----:B------:R-:W-:Y:S05]  /*0800*/  BSYNC B0 ;  /* 0x0000000000007941 */ /* 0x000fea0003800000 */
.L_x_1106:
        /* <DEDUP_REMOVED lines=79> */
.L_x_1110:
[----:B------:R-:W-:Y:S05]  /*0d00*/  BSYNC B0 ;  /* 0x0000000000007941 */ /* 0x000fea0003800000 */
.L_x_1109:
        /* <DEDUP_REMOVED lines=26> */
.L_x_1112:
[----:B------:R-:W-:Y:S05]  /*0eb0*/  BSYNC B0 ;  /* 0x0000000000007941 */ /* 0x000fea0003800000 */
.L_x_1111:
        /* <DEDUP_REMOVED lines=43> */
.L_x_1180:
        /* <DEDUP_REMOVED lines=54> */
[----:B------:R-:W-:Y:S05]  /*14d0*/  CALL.REL.NOINC `($__internal_16_$__cuda_sm20_div_rn_f64_full) ;  /* 0x0000404000007944 */ /* 0x000fea0003c00000 */
.L_x_1124:
[----:B------:R-:W-:Y:S05]  /*14e0*/  BSYNC B5 ;  /* 0x0000000000057941 */ /* 0x000fea0003800000 */
.L_x_1123:
[----:B------:R0:W2:-:S06]  /*14f0*/  DADD R20, R20, R50 ;  /* 0x0000000014147229 */ /* 0x00008c0000000032 */
.L_x_1122:
[----:B------:R-:W-:Y:S05]  /*1500*/  BSYNC B4 ;  /* 0x0000000000047941 */ /* 0x000fea0003800000 */
.L_x_1121:
        /* <DEDUP_REMOVED lines=25> */
[----:B-12---:R-:W-:Y:S05]  /*16a0*/  CALL.REL.NOINC `($__internal_16_$__cuda_sm20_div_rn_f64_full) ;  /* 0x00003e7000007944 */ /* 0x006fea0003c00000 */
.L_x_1128:
[----:B------:R-:W-:Y:S05]  /*16b0*/  BSYNC B5 ;  /* 0x0000000000057941 */ /* 0x000fea0003800000 */
.L_x_1127:
[----:B--2---:R0:W2:-:S06]  /*16c0*/  DADD R20, R20, R50 ;  /* 0x0000000014147229 */ /* 0x00408c0000000032 */
.L_x_1126:
[----:B------:R-:W-:Y:S05]  /*16d0*/  BSYNC B4 ;  /* 0x0000000000047941 */ /* 0x000fea0003800000 */
.L_x_1125:
        /* <DEDUP_REMOVED lines=26> */
.L_x_1130:
[----:B------:R-:W-:Y:S05]  /*1880*/  BSYNC B4 ;  /* 0x0000000000047941 */ /* 0x000fea0003800000 */
.L_x_1129:
[----:B--2---:R0:W2:-:S06]  /*1890*/  DADD R20, R20, R50 ;  /* 0x0000000014147229 */ /* 0x00408c0000000032 */
.L_x_1120:
[----:B------:R-:W-:Y:S05]  /*18a0*/  BSYNC B3 ;  /* 0x0000000000037941 */ /* 0x000fea0003800000 */
.L_x_1119:
        /* <DEDUP_REMOVED lines=24> */
.L_x_1149:
        /* <DEDUP_REMOVED lines=27> */
.L_x_1136:
[----:B------:R-:W-:Y:S05]  /*1be0*/  BSYNC B5 ;  /* 0x0000000000057941 */ /* 0x000fea0003800000 */
.L_x_1135:
[----:B--2---:R0:W2:-:S06]  /*1bf0*/  DADD R20, R20, R50 ;  /* 0x0000000014147229 */ /* 0x00408c0000000032 */
.L_x_1134:
[----:B------:R-:W-:Y:S05]  /*1c00*/  BSYNC B4 ;  /* 0x0000000000047941 */ /* 0x000fea0003800000 */
.L_x_1133:
        /* <DEDUP_REMOVED lines=26> */
.L_x_1140:
[----:B------:R-:W-:Y:S05]  /*1db0*/  BSYNC B5 ;  /* 0x0000000000057941 */ /* 0x000fea0003800000 */
.L_x_1139:
[----:B--2---:R0:W2:-:S06]  /*1dc0*/  DADD R20, R20, R50 ;  /* 0x0000000014147229 */ /* 0x00408c0000000032 */
.L_x_1138:
[----:B------:R-:W-:Y:S05]  /*1dd0*/  BSYNC B4 ;  /* 0x0000000000047941 */ /* 0x000fea0003800000 */
.L_x_1137:
        /* <DEDUP_REMOVED lines=26> */
.L_x_1144:
[----:B------:R-:W-:Y:S05]  /*1f80*/  BSYNC B5 ;  /* 0x0000000000057941 */ /* 0x000fea0003800000 */
.L_x_1143:
[----:B--2---:R0:W2:-:S06]  /*1f90*/  DADD R20, R20, R50 ;  /* 0x0000000014147229 */ /* 0x00408c0000000032 */
.L_x_1142:
[----:B------:R-:W-:Y:S05]  /*1fa0*/  BSYNC B4 ;  /* 0x0000000000047941 */ /* 0x000fea0003800000 */
.L_x_1141:
        /* <DEDUP_REMOVED lines=26> */
.L_x_1148:
[----:B------:R-:W-:Y:S05]  /*2150*/  BSYNC B5 ;  /* 0x0000000000057941 */ /* 0x000fea0003800000 */
.L_x_1147:
[----:B--2---:R0:W2:-:S06]  /*2160*/  DADD R20, R20, R50 ;  /* 0x0000000014147229 */ /* 0x00408c0000000032 */
.L_x_1146:
[----:B------:R-:W-:Y:S05]  /*2170*/  BSYNC B4 ;  /* 0x0000000000047941 */ /* 0x000fea0003800000 */
.L_x_1145:
        /* <DEDUP_REMOVED lines=14> */
.L_x_1132:
[----:B------:R-:W-:Y:S05]  /*2260*/  BSYNC B3 ;  /* 0x0000000000037941 */ /* 0x000fea0003800000 */
.L_x_1131:
[----:B------:R-:W-:Y:S05]  /*2270*/  BRA `(.L_x_1117) ;  /* 0x0000106000007947 */ /* 0x000fea0003800000 */
.L_x_1118:
        /* <DEDUP_REMOVED lines=32> */
[----:B0-----:R-:W-:Y:S05]  /*2480*/  CALL.REL.NOINC `($__internal_16_$__cuda_sm20_div_rn_f64_full) ;  /* 0x0000309000007944 */ /* 0x001fea0003c00000 */
.L_x_1155:
[----:B------:R-:W-:Y:S05]  /*2490*/  BSYNC B5 ;  /* 0x0000000000057941 */ /* 0x000fea0003800000 */
.L_x_1154:
[----:B------:R2:W3:-:S06]  /*24a0*/  DADD R20, R20, R50 ;  /* 0x0000000014147229 */ /* 0x0004cc0000000032 */
.L_x_1153:
[----:B------:R-:W-:Y:S05]  /*24b0*/  BSYNC B4 ;  /* 0x0000000000047941 */ /* 0x000fea0003800000 */
.L_x_1152:
        /* <DEDUP_REMOVED lines=31> */
[----:B0--3--:R-:W-:Y:S05]  /*26b0*/  CALL.REL.NOINC `($__internal_16_$__cuda_sm20_div_rn_f64_full) ;  /* 0x00002e6000007944 */ /* 0x009fea0003c00000 */
.L_x_1159:
[----:B------:R-:W-:Y:S05]  /*26c0*/  BSYNC B5 ;  /* 0x0000000000057941 */ /* 0x000fea0003800000 */
.L_x_1158:
[----:B---3--:R2:W3:-:S06]  /*26d0*/  DADD R20, R20, R50 ;  /* 0x0000000014147229 */ /* 0x0084cc0000000032 */
.L_x_1157:
[----:B------:R-:W-:Y:S05]  /*26e0*/  BSYNC B4 ;  /* 0x0000000000047941 */ /* 0x000fea0003800000 */
.L_x_1156:
        /* <DEDUP_REMOVED lines=33> */
.L_x_1161:
[----:B------:R-:W-:Y:S05]  /*2900*/  BSYNC B4 ;  /* 0x0000000000047941 */ /* 0x000fea0003800000 */
.L_x_1160:
[----:B---3--:R2:W3:-:S06]  /*2910*/  DADD R20, R20, R50 ;  /* 0x0000000014147229 */ /* 0x0084cc0000000032 */
.L_x_1151:
[----:B------:R-:W-:Y:S05]  /*2920*/  BSYNC B3 ;  /* 0x0000000000037941 */ /* 0x000fea0003800000 */
.L_x_1150:
[----:B------:R-:W-:-:S13]  /*2930*/  ISETP.GE.U32.AND P0, PT, R10, 0x3, PT ;  /* 0x000000030a00780c */ /* 0x000fda0003f06070 */
[----:B------:R-:W-:Y:S05]  /*2940*/  @!P0 BRA `(.L_x_1117) ;  /* 0x0000099000008947 */ /* 0x000fea0003800000 */
.L_x_1178:
        /* <DEDUP_REMOVED lines=38> */
.L_x_1165:
[----:B------:R-:W-:Y:S05]  /*2bb0*/  BSYNC B4 ;  /* 0x0000000000047941 */ /* 0x000fea0003800000 */
.L_x_1164:
[----:B---3--:R2:W3:-:S06]  /*2bc0*/  DADD R20, R20, R50 ;  /* 0x0000000014147229 */ /* 0x0084cc0000000032 */
.L_x_1163:
[----:B------:R-:W-:Y:S05]  /*2bd0*/  BSYNC B3 ;  /* 0x0000000000037941 */ /* 0x000fea0003800000 */
.L_x_1162:
        /* <DEDUP_REMOVED lines=34> */
.L_x_1169:
[----:B------:R-:W-:Y:S05]  /*2e00*/  BSYNC B4 ;  /* 0x0000000000047941 */ /* 0x000fea0003800000 */
.L_x_1168:
[----:B---3--:R2:W3:-:S06]  /*2e10*/  DADD R20, R20, R50 ;  /* 0x0000000014147229 */ /* 0x0084cc0000000032 */
.L_x_1167:
[----:B------:R-:W-:Y:S05]  /*2e20*/  BSYNC B3 ;  /* 0x0000000000037941 */ /* 0x000fea0003800000 */
.L_x_1166:
        /* <DEDUP_REMOVED lines=36> */
.L_x_1173:
[----:B------:R-:W-:Y:S05]  /*3070*/  BSYNC B4 ;  /* 0x0000000000047941 */ /* 0x000fea0003800000 */
.L_x_1172:
[----:B---3--:R2:W3:-:S06]  /*3080*/  DADD R20, R20, R50 ;  /* 0x0000000014147229 */ /* 0x0084cc0000000032 */
.L_x_1171:
[----:B------:R-:W-:Y:S05]  /*3090*/  BSYNC B3 ;  /* 0x0000000000037941 */ /* 0x000fea0003800000 */
.L_x_1170:
        /* <DEDUP_REMOVED lines=30> */
.L_x_1177:
[----:B------:R-:W-:Y:S05]  /*3280*/  BSYNC B4 ;  /* 0x0000000000047941 */ /* 0x000fea0003800000 */
.L_x_1176:
[----:B---3--:R2:W3:-:S06]  /*3290*/  DADD R20, R20, R50 ;  /* 0x0000000014147229 */ /* 0x0084cc0000000032 */
.L_x_1175:
[----:B------:R-:W-:Y:S05]  /*32a0*/  BSYNC B3 ;  /* 0x0000000000037941 */ /* 0x000fea0003800000 */
.L_x_1174:
[----:B------:R-:W-:-:S04]  /*32b0*/  IADD3 R40, R40, 0x4, RZ ;  /* 0x0000000428287810 */ /* 0x000fc80007ffe0ff */
[----:B------:R-:W-:-:S13]  /*32c0*/  ISETP.GE.AND P0, PT, R40, R9, PT ;  /* 0x000000092800720c */ /* 0x000fda0003f06270 */
[----:B------:R-:W-:Y:S05]  /*32d0*/  @!P0 BRA `(.L_x_1178) ;  /* 0xfffff67000008947 */ /* 0x000fea000383ffff */
.L_x_1117:
[----:B------:R-:W-:Y:S05]  /*32e0*/  BSYNC B2 ;  /* 0x0000000000027941 */ /* 0x000fea0003800000 */
.L_x_1116:
[----:B------:R-:W-:-:S04]  /*32f0*/  IADD3 R8, R8, 0x1, RZ ;  /* 0x0000000108087810 */ /* 0x000fc80007ffe0ff */
[----:B------:R-:W-:-:S13]  /*3300*/  ISETP.GE.AND P0, PT, R8, R5, PT ;  /* 0x000000050800720c */ /* 0x000fda0003f06270 */
[----:B------:R-:W-:Y:S01]  /*3310*/  @P0 CALL.REL.NOINC `(.L_x_1179) ;  /* 0x0000001000000944 */ /* 0x000fe20003c00000 */
[----:B------:R-:W-:Y:S05]  /*3320*/  BRA `(.L_x_1180) ;  /* 0xffffde4000007947 */ /* 0x000fea000383ffff */
.L_x_1179:
[----:B------:R-:W-:Y:S05]  /*3330*/  BRA `(.L_x_1114) ;  /* 0x000020f000007947 */ /* 0x000fea0003800000 */
.L_x_1115:
        /* <DEDUP_REMOVED lines=17> */
.L_x_1244:
        /* <DEDUP_REMOVED lines=55> */
.L_x_1189:
[----:B------:R-:W-:Y:S05]  /*37c0*/  BSYNC B5 ;  /* 0x0000000000057941 */ /* 0x000fea0003800000 */
.L_x_1188:
[----:B------:R0:W2:-:S06]  /*37d0*/  DADD R20, R20, R50 ;  /* 0x0000000014147229 */ /* 0x00008c0000000032 */
.L_x_1187:
[----:B------:R-:W-:Y:S05]  /*37e0*/  BSYNC B4 ;  /* 0x0000000000047941 */ /* 0x000fea0003800000 */
.L_x_1186:
        /* <DEDUP_REMOVED lines=26> */
.L_x_1193:
[----:B------:R-:W-:Y:S05]  /*3990*/  BSYNC B5 ;  /* 0x0000000000057941 */ /* 0x000fea0003800000 */
.L_x_1192:
[----:B--2---:R0:W2:-:S06]  /*39a0*/  DADD R20, R20, R50 ;  /* 0x0000000014147229 */ /* 0x00408c0000000032 */
.L_x_1191:
[----:B------:R-:W-:Y:S05]  /*39b0*/  BSYNC B4 ;  /* 0x0000000000047941 */ /* 0x000fea0003800000 */
.L_x_1190:
        /* <DEDUP_REMOVED lines=26> */
.L_x_1195:
[----:B------:R-:W-:Y:S05]  /*3b60*/  BSYNC B4 ;  /* 0x0000000000047941 */ /* 0x000fea0003800000 */
.L_x_1194:
[----:B--2---:R0:W2:-:S06]  /*3b70*/  DADD R20, R20, R50 ;  /* 0x0000000014147229 */ /* 0x00408c0000000032 */
.L_x_1185:
[----:B------:R-:W-:Y:S05]  /*3b80*/  BSYNC B3 ;  /* 0x0000000000037941 */ /* 0x000fea0003800000 */
.L_x_1184:
[----:B------:R-:W-:Y:S01]  /*3b90*/  ISETP.GE.U32.AND P0, PT, R10, 0x3, PT ;  /* 0x000000030a00780c */ /* 0x000fe20003f06070 */
[----:B------:R-:W-:-:S12]  /*3ba0*/  BSSY B3, `(.L_x_1196) ;  /* 0x000008f000037945 */ /* 0x000fd80003800000 */
[----:B------:R-:W-:Y:S05]  /*3bb0*/  @!P0 BRA `(.L_x_1197) ;  /* 0x000008d000008947 */ /* 0x000fea0003800000 */
.L_x_1214:
        /* <DEDUP_REMOVED lines=40> */
.L_x_1201:
[----:B------:R-:W-:Y:S05]  /*3e40*/  BSYNC B5 ;  /* 0x0000000000057941 */ /* 0x000fea0003800000 */
.L_x_1200:
[----:B--2---:R0:W2:-:S06]  /*3e50*/  DADD R20, R20, R50 ;  /* 0x0000000014147229 */ /* 0x00408c0000000032 */
.L_x_1199:
[----:B------:R-:W-:Y:S05]  /*3e60*/  BSYNC B4 ;  /* 0x0000000000047941 */ /* 0x000fea0003800000 */
.L_x_1198:
        /* <DEDUP_REMOVED lines=30> */
.L_x_1205:
[----:B------:R-:W-:Y:S05]  /*4050*/  BSYNC B5 ;  /* 0x0000000000057941 */ /* 0x000fea0003800000 */
.L_x_1204:
[----:B--2---:R0:W2:-:S06]  /*4060*/  DADD R20, R20, R50 ;  /* 0x0000000014147229 */ /* 0x00408c0000000032 */
.L_x_1203:
[----:B------:R-:W-:Y:S05]  /*4070*/  BSYNC B4 ;  /* 0x0000000000047941 */ /* 0x000fea0003800000 */
.L_x_1202:
        /* <DEDUP_REMOVED lines=29> */
.L_x_1209:
[----:B------:R-:W-:Y:S05]  /*4250*/  BSYNC B5 ;  /* 0x0000000000057941 */ /* 0x000fea0003800000 */
.L_x_1208:
[----:B--2---:R0:W2:-:S06]  /*4260*/  DADD R20, R20, R50 ;  /* 0x0000000014147229 */ /* 0x00408c0000000032 */
.L_x_1207:
[----:B------:R-:W-:Y:S05]  /*4270*/  BSYNC B4 ;  /* 0x0000000000047941 */ /* 0x000fea0003800000 */
.L_x_1206:
        /* <DEDUP_REMOVED lines=29> */
.L_x_1213:
[----:B------:R-:W-:Y:S05]  /*4450*/  BSYNC B5 ;  /* 0x0000000000057941 */ /* 0x000fea0003800000 */
.L_x_1212:
[----:B--2---:R0:W2:-:S06]  /*4460*/  DADD R20, R20, R50 ;  /* 0x0000000014147229 */ /* 0x00408c0000000032 */
.L_x_1211:
[----:B------:R-:W-:Y:S05]  /*4470*/  BSYNC B4 ;  /* 0x0000000000047941 */ /* 0x000fea0003800000 */
.L_x_1210:
[----:B------:R-:W-:Y:S05]  /*4480*/  @!P5 BRA `(.L_x_1214) ;  /* 0xfffff7300000d947 */ /* 0x000fea000383ffff */
.L_x_1197:
[----:B------:R-:W-:Y:S05]  /*4490*/  BSYNC B3 ;  /* 0x0000000000037941 */ /* 0x000fea0003800000 */
.L_x_1196:
[----:B------:R-:W-:Y:S05]  /*44a0*/  BRA `(.L_x_1182) ;  /* 0x00000f3000007947 */ /* 0x000fea0003800000 */
.L_x_1183:
        /* <DEDUP_REMOVED lines=35> */
.L_x_1220:
[----:B------:R-:W-:Y:S05]  /*46e0*/  BSYNC B5 ;  /* 0x0000000000057941 */ /* 0x000fea0003800000 */
.L_x_1219:
[----:B------:R2:W3:-:S06]  /*46f0*/  DADD R20, R20, R50 ;  /* 0x0000000014147229 */ /* 0x0004cc0000000032 */
.L_x_1218:
[----:B------:R-:W-:Y:S05]  /*4700*/  BSYNC B4 ;  /* 0x0000000000047941 */ /* 0x000fea0003800000 */
.L_x_1217:
        /* <DEDUP_REMOVED lines=26> */
.L_x_1224:
[----:B------:R-:W-:Y:S05]  /*48b0*/  BSYNC B5 ;  /* 0x0000000000057941 */ /* 0x000fea0003800000 */
.L_x_1223:
[----:B---3--:R2:W3:-:S06]  /*48c0*/  DADD R20, R20, R50 ;  /* 0x0000000014147229 */ /* 0x0084cc0000000032 */
.L_x_1222:
[----:B------:R-:W-:Y:S05]  /*48d0*/  BSYNC B4 ;  /* 0x0000000000047941 */ /* 0x000fea0003800000 */
.L_x_1221:
        /* <DEDUP_REMOVED lines=26> */
.L_x_1226:
[----:B------:R-:W-:Y:S05]  /*4a80*/  BSYNC B4 ;  /* 0x0000000000047941 */ /* 0x000fea0003800000 */
.L_x_1225:
[----:B---3--:R2:W3:-:S06]  /*4a90*/  DADD R20, R20, R50 ;  /* 0x0000000014147229 */ /* 0x0084cc0000000032 */
.L_x_1216:
[----:B------:R-:W-:Y:S05]  /*4aa0*/  BSYNC B3 ;  /* 0x0000000000037941 */ /* 0x000fea0003800000 */
.L_x_1215:
[----:B------:R-:W-:-:S13]  /*4ab0*/  ISETP.GE.U32.AND P0, PT, R10, 0x3, PT ;  /* 0x000000030a00780c */ /* 0x000fda0003f06070 */
[----:B------:R-:W-:Y:S05]  /*4ac0*/  @!P0 BRA `(.L_x_1182) ;  /* 0x0000091000008947 */ /* 0x000fea0003800000 */
.L_x_1243:
        /* <DEDUP_REMOVED lines=41> */
.L_x_1230:
[----:B------:R-:W-:Y:S05]  /*4d60*/  BSYNC B4 ;  /* 0x0000000000047941 */ /* 0x000fea0003800000 */
.L_x_1229:
[----:B---3--:R2:W3:-:S06]  /*4d70*/  DADD R20, R20, R50 ;  /* 0x0000000014147229 */ /* 0x0084cc0000000032 */
.L_x_1228:
[----:B------:R-:W-:Y:S05]  /*4d80*/  BSYNC B3 ;  /* 0x0000000000037941 */ /* 0x000fea0003800000 */
.L_x_1227:
        /* <DEDUP_REMOVED lines=31> */
.L_x_1234:
[----:B------:R-:W-:Y:S05]  /*4f80*/  BSYNC B4 ;  /* 0x0000000000047941 */ /* 0x000fea0003800000 */
.L_x_1233:
[----:B---3--:R2:W3:-:S06]  /*4f90*/  DADD R20, R20, R50 ;  /* 0x0000000014147229 */ /* 0x0084cc0000000032 */
.L_x_1232:
[----:B------:R-:W-:Y:S05]  /*4fa0*/  BSYNC B3 ;  /* 0x0000000000037941 */ /* 0x000fea0003800000 */
.L_x_1231:
        /* <DEDUP_REMOVED lines=30> */
.L_x_1238:
[----:B------:R-:W-:Y:S05]  /*5190*/  BSYNC B4 ;  /* 0x0000000000047941 */ /* 0x000fea0003800000 */
.L_x_1237:
[----:B---3--:R2:W3:-:S06]  /*51a0*/  DADD R20, R20, R50 ;  /* 0x0000000014147229 */ /* 0x0084cc0000000032 */
.L_x_1236:
[----:B------:R-:W-:Y:S05]  /*51b0*/  BSYNC B3 ;  /* 0x0000000000037941 */ /* 0x000fea0003800000 */
.L_x_1235:
        /* <DEDUP_REMOVED lines=30> */
.L_x_1242:
[----:B------:R-:W-:Y:S05]  /*53a0*/  BSYNC B4 ;  /* 0x0000000000047941 */ /* 0x000fea0003800000 */
.L_x_1241:
[----:B---3--:R2:W3:-:S06]  /*53b0*/  DADD R20, R20, R50 ;  /* 0x0000000014147229 */ /* 0x0084cc0000000032 */
.L_x_1240:
[----:B------:R-:W-:Y:S05]  /*53c0*/  BSYNC B3 ;  /* 0x0000000000037941 */ /* 0x000fea0003800000 */
.L_x_1239:
[----:B------:R-:W-:Y:S05]  /*53d0*/  @!P5 BRA `(.L_x_1243) ;  /* 0xfffff6f00000d947 */ /* 0x000fea000383ffff */
.L_x_1182:
[----:B------:R-:W-:Y:S05]  /*53e0*/  BSYNC B2 ;  /* 0x0000000000027941 */ /* 0x000fea0003800000 */
.L_x_1181:
[----:B------:R-:W-:-:S04]  /*53f0*/  IADD3 R8, R8, 0x1, RZ ;  /* 0x0000000108087810 */ /* 0x000fc80007ffe0ff */
[----:B------:R-:W-:-:S13]  /*5400*/  ISETP.GE.AND P0, PT, R8, R5, PT ;  /* 0x000000050800720c */ /* 0x000fda0003f06270 */
[----:B------:R-:W-:Y:S01]  /*5410*/  @P0 CALL.REL.NOINC `(.L_x_1114) ;  /* 0x0000001000000944 */ /* 0x000fe20003c00000 */
[----:B------:R-:W-:Y:S05]  /*5420*/  BRA `(.L_x_1244) ;  /* 0xffffe02000007947 */ /* 0x000fea000383ffff */
.L_x_1114:
[----:B------:R-:W-:Y:S05]  /*5430*/  BSYNC B0 ;  /* 0x0000000000007941 */ /* 0x000fea0003800000 */
.L_x_1113:
[----:B------:R-:W-:Y:S01]  /*5440*/  SHF.R.S32.HI R5, RZ, 0x1f, R2 ;  /* 0x0000001fff057819 */ /* 0x000fe20000011402 */
[----:B------:R-:W-:Y:S01]  /*5450*/  ULDC UR6, c[0x0][0x160] ;  /* 0x0000580000067ab9 */ /* 0x000fe20000000800 */
[----:B------:R-:W-:Y:S01]  /*5460*/  LEA R6, P0, R2, c[0x0][0x1b0], 0x3 ;  /* 0x00006c0002067a11 */ /* 0x000fe200078018ff */
[----:B------:R-:W-:-:S03]  /*5470*/  USHF.R.S32.HI UR6, URZ, 0x1f, UR6 ;  /* 0x0000001f3f067899 */ /* 0x000fc60008011406 */
[----:B------:R-:W-:Y:S01]  /*5480*/  LEA.HI.X R7, R2, c[0x0][0x1b4], R5, 0x3, P0 ;  /* 0x00006d0002077a11 */ /* 0x000fe200000f1c05 */
[----:B------:R-:W-:-:S04]  /*5490*/  IMAD R5, R4, c[0x0][0xc], RZ ;  /* 0x0000030004057a24 */ /* 0x000fc800078e02ff */
[----:B--23--:R2:W-:Y:S01]  /*54a0*/  STG.E.64 [R6.64], R20 ;  /* 0x0000001406007986 */ /* 0x00c5e2000c101b08 */
[----:B------:R-:W-:-:S05]  /*54b0*/  IADD3 R2, P0, R5, R2, RZ ;  /* 0x0000000205027210 */ /* 0x000fca0007f1e0ff */
[----:B------:R-:W-:Y:S01]  /*54c0*/  IMAD.X R3, RZ, RZ, R3, P0 ;  /* 0x000000ffff037224 */ /* 0x000fe200000e0603 */
[----:B------:R-:W-:-:S04]  /*54d0*/  ISETP.GE.U32.AND P0, PT, R2, c[0x0][0x160], PT ;  /* 0x0000580002007a0c */ /* 0x000fc80003f06070 */
[----:B------:R-:W-:-:S13]  /*54e0*/  ISETP.GE.AND.EX P0, PT, R3, UR6, PT, P0 ;  /* 0x0000000603007c0c */ /* 0x000fda000bf06300 */
[----:B--2---:R-:W-:Y:S01]  /*54f0*/  @P0 CALL.REL.NOINC `(.L_x_1245) ;  /* 0x0000001000000944 */ /* 0x004fe20003c00000 */
[----:B------:R-:W-:Y:S05]  /*5500*/  BRA `(.L_x_1246) ;  /* 0xffffac1000007947 */ /* 0x000fea000383ffff */
.L_x_1245:
[----:B------:R-:W-:Y:S05]  /*5510*/  EXIT ;  /* 0x000000000000794d */ /* 0x000fea0003800000 */
        .weak           $__internal_16_$__cuda_sm20_div_rn_f64_full
        .type           $__internal_16_$__cuda_sm20_div_rn_f64_full,@function
        .size           $__internal_16_$__cuda_sm20_div_rn_f64_full,($__internal_17_$__cuda_sm20_div_s64 - $__internal_16_$__cuda_sm20_div_rn_f64_full)
$__internal_16_$__cuda_sm20_div_rn_f64_full:
        /* <DEDUP_REMOVED lines=67> */
.L_x_1248:
        /* <DEDUP_REMOVED lines=16> */
.L_x_1251:
[----:B0-----:R-:W-:Y:S01]  /*5a50*/  LOP3.LUT R51, R31, 0x80000, RZ, 0xfc, !PT ;  /* 0x000800001f337812 */ /* 0x001fe200078efcff */
[----:B------:R-:W-:Y:S01]  /*5a60*/  IMAD.MOV.U32 R50, RZ, RZ, R30 ;  /* 0x000000ffff327224 */ /* 0x000fe200078e001e */
[----:B------:R-:W-:Y:S05]  /*5a70*/  BRA `(.L_x_1249) ;  /* 0x0000002000007947 */ /* 0x000fea0003800000 */
.L_x_1250:
[----:B0-----:R-:W-:Y:S01]  /*5a80*/  LOP3.LUT R51, R27, 0x80000, RZ, 0xfc, !PT ;  /* 0x000800001b337812 */ /* 0x001fe200078efcff */
[----:B------:R-:W-:Y:S02]  /*5a90*/  IMAD.MOV.U32 R50, RZ, RZ, R26 ;  /* 0x000000ffff327224 */ /* 0x000fe400078e001a */
.L_x_1249:
[----:B------:R-:W-:Y:S05]  /*5aa0*/  BSYNC B1 ;  /* 0x0000000000017941 */ /* 0x000fea0003800000 */
.L_x_1247:
[----:B------:R-:W-:Y:S02]  /*5ab0*/  IMAD.MOV.U32 R26, RZ, RZ, R0 ;  /* 0x000000ffff1a7224 */ /* 0x000fe400078e0000 */
[----:B------:R-:W-:-:S04]  /*5ac0*/  IMAD.MOV.U32 R27, RZ, RZ, 0x0 ;  /* 0x00000000ff1b7424 */ /* 0x000fc800078e00ff */
[----:B------:R-:W-:Y:S05]  /*5ad0*/  RET.REL.NODEC R26 `(_ZN2at6native49_GLOBAL__N__3489678a_16_AveragePool2d_cu_fb80407634avg_pool2d_backward_out_cuda_frameIddiEEvT1_PKT_llllliiiiiiPS4_ibb) ;  /* 0xffffa5201a007950 */ /* 0x000fea0003c3ffff */
        .weak           $__internal_17_$__cuda_sm20_div_s64
        .type           $__internal_17_$__cuda_sm20_div_s64,@function
        .size           $__internal_17_$__cuda_sm20_div_s64,(.L_x_1846 - $__internal_17_$__cuda_sm20_div_s64)
$__internal_17_$__cuda_sm20_div_s64:
        /* <DEDUP_REMOVED lines=82> */
[----:B------:R-:W-:Y:S06]  /*6000*/  RET.REL.NODEC R12 `(_ZN2at6native49_GLOBAL__N__3489678a_16_AveragePool2d_cu_fb80407634avg_pool2d_backward_out_cuda_frameIddiEEvT1_PKT_llllliiiiiiPS4_ibb) ;  /* 0xffff9ff00c007950 */ /* 0x000fec0003c3ffff */
.L_x_1252:
        /* <DEDUP_REMOVED lines=15> */
.L_x_1846:


//--------------------- .text._ZN2at6native49_GLOBAL__N__3489678a_16_AveragePool2d_cu_fb80407639avg_pool2d_backward_out_cuda_frame_nhwcIddiEEvT1_PKT_llliiiiiiiiPS4_ibb --------------------------
	.section	.text._ZN2at6native49_GLOBAL__N__3489678a_16_AveragePool2d_cu_fb80407639avg_pool2d_backward_out_cuda_frame_nhwcIddiEEvT1_PKT_llliiiiiiiiPS4_ibb,"ax",@progbits
	.sectioninfo	@"SHI_REGISTERS=60"
	.align	128
.text._ZN2at6native49_GLOBAL__N__3489678a_16_AveragePool2d_cu_fb80407639avg_pool2d_backward_out_cuda_frame_nhwcIddiEEvT1_PKT_llliiiiiiiiPS4_ibb:
        .type           _ZN2at6native49_GLOBAL__N__3489678a_16_AveragePool2d_cu_fb80407639avg_pool2d_backward_out_cuda_frame_nhwcIddiEEvT1_PKT_llliiiiiiiiPS4_ibb,@function
        .size           _ZN2at6native49_GLOBAL__N__3489678a_16_AveragePool2d_cu_fb80407639avg_pool2d_backward_out_cuda_frame_nhwcIddiEEvT1_PKT_llliiiiiiiiPS4_ibb,(.L_x_1849 - _ZN2at6native49_GLOBAL__N__3489678a_16_AveragePool2d_cu_fb80407639avg_pool2d_backward_out_cuda_frame_nhwcIddiEEvT1_PKT_llliiiiiiiiPS4_ibb)
        .other          _ZN2at6native49_GLOBAL__N__3489678a_16_AveragePool2d_cu_fb80407639avg_pool2d_backward_out_cuda_frame_nhwcIddiEEvT1_PKT_llliiiiiiiiPS4_ibb,@"STO_CUDA_ENTRY STV_DEFAULT"
_ZN2at6native49_GLOBAL__N__3489678a_16_AveragePool2d_cu_fb80407639avg_pool2d_backward_out_cuda_frame_nhwcIddiEEvT1_PKT_llliiiiiiiiPS4_ibb:
        /* <DEDUP_REMOVED lines=18> */
.L_x_1397:
        /* <DEDUP_REMOVED lines=9> */
[----:B0-----:R-:W-:Y:S05]  /*01b0*/  CALL.REL.NOINC `($__internal_19_$__cuda_sm20_div_s64) ;  /* 0x000064c000007944 */ /* 0x001fea0003c00000 */
[--C-:B------:R-:W-:Y:S02]  /*01c0*/  IMAD.MOV R3, RZ, RZ, -R24.reuse ;  /* 0x000000ffff037224 */ /* 0x100fe400078e0a18 */
[----:B------:R-:W-:Y:S02]  /*01d0*/  IMAD.MOV.U32 R2, RZ, RZ, R24 ;  /* 0x000000ffff027224 */ /* 0x000fe400078e0018 */
[----:B------:R-:W-:Y:S02]  /*01e0*/  IMAD R42, R3, c[0x0][0x170], R44 ;  /* 0x00005c00032a7a24 */ /* 0x000fe400078e022c */
[----:B------:R-:W-:Y:S01]  /*01f0*/  IMAD.MOV.U32 R3, RZ, RZ, R25 ;  /* 0x000000ffff037224 */ /* 0x000fe200078e0019 */
[----:B------:R-:W-:Y:S05]  /*0200*/  BRA `(.L_x_1255) ;  /* 0x0000015000007947 */ /* 0x000fea0003800000 */
.L_x_1254:
        /* <DEDUP_REMOVED lines=21> */
.L_x_1255:
[----:B------:R-:W-:Y:S05]  /*0360*/  BSYNC B0 ;  /* 0x0000000000007941 */ /* 0x000fea0003800000 */
.L_x_1253:
        /* <DEDUP_REMOVED lines=9> */
[----:B0-----:R-:W-:Y:S05]  /*0400*/  CALL.REL.NOINC `($__internal_19_$__cuda_sm20_div_s64) ;  /* 0x0000627000007944 */ /* 0x001fea0003c00000 */
[----:B------:R-:W-:-:S04]  /*0410*/  IMAD.MOV R3, RZ, RZ, -R24 ;  /* 0x000000ffff037224 */ /* 0x000fc800078e0a18 */
[----:B------:R-:W-:Y:S02]  /*0420*/  IMAD R0, R3, c[0x0][0x180], R2 ;  /* 0x0000600003007a24 */ /* 0x000fe400078e0202 */
[----:B------:R-:W-:Y:S02]  /*0430*/  IMAD.MOV.U32 R2, RZ, RZ, R24 ;  /* 0x000000ffff027224 */ /* 0x000fe400078e0018 */
[----:B------:R-:W-:Y:S01]  /*0440*/  IMAD.MOV.U32 R3, RZ, RZ, R25 ;  /* 0x000000ffff037224 */ /* 0x000fe200078e0019 */
[----:B------:R-:W-:Y:S05]  /*0450*/  BRA `(.L_x_1258) ;  /* 0x0000016000007947 */ /* 0x000fea0003800000 */
.L_x_1257:
        /* <DEDUP_REMOVED lines=22> */
.L_x_1258:
[----:B------:R-:W-:Y:S05]  /*05c0*/  BSYNC B0 ;  /* 0x0000000000007941 */ /* 0x000fea0003800000 */
.L_x_1256:
        /* <DEDUP_REMOVED lines=11> */
[----:B------:R-:W-:Y:S01]  /*0680*/  IMAD R8, R3, c[0x0][0x178], R2 ;  /* 0x00005e0003087a24 */ /* 0x000fe200078e0202 */
[----:B------:R-:W-:Y:S05]  /*0690*/  BRA `(.L_x_1261) ;  /* 0x0000014000007947 */ /* 0x000fea0003800000 */
.L_x_1260:
        /* <DEDUP_REMOVED lines=20> */
.L_x_1261:
[----:B------:R-:W-:Y:S05]  /*07e0*/  BSYNC B0 ;  /* 0x0000000000007941 */ /* 0x000fea0003800000 */
.L_x_1259:
        /* <DEDUP_REMOVED lines=76> */
.L_x_1263:
[----:B------:R-:W-:Y:S05]  /*0cb0*/  BSYNC B0 ;  /* 0x0000000000007941 */ /* 0x000fea0003800000 */
.L_x_1262:
        /* <DEDUP_REMOVED lines=26> */
.L_x_1265:
[----:B------:R-:W-:Y:S05]  /*0e60*/  BSYNC B0 ;  /* 0x0000000000007941 */ /* 0x000fea0003800000 */
.L_x_1264:
        /* <DEDUP_REMOVED lines=40> */
.L_x_1395:
        /* <DEDUP_REMOVED lines=80> */
[----:B------:R-:W-:Y:S05]  /*15f0*/  CALL.REL.NOINC `($__internal_18_$__cuda_sm20_div_rn_f64_full) ;  /* 0x00004ab000007944 */ /* 0x000fea0003c00000 */
[----:B------:R-:W-:Y:S02]  /*1600*/  IMAD.MOV.U32 R2, RZ, RZ, R28 ;  /* 0x000000ffff027224 */ /* 0x000fe400078e001c */
[----:B------:R-:W-:Y:S02]  /*1610*/  IMAD.MOV.U32 R3, RZ, RZ, R29 ;  /* 0x000000ffff037224 */ /* 0x000fe400078e001d */
.L_x_1277:
[----:B------:R-:W-:Y:S05]  /*1620*/  BSYNC B5 ;  /* 0x0000000000057941 */ /* 0x000fea0003800000 */
.L_x_1276:
[----:B------:R0:W1:-:S06]  /*1630*/  DADD R22, R22, R2 ;  /* 0x0000000016167229 */ /* 0x00004c0000000002 */
.L_x_1275:
[----:B------:R-:W-:Y:S05]  /*1640*/  BSYNC B4 ;  /* 0x0000000000047941 */ /* 0x000fea0003800000 */
.L_x_1274:
        /* <DEDUP_REMOVED lines=25> */
[----:B-1----:R-:W-:Y:S05]  /*17e0*/  CALL.REL.NOINC `($__internal_18_$__cuda_sm20_div_rn_f64_full) ;  /* 0x000048c000007944 */ /* 0x002fea0003c00000 */
[----:B------:R-:W-:Y:S02]  /*17f0*/  IMAD.MOV.U32 R2, RZ, RZ, R28 ;  /* 0x000000ffff027224 */ /* 0x000fe400078e001c */
[----:B------:R-:W-:Y:S02]  /*1800*/  IMAD.MOV.U32 R3, RZ, RZ, R29 ;  /* 0x000000ffff037224 */ /* 0x000fe400078e001d */
.L_x_1281:
[----:B------:R-:W-:Y:S05]  /*1810*/  BSYNC B5 ;  /* 0x0000000000057941 */ /* 0x000fea0003800000 */
.L_x_1280:
[----:B-1----:R0:W1:-:S06]  /*1820*/  DADD R22, R22, R2 ;  /* 0x0000000016167229 */ /* 0x00204c0000000002 */
.L_x_1279:
[----:B------:R-:W-:Y:S05]  /*1830*/  BSYNC B4 ;  /* 0x0000000000047941 */ /* 0x000fea0003800000 */
.L_x_1278:
        /* <DEDUP_REMOVED lines=27> */
[----:B-1----:R-:W-:Y:S05]  /*19f0*/  CALL.REL.NOINC `($__internal_18_$__cuda_sm20_div_rn_f64_full) ;  /* 0x000046b000007944 */ /* 0x002fea0003c00000 */
.L_x_1283:
[----:B------:R-:W-:Y:S05]  /*1a00*/  BSYNC B4 ;  /* 0x0000000000047941 */ /* 0x000fea0003800000 */
.L_x_1282:
[----:B-1----:R0:W1:-:S06]  /*1a10*/  DADD R22, R22, R28 ;  /* 0x0000000016167229 */ /* 0x00204c000000001c */
.L_x_1273:
[----:B------:R-:W-:Y:S05]  /*1a20*/  BSYNC B3 ;  /* 0x0000000000037941 */ /* 0x000fea0003800000 */
.L_x_1272:
        /* <DEDUP_REMOVED lines=19> */
.L_x_1302:
        /* <DEDUP_REMOVED lines=35> */
.L_x_1289:
[----:B------:R-:W-:Y:S05]  /*1d90*/  BSYNC B5 ;  /* 0x0000000000057941 */ /* 0x000fea0003800000 */
.L_x_1288:
[----:B-1----:R0:W1:-:S06]  /*1da0*/  DADD R22, R22, R28 ;  /* 0x0000000016167229 */ /* 0x00204c000000001c */
.L_x_1287:
[----:B------:R-:W-:Y:S05]  /*1db0*/  BSYNC B4 ;  /* 0x0000000000047941 */ /* 0x000fea0003800000 */
.L_x_1286:
        /* <DEDUP_REMOVED lines=36> */
.L_x_1293:
[----:B------:R-:W-:Y:S05]  /*2000*/  BSYNC B5 ;  /* 0x0000000000057941 */ /* 0x000fea0003800000 */
.L_x_1292:
[----:B-1----:R0:W1:-:S06]  /*2010*/  DADD R22, R22, R28 ;  /* 0x0000000016167229 */ /* 0x00204c000000001c */
.L_x_1291:
[----:B------:R-:W-:Y:S05]  /*2020*/  BSYNC B4 ;  /* 0x0000000000047941 */ /* 0x000fea0003800000 */
.L_x_1290:
        /* <DEDUP_REMOVED lines=36> */
.L_x_1297:
[----:B------:R-:W-:Y:S05]  /*2270*/  BSYNC B5 ;  /* 0x0000000000057941 */ /* 0x000fea0003800000 */
.L_x_1296:
[----:B-1----:R0:W1:-:S06]  /*2280*/  DADD R22, R22, R28 ;  /* 0x0000000016167229 */ /* 0x00204c000000001c */
.L_x_1295:
[----:B------:R-:W-:Y:S05]  /*2290*/  BSYNC B4 ;  /* 0x0000000000047941 */ /* 0x000fea0003800000 */
.L_x_1294:
        /* <DEDUP_REMOVED lines=37> */
[----:B-1----:R-:W-:Y:S05]  /*24f0*/  CALL.REL.NOINC `($__internal_18_$__cuda_sm20_div_rn_f64_full) ;  /* 0x00003bb000007944 */ /* 0x002fea0003c00000 */
.L_x_1301:
[----:B------:R-:W-:Y:S05]  /*2500*/  BSYNC B5 ;  /* 0x0000000000057941 */ /* 0x000fea0003800000 */
.L_x_1300:
[----:B-1----:R0:W1:-:S06]  /*2510*/  DADD R22, R22, R28 ;  /* 0x0000000016167229 */ /* 0x00204c000000001c */
.L_x_1299:
[----:B------:R-:W-:Y:S05]  /*2520*/  BSYNC B4 ;  /* 0x0000000000047941 */ /* 0x000fea0003800000 */
.L_x_1298:
        /* <DEDUP_REMOVED lines=16> */
.L_x_1285:
[----:B------:R-:W-:Y:S05]  /*2630*/  BSYNC B3 ;  /* 0x0000000000037941 */ /* 0x000fea0003800000 */
.L_x_1284:
[----:B------:R-:W-:Y:S05]  /*2640*/  BRA `(.L_x_1269) ;  /* 0x0000392000007947 */ /* 0x000fea0003800000 */
.L_x_1271:
        /* <DEDUP_REMOVED lines=32> */
[----:B0-----:R-:W-:Y:S05]  /*2850*/  CALL.REL.NOINC `($__internal_18_$__cuda_sm20_div_rn_f64_full) ;  /* 0x0000385000007944 */ /* 0x001fea0003c00000 */
.L_x_1308:
[----:B------:R-:W-:Y:S05]  /*2860*/  BSYNC B5 ;  /* 0x0000000000057941 */ /* 0x000fea0003800000 */
.L_x_1307:
[----:B------:R1:W2:-:S06]  /*2870*/  DADD R22, R22, R28 ;  /* 0x0000000016167229 */ /* 0x00028c000000001c */
.L_x_1306:
[----:B------:R-:W-:Y:S05]  /*2880*/  BSYNC B4 ;  /* 0x0000000000047941 */ /* 0x000fea0003800000 */
.L_x_1305:
        /* <DEDUP_REMOVED lines=31> */
[----:B0-2---:R-:W-:Y:S05]  /*2a80*/  CALL.REL.NOINC `($__internal_18_$__cuda_sm20_div_rn_f64_full) ;  /* 0x0000362000007944 */ /* 0x005fea0003c00000 */
.L_x_1312:
[----:B------:R-:W-:Y:S05]  /*2a90*/  BSYNC B5 ;  /* 0x0000000000057941 */ /* 0x000fea0003800000 */
.L_x_1311:
[----:B--2---:R1:W2:-:S06]  /*2aa0*/  DADD R22, R22, R28 ;  /* 0x0000000016167229 */ /* 0x00428c000000001c */
.L_x_1310:
[----:B------:R-:W-:Y:S05]  /*2ab0*/  BSYNC B4 ;  /* 0x0000000000047941 */ /* 0x000fea0003800000 */
.L_x_1309:
        /* <DEDUP_REMOVED lines=33> */
[----:B------:R-:W-:Y:S02]  /*2cd0*/  IMAD.MOV.U32 R26, RZ, RZ, R28 ;  /* 0x000000ffff1a7224 */ /* 0x000fe400078e001c */
[----:B------:R-:W-:Y:S02]  /*2ce0*/  IMAD.MOV.U32 R27, RZ, RZ, R29 ;  /* 0x000000ffff1b7224 */ /* 0x000fe400078e001d */
.L_x_1314:
[----:B------:R-:W-:Y:S05]  /*2cf0*/  BSYNC B4 ;  /* 0x0000000000047941 */ /* 0x000fea0003800000 */
.L_x_1313:
[----:B--2---:R1:W2:-:S06]  /*2d00*/  DADD R22, R22, R26 ;  /* 0x0000000016167229 */ /* 0x00428c000000001a */
.L_x_1304:
[----:B------:R-:W-:Y:S05]  /*2d10*/  BSYNC B3 ;  /* 0x0000000000037941 */ /* 0x000fea0003800000 */
.L_x_1303:
[----:B------:R-:W-:Y:S01]  /*2d20*/  ISETP.GE.U32.AND P0, PT, R11, 0x3, PT ;  /* 0x000000030b00780c */ /* 0x000fe20003f06070 */
[----:B------:R-:W-:-:S12]  /*2d30*/  BSSY B3, `(.L_x_1315) ;  /* 0x00000ca000037945 */ /* 0x000fd80003800000 */
[----:B------:R-:W-:Y:S05]  /*2d40*/  @!P0 BRA `(.L_x_1316) ;  /* 0x00000c8000008947 */ /* 0x000fea0003800000 */
.L_x_1333:
        /* <DEDUP_REMOVED lines=44> */
.L_x_1320:
[----:B------:R-:W-:Y:S05]  /*3010*/  BSYNC B5 ;  /* 0x0000000000057941 */ /* 0x000fea0003800000 */
.L_x_1319:
[----:B--2---:R1:W2:-:S06]  /*3020*/  DADD R22, R22, R26 ;  /* 0x0000000016167229 */ /* 0x00428c000000001a */
.L_x_1318:
[----:B------:R-:W-:Y:S05]  /*3030*/  BSYNC B4 ;  /* 0x0000000000047941 */ /* 0x000fea0003800000 */
.L_x_1317:
        /* <DEDUP_REMOVED lines=46> */
.L_x_1324:
[----:B------:R-:W-:Y:S05]  /*3320*/  BSYNC B5 ;  /* 0x0000000000057941 */ /* 0x000fea0003800000 */
.L_x_1323:
[----:B--2---:R1:W2:-:S06]  /*3330*/  DADD R22, R22, R28 ;  /* 0x0000000016167229 */ /* 0x00428c000000001c */
.L_x_1322:
[----:B------:R-:W-:Y:S05]  /*3340*/  BSYNC B4 ;  /* 0x0000000000047941 */ /* 0x000fea0003800000 */
.L_x_1321:
        /* <DEDUP_REMOVED lines=48> */
.L_x_1328:
[----:B------:R-:W-:Y:S05]  /*3650*/  BSYNC B5 ;  /* 0x0000000000057941 */ /* 0x000fea0003800000 */
.L_x_1327:
[----:B--2---:R1:W2:-:S06]  /*3660*/  DADD R22, R22, R28 ;  /* 0x0000000016167229 */ /* 0x00428c000000001c */
.L_x_1326:
[----:B------:R-:W-:Y:S05]  /*3670*/  BSYNC B4 ;  /* 0x0000000000047941 */ /* 0x000fea0003800000 */
.L_x_1325:
        /* <DEDUP_REMOVED lines=44> */
.L_x_1332:
[----:B------:R-:W-:Y:S05]  /*3940*/  BSYNC B5 ;  /* 0x0000000000057941 */ /* 0x000fea0003800000 */
.L_x_1331:
[----:B--2---:R1:W2:-:S06]  /*3950*/  DADD R22, R22, R26 ;  /* 0x0000000016167229 */ /* 0x00428c000000001a */
.L_x_1330:
[----:B------:R-:W-:Y:S05]  /*3960*/  BSYNC B4 ;  /* 0x0000000000047941 */ /* 0x000fea0003800000 */
.L_x_1329:
[----:B------:R-:W-:Y:S02]  /*3970*/  IADD3 R0, R16, 0x1, RZ ;  /* 0x0000000110007810 */ /* 0x000fe40007ffe0ff */
[----:B------:R-:W-:Y:S02]  /*3980*/  IADD3 R49, R49, 0x4, RZ ;  /* 0x0000000431317810 */ /* 0x000fe40007ffe0ff */
[----:B------:R-:W-:-:S04]  /*3990*/  IMNMX R0, R0, c[0x0][0x18c], PT ;  /* 0x0000630000007a17 */ /* 0x000fc80003800200 */
[----:B------:R-:W-:-:S13]  /*39a0*/  ISETP.GE.AND P0, PT, R49, R0, PT ;  /* 0x000000003100720c */ /* 0x000fda0003f06270 */
[----:B------:R-:W-:Y:S01]  /*39b0*/  @P0 CALL.REL.NOINC `(.L_x_1316) ;  /* 0x0000001000000944 */ /* 0x000fe20003c00000 */
[----:B------:R-:W-:Y:S05]  /*39c0*/  BRA `(.L_x_1333) ;  /* 0xfffff38000007947 */ /* 0x000fea000383ffff */
.L_x_1316:
[----:B------:R-:W-:Y:S05]  /*39d0*/  BSYNC B3 ;  /* 0x0000000000037941 */ /* 0x000fea0003800000 */
.L_x_1315:
[----:B------:R-:W-:Y:S05]  /*39e0*/  BRA `(.L_x_1269) ;  /* 0x0000258000007947 */ /* 0x000fea0003800000 */
.L_x_1270:
        /* <DEDUP_REMOVED lines=33> */
.L_x_1340:
[----:B------:R-:W-:Y:S05]  /*3c00*/  BSYNC B5 ;  /* 0x0000000000057941 */ /* 0x000fea0003800000 */
.L_x_1339:
[----:B------:R0:W1:-:S06]  /*3c10*/  DADD R22, R22, R2 ;  /* 0x0000000016167229 */ /* 0x00004c0000000002 */
.L_x_1338:
[----:B------:R-:W-:Y:S05]  /*3c20*/  BSYNC B4 ;  /* 0x0000000000047941 */ /* 0x000fea0003800000 */
.L_x_1337:
        /* <DEDUP_REMOVED lines=28> */
.L_x_1344:
[----:B------:R-:W-:Y:S05]  /*3df0*/  BSYNC B5 ;  /* 0x0000000000057941 */ /* 0x000fea0003800000 */
.L_x_1343:
[----:B-1----:R0:W1:-:S06]  /*3e00*/  DADD R22, R22, R2 ;  /* 0x0000000016167229 */ /* 0x00204c0000000002 */
.L_x_1342:
[----:B------:R-:W-:Y:S05]  /*3e10*/  BSYNC B4 ;  /* 0x0000000000047941 */ /* 0x000fea0003800000 */
.L_x_1341:
        /* <DEDUP_REMOVED lines=28> */
.L_x_1346:
[----:B------:R-:W-:Y:S05]  /*3fe0*/  BSYNC B4 ;  /* 0x0000000000047941 */ /* 0x000fea0003800000 */
.L_x_1345:
[----:B-1----:R0:W1:-:S06]  /*3ff0*/  DADD R22, R22, R28 ;  /* 0x0000000016167229 */ /* 0x00204c000000001c */
.L_x_1336:
[----:B------:R-:W-:Y:S05]  /*4000*/  BSYNC B3 ;  /* 0x0000000000037941 */ /* 0x000fea0003800000 */
.L_x_1335:
[----:B------:R-:W-:Y:S01]  /*4010*/  ISETP.GE.U32.AND P0, PT, R11, 0x3, PT ;  /* 0x000000030b00780c */ /* 0x000fe20003f06070 */
[----:B------:R-:W-:-:S12]  /*4020*/  BSSY B3, `(.L_x_1347) ;  /* 0x00000bc000037945 */ /* 0x000fd80003800000 */
[----:B------:R-:W-:Y:S05]  /*4030*/  @!P0 BRA `(.L_x_1348) ;  /* 0x00000ba000008947 */ /* 0x000fea0003800000 */
.L_x_1365:
        /* <DEDUP_REMOVED lines=43> */
.L_x_1352:
[----:B------:R-:W-:Y:S05]  /*42f0*/  BSYNC B5 ;  /* 0x0000000000057941 */ /* 0x000fea0003800000 */
.L_x_1351:
[----:B-1----:R0:W1:-:S06]  /*4300*/  DADD R22, R22, R26 ;  /* 0x0000000016167229 */ /* 0x00204c000000001a */
.L_x_1350:
[----:B------:R-:W-:Y:S05]  /*4310*/  BSYNC B4 ;  /* 0x0000000000047941 */ /* 0x000fea0003800000 */
.L_x_1349:
        /* <DEDUP_REMOVED lines=42> */
.L_x_1356:
[----:B------:R-:W-:Y:S05]  /*45c0*/  BSYNC B5 ;  /* 0x0000000000057941 */ /* 0x000fea0003800000 */
.L_x_1355:
[----:B-1----:R0:W1:-:S06]  /*45d0*/  DADD R22, R22, R28 ;  /* 0x0000000016167229 */ /* 0x00204c000000001c */
.L_x_1354:
[----:B------:R-:W-:Y:S05]  /*45e0*/  BSYNC B4 ;  /* 0x0000000000047941 */ /* 0x000fea0003800000 */
.L_x_1353:
        /* <DEDUP_REMOVED lines=41> */
.L_x_1360:
[----:B------:R-:W-:Y:S05]  /*4880*/  BSYNC B5 ;  /* 0x0000000000057941 */ /* 0x000fea0003800000 */
.L_x_1359:
[----:B-1----:R0:W1:-:S06]  /*4890*/  DADD R22, R22, R28 ;  /* 0x0000000016167229 */ /* 0x00204c000000001c */
.L_x_1358:
[----:B------:R-:W-:Y:S05]  /*48a0*/  BSYNC B4 ;  /* 0x0000000000047941 */ /* 0x000fea0003800000 */
.L_x_1357:
        /* <DEDUP_REMOVED lines=43> */
.L_x_1364:
[----:B------:R-:W-:Y:S05]  /*4b60*/  BSYNC B5 ;  /* 0x0000000000057941 */ /* 0x000fea0003800000 */
.L_x_1363:
[----:B-1----:R0:W1:-:S06]  /*4b70*/  DADD R22, R22, R26 ;  /* 0x0000000016167229 */ /* 0x00204c000000001a */
.L_x_1362:
[----:B------:R-:W-:Y:S05]  /*4b80*/  BSYNC B4 ;  /* 0x0000000000047941 */ /* 0x000fea0003800000 */
.L_x_1361:
[----:B------:R-:W-:Y:S02]  /*4b90*/  IADD3 R0, R16, 0x1, RZ ;  /* 0x0000000110007810 */ /* 0x000fe40007ffe0ff */
[----:B------:R-:W-:Y:S02]  /*4ba0*/  IADD3 R3, R3, 0x4, RZ ;  /* 0x0000000403037810 */ /* 0x000fe40007ffe0ff */
[----:B------:R-:W-:-:S04]  /*4bb0*/  IMNMX R0, R0, c[0x0][0x18c], PT ;  /* 0x0000630000007a17 */ /* 0x000fc80003800200 */
[----:B------:R-:W-:-:S13]  /*4bc0*/  ISETP.GE.AND P0, PT, R3, R0, PT ;  /* 0x000000000300720c */ /* 0x000fda0003f06270 */
[----:B------:R-:W-:Y:S05]  /*4bd0*/  @!P0 BRA `(.L_x_1365) ;  /* 0xfffff46000008947 */ /* 0x000fea000383ffff */
.L_x_1348:
[----:B------:R-:W-:Y:S05]  /*4be0*/  BSYNC B3 ;  /* 0x0000000000037941 */ /* 0x000fea0003800000 */
.L_x_1347:
[----:B------:R-:W-:Y:S05]  /*4bf0*/  BRA `(.L_x_1269) ;  /* 0x0000137000007947 */ /* 0x000fea0003800000 */
.L_x_1334:
        /* <DEDUP_REMOVED lines=35> */
[----:B------:R-:W-:Y:S02]  /*4e30*/  IMAD.MOV.U32 R2, RZ, RZ, R28 ;  /* 0x000000ffff027224 */ /* 0x000fe400078e001c */
[----:B------:R-:W-:Y:S02]  /*4e40*/  IMAD.MOV.U32 R3, RZ, RZ, R29 ;  /* 0x000000ffff037224 */ /* 0x000fe400078e001d */
.L_x_1371:
[----:B------:R-:W-:Y:S05]  /*4e50*/  BSYNC B5 ;  /* 0x0000000000057941 */ /* 0x000fea0003800000 */
.L_x_1370:
[----:B------:R1:W2:-:S06]  /*4e60*/  DADD R22, R22, R2 ;  /* 0x0000000016167229 */ /* 0x00028c0000000002 */
.L_x_1369:
[----:B------:R-:W-:Y:S05]  /*4e70*/  BSYNC B4 ;  /* 0x0000000000047941 */ /* 0x000fea0003800000 */
.L_x_1368:
        /* <DEDUP_REMOVED lines=36> */
.L_x_1375:
[----:B------:R-:W-:Y:S05]  /*50c0*/  BSYNC B5 ;  /* 0x0000000000057941 */ /* 0x000fea0003800000 */
.L_x_1374:
[----:B--2---:R1:W2:-:S06]  /*50d0*/  DADD R22, R22, R2 ;  /* 0x0000000016167229 */ /* 0x00428c0000000002 */
.L_x_1373:
[----:B------:R-:W-:Y:S05]  /*50e0*/  BSYNC B4 ;  /* 0x0000000000047941 */ /* 0x000fea0003800000 */
.L_x_1372:
        /* <DEDUP_REMOVED lines=37> */
.L_x_1377:
[----:B------:R-:W-:Y:S05]  /*5340*/  BSYNC B4 ;  /* 0x0000000000047941 */ /* 0x000fea0003800000 */
.L_x_1376:
[----:B--2---:R1:W2:-:S06]  /*5350*/  DADD R22, R22, R26 ;  /* 0x0000000016167229 */ /* 0x00428c000000001a */
.L_x_1367:
[----:B------:R-:W-:Y:S05]  /*5360*/  BSYNC B3 ;  /* 0x0000000000037941 */ /* 0x000fea0003800000 */
.L_x_1366:
[----:B------:R-:W-:-:S13]  /*5370*/  ISETP.GE.U32.AND P0, PT, R11, 0x3, PT ;  /* 0x000000030b00780c */ /* 0x000fda0003f06070 */
[----:B------:R-:W-:Y:S05]  /*5380*/  @!P0 BRA `(.L_x_1269) ;  /* 0x00000be000008947 */ /* 0x000fea0003800000 */
.L_x_1394:
        /* <DEDUP_REMOVED lines=44> */
.L_x_1381:
[----:B------:R-:W-:Y:S05]  /*5650*/  BSYNC B4 ;  /* 0x0000000000047941 */ /* 0x000fea0003800000 */
.L_x_1380:
[----:B--2---:R1:W2:-:S06]  /*5660*/  DADD R22, R22, R26 ;  /* 0x0000000016167229 */ /* 0x00428c000000001a */
.L_x_1379:
[----:B------:R-:W-:Y:S05]  /*5670*/  BSYNC B3 ;  /* 0x0000000000037941 */ /* 0x000fea0003800000 */
.L_x_1378:
        /* <DEDUP_REMOVED lines=43> */
.L_x_1385:
[----:B------:R-:W-:Y:S05]  /*5930*/  BSYNC B4 ;  /* 0x0000000000047941 */ /* 0x000fea0003800000 */
.L_x_1384:
[----:B--2---:R1:W2:-:S06]  /*5940*/  DADD R22, R22, R28 ;  /* 0x0000000016167229 */ /* 0x00428c000000001c */
.L_x_1383:
[----:B------:R-:W-:Y:S05]  /*5950*/  BSYNC B3 ;  /* 0x0000000000037941 */ /* 0x000fea0003800000 */
.L_x_1382:
        /* <DEDUP_REMOVED lines=42> */
.L_x_1389:
[----:B------:R-:W-:Y:S05]  /*5c00*/  BSYNC B4 ;  /* 0x0000000000047941 */ /* 0x000fea0003800000 */
.L_x_1388:
[----:B--2---:R1:W2:-:S06]  /*5c10*/  DADD R22, R22, R28 ;  /* 0x0000000016167229 */ /* 0x00428c000000001c */
.L_x_1387:
[----:B------:R-:W-:Y:S05]  /*5c20*/  BSYNC B3 ;  /* 0x0000000000037941 */ /* 0x000fea0003800000 */
.L_x_1386:
        /* <DEDUP_REMOVED lines=44> */
.L_x_1393:
[----:B------:R-:W-:Y:S05]  /*5ef0*/  BSYNC B4 ;  /* 0x0000000000047941 */ /* 0x000fea0003800000 */
.L_x_1392:
[----:B--2---:R1:W2:-:S06]  /*5f00*/  DADD R22, R22, R26 ;  /* 0x0000000016167229 */ /* 0x00428c000000001a */
.L_x_1391:
[----:B------:R-:W-:Y:S05]  /*5f10*/  BSYNC B3 ;  /* 0x0000000000037941 */ /* 0x000fea0003800000 */
.L_x_1390:
[----:B------:R-:W-:Y:S02]  /*5f20*/  IADD3 R0, R16, 0x1, RZ ;  /* 0x0000000110007810 */ /* 0x000fe40007ffe0ff */
[----:B------:R-:W-:Y:S02]  /*5f30*/  IADD3 R3, R3, 0x4, RZ ;  /* 0x0000000403037810 */ /* 0x000fe40007ffe0ff */
[----:B------:R-:W-:-:S04]  /*5f40*/  IMNMX R0, R0, c[0x0][0x18c], PT ;  /* 0x0000630000007a17 */ /* 0x000fc80003800200 */
[----:B------:R-:W-:-:S13]  /*5f50*/  ISETP.GE.AND P0, PT, R3, R0, PT ;  /* 0x000000000300720c */ /* 0x000fda0003f06270 */
[----:B------:R-:W-:Y:S05]  /*5f60*/  @!P0 BRA `(.L_x_1394) ;  /* 0xfffff42000008947 */ /* 0x000fea000383ffff */
.L_x_1269:
[----:B------:R-:W-:Y:S05]  /*5f70*/  BSYNC B0 ;  /* 0x0000000000007941 */ /* 0x000fea0003800000 */
.L_x_1268:
[----:B------:R-:W-:-:S04]  /*5f80*/  IADD3 R18, R18, 0x1, RZ ;  /* 0x0000000112127810 */ /* 0x000fc80007ffe0ff */
[----:B------:R-:W-:-:S13]  /*5f90*/  ISETP.GE.AND P0, PT, R18, R17, PT ;  /* 0x000000111200720c */ /* 0x000fda0003f06270 */
[----:B------:R-:W-:Y:S01]  /*5fa0*/  @P0 CALL.REL.NOINC `(.L_x_1267) ;  /* 0x0000001000000944 */ /* 0x000fe20003c00000 */
[----:B------:R-:W-:Y:S05]  /*5fb0*/  BRA `(.L_x_1395) ;  /* 0xffffb13000007947 */ /* 0x000fea000383ffff */
.L_x_1267:
[----:B------:R-:W-:Y:S05]  /*5fc0*/  BSYNC B1 ;  /* 0x0000000000017941 */ /* 0x000fea0003800000 */
.L_x_1266:
[----:B------:R-:W-:Y:S01]  /*5fd0*/  SHF.R.S32.HI R3, RZ, 0x1f, R44 ;  /* 0x0000001fff037819 */ /* 0x000fe2000001142c */
[----:B------:R-:W-:Y:S01]  /*5fe0*/  IMAD R5, R43, c[0x0][0xc], RZ ;  /* 0x000003002b057a24 */ /* 0x000fe200078e02ff */
[C---:B------:R-:W-:Y:S01]  /*5ff0*/  LEA R2, P0, R44.reuse, c[0x0][0x1a8], 0x3 ;  /* 0x00006a002c027a11 */ /* 0x040fe200078018ff */
[----:B------:R-:W-:Y:S02]  /*6000*/  ULDC UR7, c[0x0][0x160] ;  /* 0x0000580000077ab9 */ /* 0x000fe40000000800 */
[----:B------:R-:W-:Y:S01]  /*6010*/  USHF.R.S32.HI UR7, URZ, 0x1f, UR7 ;  /* 0x0000001f3f077899 */ /* 0x000fe20008011407 */
[----:B------:R-:W-:Y:S02]  /*6020*/  LEA.HI.X R3, R44, c[0x0][0x1ac], R3, 0x3, P0 ;  /* 0x00006b002c037a11 */ /* 0x000fe400000f1c03 */
[----:B------:R-:W-:-:S03]  /*6030*/  IADD3 R44, P0, R5, R44, RZ ;  /* 0x0000002c052c7210 */ /* 0x000fc60007f1e0ff */
[----:B-12---:R1:W-:Y:S02]  /*6040*/  STG.E.64 [R2.64], R22 ;  /* 0x0000001602007986 */ /* 0x0063e4000c101b0a */
[----:B------:R-:W-:Y:S01]  /*6050*/  IMAD.X R45, RZ, RZ, R45, P0 ;  /* 0x000000ffff2d7224 */ /* 0x000fe200000e062d */
[----:B------:R-:W-:-:S04]  /*6060*/  ISETP.GE.U32.AND P0, PT, R44, c[0x0][0x160], PT ;  /* 0x000058002c007a0c */ /* 0x000fc80003f06070 */
[----:B------:R-:W-:-:S13]  /*6070*/  ISETP.GE.AND.EX P0, PT, R45, UR7, PT, P0 ;  /* 0x000000072d007c0c */ /* 0x000fda000bf06300 */
[----:B-1----:R-:W-:Y:S01]  /*6080*/  @P0 CALL.REL.NOINC `(.L_x_1396) ;  /* 0x0000001000000944 */ /* 0x002fe20003c00000 */
[----:B------:R-:W-:Y:S05]  /*6090*/  BRA `(.L_x_1397) ;  /* 0xffffa08000007947 */ /* 0x000fea000383ffff */
.L_x_1396:
[----:B------:R-:W-:Y:S05]  /*60a0*/  EXIT ;  /* 0x000000000000794d */ /* 0x000fea0003800000 */
        .weak           $__internal_18_$__cuda_sm20_div_rn_f64_full
        .type           $__internal_18_$__cuda_sm20_div_rn_f64_full,@function
        .size           $__internal_18_$__cuda_sm20_div_rn_f64_full,($__internal_19_$__cuda_sm20_div_s64 - $__internal_18_$__cuda_sm20_div_rn_f64_full)
$__internal_18_$__cuda_sm20_div_rn_f64_full:
        /* <DEDUP_REMOVED lines=67> */
.L_x_1399:
        /* <DEDUP_REMOVED lines=16> */
.L_x_1402:
[----:B------:R-:W-:Y:S01]  /*65e0*/  LOP3.LUT R37, R31, 0x80000, RZ, 0xfc, !PT ;  /* 0x000800001f257812 */ /* 0x000fe200078efcff */
[----:B------:R-:W-:Y:S01]  /*65f0*/  IMAD.MOV.U32 R36, RZ, RZ, R30 ;  /* 0x000000ffff247224 */ /* 0x000fe200078e001e */
[----:B------:R-:W-:Y:S05]  /*6600*/  BRA `(.L_x_1400) ;  /* 0x0000002000007947 */ /* 0x000fea0003800000 */
.L_x_1401:
[----:B------:R-:W-:Y:S01]  /*6610*/  LOP3.LUT R37, R33, 0x80000, RZ, 0xfc, !PT ;  /* 0x0008000021257812 */ /* 0x000fe200078efcff */
[----:B------:R-:W-:Y:S02]  /*6620*/  IMAD.MOV.U32 R36, RZ, RZ, R32 ;  /* 0x000000ffff247224 */ /* 0x000fe400078e0020 */
.L_x_1400:
[----:B------:R-:W-:Y:S05]  /*6630*/  BSYNC B2 ;  /* 0x0000000000027941 */ /* 0x000fea0003800000 */
.L_x_1398:
[----:B------:R-:W-:Y:S02]  /*6640*/  IMAD.MOV.U32 R47, RZ, RZ, 0x0 ;  /* 0x00000000ff2f7424 */ /* 0x000fe400078e00ff */
[----:B------:R-:W-:-:S02]  /*6650*/  IMAD.MOV.U32 R28, RZ, RZ, R36 ;  /* 0x000000ffff1c7224 */ /* 0x000fc400078e0024 */
[----:B------:R-:W-:Y:S01]  /*6660*/  IMAD.MOV.U32 R29, RZ, RZ, R37 ;  /* 0x000000ffff1d7224 */ /* 0x000fe200078e0025 */
[----:B------:R-:W-:Y:S06]  /*6670*/  RET.REL.NODEC R46 `(_ZN2at6native49_GLOBAL__N__3489678a_16_AveragePool2d_cu_fb80407639avg_pool2d_backward_out_cuda_frame_nhwcIddiEEvT1_PKT_llliiiiiiiiPS4_ibb) ;  /* 0xffff99802e007950 */ /* 0x000fec0003c3ffff */
        .weak           $__internal_19_$__cuda_sm20_div_s64
        .type           $__internal_19_$__cuda_sm20_div_s64,@function
        .size           $__internal_19_$__cuda_sm20_div_s64,(.L_x_1849 - $__internal_19_$__cuda_sm20_div_s64)
$__internal_19_$__cuda_sm20_div_s64:
        /* <DEDUP_REMOVED lines=82> */
[----:B------:R-:W-:Y:S06]  /*6ba0*/  RET.REL.NODEC R6 `(_ZN2at6native49_GLOBAL__N__3489678a_16_AveragePool2d_cu_fb80407639avg_pool2d_backward_out_cuda_frame_nhwcIddiEEvT1_PKT_llliiiiiiiiPS4_ibb) ;  /* 0xffff945006007950 */ /* 0x000fec0003c3ffff */
.L_x_1403:
        /* <DEDUP_REMOVED lines=13> */
.L_x_1849:


//--------------------- .text._ZN2at6native49_GLOBAL__N__3489678a_16_AveragePool2d_cu_fb80407625avg_pool2d_out_cuda_frameIN3c108BFloat16EfEEviPKT_lllliiiiiiiPS5_ibb --------------------------
	.section	.text._ZN2at6native49_GLOBAL__N__3489678a_16_AveragePool2d_cu_fb80407625avg_pool2d_out_cuda_frameIN3c108BFloat16EfEEviPKT_lllliiiiiiiPS5_ibb,"ax",@progbits
	.sectioninfo	@"SHI_REGISTERS=32"
	.align	128
.text._ZN2at6native49_GLOBAL__N__3489678a_16_AveragePool2d_cu_fb80407625avg_pool2d_out_cuda_frameIN3c108BFloat16EfEEviPKT_lllliiiiiiiPS5_ibb:
        .type           _ZN2at6native49_GLOBAL__N__3489678a_16_AveragePool2d_cu_fb80407625avg_pool2d_out_cuda_frameIN3c108BFloat16EfEEviPKT_lllliiiiiiiPS5_ibb,@function
        .size           _ZN2at6native49_GLOBAL__N__3489678a_16_AveragePool2d_cu_fb80407625avg_pool2d_out_cuda_frameIN3c108BFloat16EfEEviPKT_lllliiiiiiiPS5_ibb,(.L_x_1852 - _ZN2at6native49_GLOBAL__N__3489678a_16_AveragePool2d_cu_fb80407625avg_pool2d_out_cuda_frameIN3c108BFloat16EfEEviPKT_lllliiiiiiiPS5_ibb)
        .other          _ZN2at6native49_GLOBAL__N__3489678a_16_AveragePool2d_cu_fb80407625avg_pool2d_out_cuda_frameIN3c108BFloat16EfEEviPKT_lllliiiiiiiPS5_ibb,@"STO_CUDA_ENTRY STV_DEFAULT"
_ZN2at6native49_GLOBAL__N__3489678a_16_AveragePool2d_cu_fb80407625avg_pool2d_out_cuda_frameIN3c108BFloat16EfEEviPKT_lllliiiiiiiPS5_ibb:
        /* <DEDUP_REMOVED lines=10> */
[----:B------:R-:W-:Y:S01]  /*00a0*/  ULDC.S8 UR8, c[0x0][0x1bc] ;  /* 0x00006f0000087ab9 */ /* 0x000fe20000000200 */
[----:B------:R-:W-:Y:S01]  /*00b0*/  LOP3.LUT R4, RZ, c[0x0][0x198], RZ, 0x33, !PT ;  /* 0x00006600ff047a12 */ /* 0x000fe200078e33ff */
[----:B------:R-:W-:Y:S01]  /*00c0*/  ULDC UR5, c[0x0][0x1a8] ;  /* 0x00006a0000057ab9 */ /* 0x000fe20000000800 */
[----:B------:R-:W-:Y:S01]  /*00d0*/  ISETP.NE.AND P0, PT, RZ, UR8, PT ;  /* 0x00000008ff007c0c */ /* 0x000fe2000bf05270 */
[----:B------:R-:W-:Y:S01]  /*00e0*/  ULDC UR10, c[0x0][0x180] ;  /* 0x00006000000a7ab9 */ /* 0x000fe20000000800 */
[----:B------:R-:W-:Y:S01]  /*00f0*/  IMAD.MOV.U32 R0, RZ, RZ, R2 ;  /* 0x000000ffff007224 */ /* 0x000fe200078e0002 */
[----:B------:R-:W-:Y:S01]  /*0100*/  ULDC UR4, c[0x0][0x178] ;  /* 0x00005e0000047ab9 */ /* 0x000fe20000000800 */
[----:B------:R-:W-:Y:S01]  /*0110*/  IADD3 R2, R4, c[0x0][0x1a8], RZ ;  /* 0x00006a0004027a10 */ /* 0x000fe20007ffe0ff */
[----:B------:R-:W-:Y:S02]  /*0120*/  ULDC UR7, c[0x0][0x1a4] ;  /* 0x0000690000077ab9 */ /* 0x000fe40000000800 */
[----:B------:R-:W-:-:S02]  /*0130*/  UIADD3 UR5, UR5, UR10, URZ ;  /* 0x0000000a05057290 */ /* 0x000fc4000fffe03f */
[----:B------:R-:W-:Y:S02]  /*0140*/  ULDC UR6, c[0x0][0x0] ;  /* 0x0000000000067ab9 */ /* 0x000fe40000000800 */
[----:B------:R-:W-:Y:S02]  /*0150*/  ULDC UR11, c[0x0][0xc] ;  /* 0x00000300000b7ab9 */ /* 0x000fe40000000800 */
[----:B------:R-:W-:Y:S02]  /*0160*/  UIADD3 UR4, UR4, UR7, URZ ;  /* 0x0000000704047290 */ /* 0x000fe4000fffe03f */
[----:B------:R-:W-:Y:S02]  /*0170*/  ULOP3.LUT UR7, URZ, UR10, URZ, 0x33, !UPT ;  /* 0x0000000a3f077292 */ /* 0x000fe4000f8e333f */
[----:B------:R-:W-:Y:S02]  /*0180*/  UIMAD UR6, UR6, UR11, URZ ;  /* 0x0000000b060672a4 */ /* 0x000fe4000f8e023f */
[----:B------:R-:W-:-:S02]  /*0190*/  ULOP3.LUT UR10, URZ, UR5, URZ, 0x33, !UPT ;  /* 0x000000053f0a7292 */ /* 0x000fc4000f8e333f */
[----:B------:R-:W-:Y:S01]  /*01a0*/  ULDC.64 UR12, c[0x0][0x118] ;  /* 0x00004600000c7ab9 */ /* 0x000fe20000000a00 */
[----:B------:R-:W-:Y:S05]  /*01b0*/  @!P0 BRA `(.L_x_1404) ;  /* 0x0000170000008947 */ /* 0x000fea0003800000 */
.L_x_1426:
[----:B------:R-:W-:Y:S01]  /*01c0*/  IABS R8, c[0x0][0x190] ;  /* 0x0000640000087a13 */ /* 0x000fe20000000000 */
[----:B------:R-:W-:Y:S01]  /*01d0*/  BSSY B0, `(.L_x_1405) ;  /* 0x000003c000007945 */ /* 0x000fe20003800000 */
[----:B------:R-:W-:Y:S02]  /*01e0*/  IABS R9, R0 ;  /* 0x0000000000097213 */ /* 0x000fe40000000000 */
[----:B------:R-:W0:Y:S08]  /*01f0*/  I2F.RP R6, R8 ;  /* 0x0000000800067306 */ /* 0x000e300000209400 */
        /* <DEDUP_REMOVED lines=15> */
[----:B------:R-:W-:Y:S02]  /*02f0*/  ISETP.GE.U32.AND P0, PT, R5, R8, PT ;  /* 0x000000080500720c */ /* 0x000fe40003f06070 */
[----:B------:R-:W-:-:S04]  /*0300*/  LOP3.LUT R5, R0, c[0x0][0x190], RZ, 0x3c, !PT ;  /* 0x0000640000057a12 */ /* 0x000fc800078e3cff */
[----:B------:R-:W-:-:S07]  /*0310*/  ISETP.GE.AND P2, PT, R5, RZ, PT ;  /* 0x000000ff0500720c */ /* 0x000fce0003f46270 */
[----:B------:R-:W-:-:S06]  /*0320*/  @P0 IADD3 R4, R4, 0x1, RZ ;  /* 0x0000000104040810 */ /* 0x000fcc0007ffe0ff */
[----:B------:R-:W-:Y:S01]  /*0330*/  @!P2 IMAD.MOV R4, RZ, RZ, -R4 ;  /* 0x000000ffff04a224 */ /* 0x000fe200078e0a04 */
[----:B------:R-:W-:-:S04]  /*0340*/  @!P1 LOP3.LUT R4, RZ, c[0x0][0x190], RZ, 0x33, !PT ;  /* 0x00006400ff049a12 */ /* 0x000fc800078e33ff */
[----:B------:R-:W-:-:S04]  /*0350*/  SHF.R.S32.HI R15, RZ, 0x1f, R4 ;  /* 0x0000001fff0f7819 */ /* 0x000fc80000011404 */
[----:B------:R-:W-:-:S04]  /*0360*/  LOP3.LUT R5, R15, c[0x0][0x18c], RZ, 0xfc, !PT ;  /* 0x000063000f057a12 */ /* 0x000fc800078efcff */
[----:B------:R-:W-:-:S13]  /*0370*/  ISETP.NE.U32.AND P0, PT, R5, RZ, PT ;  /* 0x000000ff0500720c */ /* 0x000fda0003f05070 */
[----:B------:R-:W-:Y:S05]  /*0380*/  @!P0 BRA `(.L_x_1406) ;  /* 0x000000a000008947 */ /* 0x000fea0003800000 */
[----:B------:R-:W-:Y:S01]  /*0390*/  IMAD.MOV.U32 R16, RZ, RZ, R4 ;  /* 0x000000ffff107224 */ /* 0x000fe200078e0004 */
[----:B------:R-:W-:Y:S01]  /*03a0*/  MOV R14, 0x3e0 ;  /* 0x000003e0000e7802 */ /* 0x000fe20000000f00 */
[----:B------:R-:W-:Y:S02]  /*03b0*/  IMAD.MOV.U32 R13, RZ, RZ, c[0x0][0x188] ;  /* 0x00006200ff0d7624 */ /* 0x000fe400078e00ff */
[----:B------:R-:W-:Y:S02]  /*03c0*/  IMAD.MOV.U32 R12, RZ, RZ, c[0x0][0x18c] ;  /* 0x00006300ff0c7624 */ /* 0x000fe400078e00ff */
[----:B------:R-:W-:Y:S05]  /*03d0*/  CALL.REL.NOINC `($__internal_20_$__cuda_sm20_div_s64) ;  /* 0x000029d000007944 */ /* 0x000fea0003c00000 */
[--C-:B------:R-:W-:Y:S02]  /*03e0*/  IMAD.MOV R17, RZ, RZ, -R7.reuse ;  /* 0x000000ffff117224 */ /* 0x100fe400078e0a07 */
[----:B------:R-:W-:Y:S02]  /*03f0*/  IMAD.MOV.U32 R5, RZ, RZ, R6 ;  /* 0x000000ffff057224 */ /* 0x000fe400078e0006 */
[----:B------:R-:W-:Y:S02]  /*0400*/  IMAD R17, R17, c[0x0][0x188], R4 ;  /* 0x0000620011117a24 */ /* 0x000fe400078e0204 */
[----:B------:R-:W-:Y:S01]  /*0410*/  IMAD.MOV.U32 R4, RZ, RZ, R7 ;  /* 0x000000ffff047224 */ /* 0x000fe200078e0007 */
[----:B------:R-:W-:Y:S05]  /*0420*/  BRA `(.L_x_1407) ;  /* 0x0000016000007947 */ /* 0x000fea0003800000 */
.L_x_1406:
[----:B------:R-:W0:Y:S01]  /*0430*/  I2F.U32.RP R5, c[0x0][0x188] ;  /* 0x0000620000057b06 */ /* 0x000e220000209000 */
[----:B------:R-:W-:-:S07]  /*0440*/  ISETP.NE.U32.AND P2, PT, RZ, c[0x0][0x188], PT ;  /* 0x00006200ff007a0c */ /* 0x000fce0003f45070 */
[----:B0-----:R-:W0:Y:S02]  /*0450*/  MUFU.RCP R5, R5 ;  /* 0x0000000500057308 */ /* 0x001e240000001000 */
[----:B0-----:R-:W-:Y:S01]  /*0460*/  IADD3 R6, R5, 0xffffffe, RZ ;  /* 0x0ffffffe05067810 */ /* 0x001fe20007ffe0ff */
[----:B------:R-:W-:-:S05]  /*0470*/  IMAD.MOV.U32 R5, RZ, RZ, RZ ;  /* 0x000000ffff057224 */ /* 0x000fca00078e00ff */
        /* <DEDUP_REMOVED lines=17> */
.L_x_1407:
[----:B------:R-:W-:Y:S05]  /*0590*/  BSYNC B0 ;  /* 0x0000000000007941 */ /* 0x000fea0003800000 */
.L_x_1405:
        /* <DEDUP_REMOVED lines=9> */
[----:B------:R-:W-:Y:S05]  /*0630*/  CALL.REL.NOINC `($__internal_20_$__cuda_sm20_div_s64) ;  /* 0x0000277000007944 */ /* 0x000fea0003c00000 */
[----:B------:R-:W-:-:S04]  /*0640*/  IMAD.MOV R5, RZ, RZ, -R7 ;  /* 0x000000ffff057224 */ /* 0x000fc800078e0a07 */
[----:B------:R-:W-:Y:S01]  /*0650*/  IMAD R10, R5, c[0x0][0x170], R4 ;  /* 0x00005c00050a7a24 */ /* 0x000fe200078e0204 */
[----:B------:R-:W-:Y:S05]  /*0660*/  BRA `(.L_x_1410) ;  /* 0x0000014000007947 */ /* 0x000fea0003800000 */
.L_x_1409:
        /* <DEDUP_REMOVED lines=20> */
.L_x_1410:
[----:B------:R-:W-:Y:S05]  /*07b0*/  BSYNC B0 ;  /* 0x0000000000007941 */ /* 0x000fea0003800000 */
.L_x_1408:
[----:B------:R-:W-:Y:S01]  /*07c0*/  IABS R6, c[0x0][0x190] ;  /* 0x0000640000067a13 */ /* 0x000fe20000000000 */
[----:B------:R-:W-:Y:S01]  /*07d0*/  BSSY B1, `(.L_x_1411) ;  /* 0x0000103000017945 */ /* 0x000fe20003800000 */
[----:B------:R-:W-:Y:S02]  /*07e0*/  IABS R11, R0 ;  /* 0x00000000000b7213 */ /* 0x000fe40000000000 */
[----:B------:R-:W0:Y:S01]  /*07f0*/  I2F.RP R8, R6 ;  /* 0x0000000600087306 */ /* 0x000e220000209400 */
[----:B------:R-:W-:Y:S02]  /*0800*/  ISETP.GE.AND P1, PT, R0, RZ, PT ;  /* 0x000000ff0000720c */ /* 0x000fe40003f26270 */
[----:B------:R-:W-:-:S05]  /*0810*/  ISETP.NE.AND P2, PT, RZ, c[0x0][0x190], PT ;  /* 0x00006400ff007a0c */ /* 0x000fca0003f45270 */
[----:B0-----:R-:W0:Y:S02]  /*0820*/  MUFU.RCP R8, R8 ;  /* 0x0000000800087308 */ /* 0x001e240000001000 */
[----:B0-----:R-:W-:-:S06]  /*0830*/  IADD3 R4, R8, 0xffffffe, RZ ;  /* 0x0ffffffe08047810 */ /* 0x001fcc0007ffe0ff */
[----:B------:R0:W1:Y:S02]  /*0840*/  F2I.FTZ.U32.TRUNC.NTZ R5, R4 ;  /* 0x0000000400057305 */ /* 0x000064000021f000 */
[----:B0-----:R-:W-:Y:S02]  /*0850*/  IMAD.MOV.U32 R4, RZ, RZ, RZ ;  /* 0x000000ffff047224 */ /* 0x001fe400078e00ff */
[----:B-1----:R-:W-:-:S04]  /*0860*/  IMAD.MOV R9, RZ, RZ, -R5 ;  /* 0x000000ffff097224 */ /* 0x002fc800078e0a05 */
[----:B------:R-:W-:-:S04]  /*0870*/  IMAD R9, R9, R6, RZ ;  /* 0x0000000609097224 */ /* 0x000fc800078e02ff */
[----:B------:R-:W-:-:S04]  /*0880*/  IMAD.HI.U32 R9, R5, R9, R4 ;  /* 0x0000000905097227 */ /* 0x000fc800078e0004 */
[----:B------:R-:W-:Y:S02]  /*0890*/  IMAD.MOV.U32 R5, RZ, RZ, R11 ;  /* 0x000000ffff057224 */ /* 0x000fe400078e000b */
[----:B------:R-:W-:Y:S02]  /*08a0*/  IMAD.MOV.U32 R4, RZ, RZ, c[0x0][0x19c] ;  /* 0x00006700ff047624 */ /* 0x000fe400078e00ff */
[----:B------:R-:W-:-:S04]  /*08b0*/  IMAD.HI.U32 R9, R9, R5, RZ ;  /* 0x0000000509097227 */ /* 0x000fc800078e00ff */
[----:B------:R-:W-:Y:S02]  /*08c0*/  IMAD.MOV R9, RZ, RZ, -R9 ;  /* 0x000000ffff097224 */ /* 0x000fe400078e0a09 */
[----:B------:R-:W-:Y:S02]  /*08d0*/  IMAD R17, R17, R4, -c[0x0][0x1a4] ;  /* 0x8000690011117624 */ /* 0x000fe400078e0204 */
[----:B------:R-:W-:-:S03]  /*08e0*/  IMAD R13, R6, R9, R5 ;  /* 0x00000009060d7224 */ /* 0x000fc600078e0205 */
[----:B------:R-:W-:Y:S02]  /*08f0*/  IADD3 R4, R17, c[0x0][0x194], RZ ;  /* 0x0000650011047a10 */ /* 0x000fe40007ffe0ff */
[----:B------:R-:W-:Y:S02]  /*0900*/  ISETP.GT.U32.AND P0, PT, R6, R13, PT ;  /* 0x0000000d0600720c */ /* 0x000fe40003f04070 */
[----:B------:R-:W-:Y:S02]  /*0910*/  IMNMX R8, R4, UR4, PT ;  /* 0x0000000404087c17 */ /* 0x000fe4000b800200 */
[----:B------:R-:W-:Y:S02]  /*0920*/  IMNMX R9, RZ, R17, !PT ;  /* 0x00000011ff097217 */ /* 0x000fe40007800200 */
[C---:B------:R-:W-:Y:S01]  /*0930*/  IMNMX R4, R8.reuse, c[0x0][0x178], PT ;  /* 0x00005e0008047a17 */ /* 0x040fe20003800200 */
[----:B------:R-:W-:-:S06]  /*0940*/  IMAD.IADD R8, R8, 0x1, -R17 ;  /* 0x0000000108087824 */ /* 0x000fcc00078e0a11 */
[----:B------:R-:W-:-:S05]  /*0950*/  @!P0 IMAD.IADD R13, R13, 0x1, -R6 ;  /* 0x000000010d0d8824 */ /* 0x000fca00078e0a06 */
[----:B------:R-:W-:-:S13]  /*0960*/  ISETP.GT.U32.AND P0, PT, R6, R13, PT ;  /* 0x0000000d0600720c */ /* 0x000fda0003f04070 */
[----:B------:R-:W-:Y:S01]  /*0970*/  @!P0 IMAD.IADD R13, R13, 0x1, -R6 ;  /* 0x000000010d0d8824 */ /* 0x000fe200078e0a06 */
[----:B------:R-:W-:Y:S01]  /*0980*/  ISETP.GT.AND P0, PT, R4, R9, PT ;  /* 0x000000090400720c */ /* 0x000fe20003f04270 */
[----:B------:R-:W-:Y:S02]  /*0990*/  IMAD.MOV.U32 R6, RZ, RZ, c[0x0][0x1a0] ;  /* 0x00006800ff067624 */ /* 0x000fe400078e00ff */
[----:B------:R-:W-:Y:S01]  /*09a0*/  @!P1 IMAD.MOV R13, RZ, RZ, -R13 ;  /* 0x000000ffff0d9224 */ /* 0x000fe200078e0a0d */
[----:B------:R-:W-:-:S05]  /*09b0*/  @!P2 LOP3.LUT R13, RZ, c[0x0][0x190], RZ, 0x33, !PT ;  /* 0x00006400ff0daa12 */ /* 0x000fca00078e33ff */
[----:B------:R-:W-:-:S05]  /*09c0*/  IMAD R6, R13, R6, -c[0x0][0x1a8] ;  /* 0x80006a000d067624 */ /* 0x000fca00078e0206 */
[----:B------:R-:W-:Y:S02]  /*09d0*/  IADD3 R5, R6, c[0x0][0x198], RZ ;  /* 0x0000660006057a10 */ /* 0x000fe40007ffe0ff */
[----:B------:R-:W-:Y:S02]  /*09e0*/  IMNMX R12, RZ, R6, !PT ;  /* 0x00000006ff0c7217 */ /* 0x000fe40007800200 */
[----:B------:R-:W-:-:S04]  /*09f0*/  IMNMX R11, R5, UR5, PT ;  /* 0x00000005050b7c17 */ /* 0x000fc8000b800200 */
[C---:B------:R-:W-:Y:S01]  /*0a00*/  IMNMX R5, R11.reuse, c[0x0][0x180], PT ;  /* 0x000060000b057a17 */ /* 0x040fe20003800200 */
[----:B------:R-:W-:-:S03]  /*0a10*/  IMAD.IADD R11, R11, 0x1, -R6 ;  /* 0x000000010b0b7824 */ /* 0x000fc600078e0a06 */
[----:B------:R-:W-:Y:S01]  /*0a20*/  ISETP.LE.OR P0, PT, R5, R12, !P0 ;  /* 0x0000000c0500720c */ /* 0x000fe20004703670 */
[----:B------:R-:W-:-:S12]  /*0a30*/  IMAD R6, R8, R11, RZ ;  /* 0x0000000b08067224 */ /* 0x000fd800078e02ff */
[----:B------:R-:W-:Y:S05]  /*0a40*/  @P0 BRA `(.L_x_1412) ;  /* 0x00000da000000947 */ /* 0x000fea0003800000 */
[----:B------:R-:W-:Y:S01]  /*0a50*/  IMAD.MOV R11, RZ, RZ, -R13 ;  /* 0x000000ffff0b7224 */ /* 0x000fe200078e0a0d */
[----:B------:R-:W-:Y:S01]  /*0a60*/  SHF.R.S32.HI R14, RZ, 0x1f, R7 ;  /* 0x0000001fff0e7819 */ /* 0x000fe20000011407 */
[----:B------:R-:W-:Y:S01]  /*0a70*/  BSSY B0, `(.L_x_1413) ;  /* 0x00000cf000007945 */ /* 0x000fe20003800000 */
[----:B------:R-:W-:Y:S01]  /*0a80*/  IADD3 R20, R12, 0x3, RZ ;  /* 0x000000030c147810 */ /* 0x000fe20007ffe0ff */
[----:B------:R-:W-:Y:S01]  /*0a90*/  IMAD R8, R11, c[0x0][0x1a0], R2 ;  /* 0x000068000b087a24 */ /* 0x000fe200078e0202 */
[--C-:B------:R-:W-:Y:S01]  /*0aa0*/  SHF.R.S32.HI R11, RZ, 0x1f, R10.reuse ;  /* 0x0000001fff0b7819 */ /* 0x100fe2000001140a */
[----:B------:R-:W-:Y:S02]  /*0ab0*/  IMAD R14, R14, c[0x0][0x170], RZ ;  /* 0x00005c000e0e7a24 */ /* 0x000fe400078e02ff */
[----:B------:R-:W-:Y:S01]  /*0ac0*/  IMAD.MOV.U32 R24, RZ, RZ, RZ ;  /* 0x000000ffff187224 */ /* 0x000fe200078e00ff */
[----:B------:R-:W-:Y:S01]  /*0ad0*/  IMNMX R8, R8, UR10, !PT ;  /* 0x0000000a08087c17 */ /* 0x000fe2000f800200 */
[----:B------:R-:W-:-:S03]  /*0ae0*/  IMAD.WIDE.U32 R10, R7, c[0x0][0x170], R10 ;  /* 0x00005c00070a7a25 */ /* 0x000fc600078e000a */
[----:B------:R-:W-:Y:S01]  /*0af0*/  IMNMX R13, R8, UR7, !PT ;  /* 0x00000007080d7c17 */ /* 0x000fe2000f800200 */
[----:B------:R-:W-:Y:S01]  /*0b00*/  IMAD R15, R7, c[0x0][0x174], R14 ;  /* 0x00005d00070f7a24 */ /* 0x000fe200078e020e */
[----:B------:R-:W-:Y:S01]  /*0b10*/  LOP3.LUT R8, RZ, R12, RZ, 0x33, !PT ;  /* 0x0000000cff087212 */ /* 0x000fe200078e33ff */
[----:B------:R-:W-:Y:S01]  /*0b20*/  IMAD.MOV.U32 R7, RZ, RZ, R9 ;  /* 0x000000ffff077224 */ /* 0x000fe200078e0009 */
[--C-:B------:R-:W-:Y:S01]  /*0b30*/  IADD3 R16, -R13, -0x2, -R12.reuse ;  /* 0xfffffffe0d107810 */ /* 0x100fe20007ffe90c */
[----:B------:R-:W-:Y:S01]  /*0b40*/  IMAD.IADD R22, R11, 0x1, R15 ;  /* 0x000000010b167824 */ /* 0x000fe200078e020f */
[----:B------:R-:W-:Y:S01]  /*0b50*/  IADD3 R9, R12, 0x2, RZ ;  /* 0x000000020c097810 */ /* 0x000fe20007ffe0ff */
[----:B------:R-:W-:Y:S01]  /*0b60*/  IMAD.IADD R23, R8, 0x1, -R13 ;  /* 0x0000000108177824 */ /* 0x000fe200078e0a0d */
[----:B------:R-:W-:Y:S02]  /*0b70*/  ISETP.GE.U32.AND P1, PT, R16, 0x3, PT ;  /* 0x000000031000780c */ /* 0x000fe40003f26070 */
[----:B------:R-:W-:-:S02]  /*0b80*/  SHF.R.S32.HI R13, RZ, 0x1f, R12 ;  /* 0x0000001fff0d7819 */ /* 0x000fc4000001140c */
[----:B------:R-:W-:Y:S02]  /*0b90*/  IADD3 R8, R12, 0x1, RZ ;  /* 0x000000010c087810 */ /* 0x000fe40007ffe0ff */
[----:B------:R-:W-:-:S04]  /*0ba0*/  LOP3.LUT R23, R23, 0x3, RZ, 0xc0, !PT ;  /* 0x0000000317177812 */ /* 0x000fc800078ec0ff */
.L_x_1423:
[----:B------:R-:W-:Y:S01]  /*0bb0*/  ISETP.NE.AND P0, PT, R23, RZ, PT ;  /* 0x000000ff1700720c */ /* 0x000fe20003f05270 */
[--C-:B------:R-:W-:Y:S01]  /*0bc0*/  IMAD.MOV.U32 R14, RZ, RZ, R7.reuse ;  /* 0x000000ffff0e7224 */ /* 0x100fe200078e0007 */
[----:B------:R-:W-:Y:S01]  /*0bd0*/  SHF.R.S32.HI R15, RZ, 0x1f, R7 ;  /* 0x0000001fff0f7819 */ /* 0x000fe20000011407 */
[----:B------:R-:W-:Y:S01]  /*0be0*/  IMAD R17, R22, c[0x0][0x178], RZ ;  /* 0x00005e0016117a24 */ /* 0x000fe200078e02ff */
[----:B------:R-:W-:Y:S01]  /*0bf0*/  IADD3 R7, R7, 0x1, RZ ;  /* 0x0000000107077810 */ /* 0x000fe20007ffe0ff */
[----:B------:R-:W-:Y:S01]  /*0c00*/  BSSY B2, `(.L_x_1414) ;  /* 0x000001c000027945 */ /* 0x000fe20003800000 */
[----:B------:R-:W-:Y:S02]  /*0c10*/  IMAD.MOV.U32 R26, RZ, RZ, R12 ;  /* 0x000000ffff1a7224 */ /* 0x000fe400078e000c */
[C---:B------:R-:W-:Y:S01]  /*0c20*/  IMAD R17, R10.reuse, c[0x0][0x17c], R17 ;  /* 0x00005f000a117a24 */ /* 0x040fe200078e0211 */
[----:B------:R-:W-:Y:S01]  /*0c30*/  ISETP.GE.AND P2, PT, R7, R4, PT ;  /* 0x000000040700720c */ /* 0x000fe20003f46270 */
[----:B------:R-:W-:-:S04]  /*0c40*/  IMAD.WIDE.U32 R14, R10, c[0x0][0x178], R14 ;  /* 0x00005e000a0e7a25 */ /* 0x000fc800078e000e */
[----:B------:R-:W-:Y:S01]  /*0c50*/  IMAD.IADD R25, R15, 0x1, R17 ;  /* 0x000000010f197824 */ /* 0x000fe200078e0211 */
[----:B------:R-:W-:Y:S05]  /*0c60*/  @!P0 BRA `(.L_x_1415) ;  /* 0x0000015000008947 */ /* 0x000fea0003800000 */
[----:B------:R-:W-:Y:S02]  /*0c70*/  IMAD R17, R25, c[0x0][0x180], RZ ;  /* 0x0000600019117a24 */ /* 0x000fe400078e02ff */
[----:B------:R-:W-:-:S04]  /*0c80*/  IMAD.WIDE.U32 R18, R14, c[0x0][0x180], R12 ;  /* 0x000060000e127a25 */ /* 0x000fc800078e000c */
[----:B------:R-:W-:Y:S01]  /*0c90*/  IMAD R17, R14, c[0x0][0x184], R17 ;  /* 0x000061000e117a24 */ /* 0x000fe200078e0211 */
[----:B------:R-:W-:-:S03]  /*0ca0*/  LEA R16, P0, R18, c[0x0][0x168], 0x1 ;  /* 0x00005a0012107a11 */ /* 0x000fc600078008ff */
[----:B------:R-:W-:-:S05]  /*0cb0*/  IMAD.IADD R17, R19, 0x1, R17 ;  /* 0x0000000113117824 */ /* 0x000fca00078e0211 */
[----:B------:R-:W-:-:S05]  /*0cc0*/  LEA.HI.X R17, R18, c[0x0][0x16c], R17, 0x1, P0 ;  /* 0x00005b0012117a11 */ /* 0x000fca00000f0c11 */
[----:B------:R-:W2:Y:S01]  /*0cd0*/  LDG.E.U16 R18, [R16.64] ;  /* 0x0000000c10127981 */ /* 0x000ea2000c1e1500 */
[----:B------:R-:W-:Y:S01]  /*0ce0*/  ISETP.NE.AND P0, PT, R23, 0x1, PT ;  /* 0x000000011700780c */ /* 0x000fe20003f05270 */
[----:B------:R-:W-:Y:S01]  /*0cf0*/  IMAD.MOV.U32 R26, RZ, RZ, R8 ;  /* 0x000000ffff1a7224 */ /* 0x000fe200078e0008 */
[----:B--2---:R-:W-:-:S05]  /*0d00*/  PRMT R19, RZ, 0x5410, R18 ;  /* 0x00005410ff137816 */ /* 0x004fca0000000012 */
[----:B------:R-:W-:-:S06]  /*0d10*/  FADD.FTZ R24, R24, R19 ;  /* 0x0000001318187221 */ /* 0x000fcc0000010000 */
[----:B------:R-:W-:Y:S05]  /*0d20*/  @!P0 BRA `(.L_x_1415) ;  /* 0x0000009000008947 */ /* 0x000fea0003800000 */
[----:B------:R-:W-:Y:S01]  /*0d30*/  ISETP.NE.AND P0, PT, R23, 0x2, PT ;  /* 0x000000021700780c */ /* 0x000fe20003f05270 */
[----:B------:R-:W2:-:S12]  /*0d40*/  LDG.E.U16 R18, [R16.64+0x2] ;  /* 0x0000020c10127981 */ /* 0x000e98000c1e1500 */
[----:B------:R2:W3:Y:S01]  /*0d50*/  @P0 LDG.E.U16 R19, [R16.64+0x4] ;  /* 0x0000040c10130981 */ /* 0x0004e2000c1e1500 */
[----:B------:R-:W-:Y:S02]  /*0d60*/  IMAD.MOV.U32 R26, RZ, RZ, R9 ;  /* 0x000000ffff1a7224 */ /* 0x000fe400078e0009 */
[----:B------:R-:W-:Y:S01]  /*0d70*/  @P0 IMAD.MOV.U32 R26, RZ, RZ, R20 ;  /* 0x000000ffff1a0224 */ /* 0x000fe200078e0014 */
[----:B--2---:R-:W-:-:S05]  /*0d80*/  PRMT R17, RZ, 0x5410, R18 ;  /* 0x00005410ff117816 */ /* 0x004fca0000000012 */
[----:B------:R-:W-:Y:S01]  /*0d90*/  FADD.FTZ R24, R24, R17 ;  /* 0x0000001118187221 */ /* 0x000fe20000010000 */
[----:B---3--:R-:W-:-:S05]  /*0da0*/  @P0 PRMT R19, RZ, 0x5410, R19 ;  /* 0x00005410ff130816 */ /* 0x008fca0000000013 */
[----:B------:R-:W-:Y:S02]  /*0db0*/  @P0 FADD.FTZ R24, R24, R19 ;  /* 0x0000001318180221 */ /* 0x000fe40000010000 */
.L_x_1415:
[----:B------:R-:W-:Y:S05]  /*0dc0*/  BSYNC B2 ;  /* 0x0000000000027941 */ /* 0x000fea0003800000 */
.L_x_1414:
[----:B------:R-:W-:Y:S01]  /*0dd0*/  BSSY B2, `(.L_x_1416) ;  /* 0x0000097000027945 */ /* 0x000fe20003800000 */
[----:B------:R-:W-:Y:S05]  /*0de0*/  @!P1 BRA `(.L_x_1417) ;  /* 0x0000095000009947 */ /* 0x000fea0003800000 */
[----:B------:R-:W-:Y:S01]  /*0df0*/  IMAD.IADD R16, R5, 0x1, -R26 ;  /* 0x0000000105107824 */ /* 0x000fe200078e0a1a */
[----:B------:R-:W-:Y:S01]  /*0e00*/  BSSY B3, `(.L_x_1418) ;  /* 0x0000052000037945 */ /* 0x000fe20003800000 */
[----:B------:R-:W-:-:S03]  /*0e10*/  PLOP3.LUT P0, PT, PT, PT, PT, 0x80, 0x0 ;  /* 0x000000000000781c */ /* 0x000fc60003f0f070 */
[----:B------:R-:W-:-:S13]  /*0e20*/  ISETP.GT.AND P3, PT, R16, 0xc, PT ;  /* 0x0000000c1000780c */ /* 0x000fda0003f64270 */
[----:B------:R-:W-:Y:S05]  /*0e30*/  @!P3 BRA `(.L_x_1419) ;  /* 0x000004e00000b947 */ /* 0x000fea0003800000 */
[----:B------:R-:W-:Y:S02]  /*0e40*/  PLOP3.LUT P0, PT, PT, PT, PT, 0x8, 0x0 ;  /* 0x000000000000781c */ /* 0x000fe40003f0e170 */
[----:B------:R-:W-:Y:S02]  /*0e50*/  IADD3 R21, R5, -0xc, RZ ;  /* 0xfffffff405157810 */ /* 0x000fe40007ffe0ff */
.L_x_1420:
[----:B------:R-:W-:Y:S01]  /*0e60*/  SHF.R.S32.HI R27, RZ, 0x1f, R26 ;  /* 0x0000001fff1b7819 */ /* 0x000fe2000001141a */
[----:B------:R-:W-:-:S04]  /*0e70*/  IMAD R19, R25, c[0x0][0x180], RZ ;  /* 0x0000600019137a24 */ /* 0x000fc800078e02ff */
[----:B------:R-:W-:-:S04]  /*0e80*/  IMAD.WIDE.U32 R16, R14, c[0x0][0x180], R26 ;  /* 0x000060000e107a25 */ /* 0x000fc800078e001a */
[----:B------:R-:W-:Y:S01]  /*0e90*/  IMAD R27, R14, c[0x0][0x184], R19 ;  /* 0x000061000e1b7a24 */ /* 0x000fe200078e0213 */
[----:B------:R-:W-:-:S03]  /*0ea0*/  LEA R18, P3, R16, c[0x0][0x168], 0x1 ;  /* 0x00005a0010127a11 */ /* 0x000fc600078608ff */
[----:B------:R-:W-:-:S05]  /*0eb0*/  IMAD.IADD R17, R27, 0x1, R17 ;  /* 0x000000011b117824 */ /* 0x000fca00078e0211 */
[----:B------:R-:W-:-:S05]  /*0ec0*/  LEA.HI.X R19, R16, c[0x0][0x16c], R17, 0x1, P3 ;  /* 0x00005b0010137a11 */ /* 0x000fca00018f0c11 */
[----:B------:R-:W2:Y:S04]  /*0ed0*/  LDG.E.U16 R28, [R18.64] ;  /* 0x0000000c121c7981 */ /* 0x000ea8000c1e1500 */
[----:B------:R-:W3:Y:S04]  /*0ee0*/  LDG.E.U16 R17, [R18.64+0x2] ;  /* 0x0000020c12117981 */ /* 0x000ee8000c1e1500 */
[----:B------:R-:W4:Y:S01]  /*0ef0*/  LDG.E.U16 R16, [R18.64+0x4] ;  /* 0x0000040c12107981 */ /* 0x000f22000c1e1500 */
[----:B--2---:R-:W-:-:S05]  /*0f00*/  PRMT R29, RZ, 0x5410, R28 ;  /* 0x00005410ff1d7816 */ /* 0x004fca000000001c */
[----:B------:R-:W-:Y:S01]  /*0f10*/  FADD.FTZ R29, R29, R24 ;  /* 0x000000181d1d7221 */ /* 0x000fe20000010000 */
[----:B---3--:R-:W-:Y:S02]  /*0f20*/  PRMT R24, RZ, 0x5410, R17 ;  /* 0x00005410ff187816 */ /* 0x008fe40000000011 */
[----:B----4-:R-:W-:Y:S02]  /*0f30*/  PRMT R17, RZ, 0x5410, R16 ;  /* 0x00005410ff117816 */ /* 0x010fe40000000010 */
[----:B------:R-:W-:Y:S01]  /*0f40*/  IADD3 R16, R26, 0x4, RZ ;  /* 0x000000041a107810 */ /* 0x000fe20007ffe0ff */
[----:B------:R-:W-:Y:S02]  /*0f50*/  FADD.FTZ R28, R29, R24 ;  /* 0x000000181d1c7221 */ /* 0x000fe40000010000 */
[----:B------:R0:W2:Y:S02]  /*0f60*/  LDG.E.U16 R24, [R18.64+0x6] ;  /* 0x0000060c12187981 */ /* 0x0000a4000c1e1500 */
[----:B------:R-:W-:Y:S01]  /*0f70*/  FADD.FTZ R28, R28, R17 ;  /* 0x000000111c1c7221 */ /* 0x000fe20000010000 */
[----:B------:R-:W-:-:S05]  /*0f80*/  SHF.R.S32.HI R17, RZ, 0x1f, R16 ;  /* 0x0000001fff117819 */ /* 0x000fca0000011410 */
[----:B------:R-:W-:-:S04]  /*0f90*/  IMAD.WIDE.U32 R16, R14, c[0x0][0x180], R16 ;  /* 0x000060000e107a25 */ /* 0x000fc800078e0010 */
[----:B------:R-:W-:Y:S01]  /*0fa0*/  IMAD.IADD R17, R27, 0x1, R17 ;  /* 0x000000011b117824 */ /* 0x000fe200078e0211 */
[----:B0-----:R-:W-:-:S04]  /*0fb0*/  LEA R18, P3, R16, c[0x0][0x168], 0x1 ;  /* 0x00005a0010127a11 */ /* 0x001fc800078608ff */
[----:B------:R-:W-:-:S05]  /*0fc0*/  LEA.HI.X R19, R16, c[0x0][0x16c], R17, 0x1, P3 ;  /* 0x00005b0010137a11 */ /* 0x000fca00018f0c11 */
[----:B------:R-:W3:Y:S04]  /*0fd0*/  LDG.E.U16 R29, [R18.64] ;  /* 0x0000000c121d7981 */ /* 0x000ee8000c1e1500 */
[----:B------:R-:W4:Y:S04]  /*0fe0*/  LDG.E.U16 R17, [R18.64+0x2] ;  /* 0x0000020c12117981 */ /* 0x000f28000c1e1500 */
[----:B------:R-:W5:Y:S01]  /*0ff0*/  LDG.E.U16 R16, [R18.64+0x4] ;  /* 0x0000040c12107981 */ /* 0x000f62000c1e1500 */
[----:B--2---:R-:W-:-:S05]  /*1000*/  PRMT R24, RZ, 0x5410, R24 ;  /* 0x00005410ff187816 */ /* 0x004fca0000000018 */
[----:B------:R-:W-:Y:S02]  /*1010*/  FADD.FTZ R24, R28, R24 ;  /* 0x000000181c187221 */ /* 0x000fe40000010000 */
[----:B------:R0:W2:Y:S01]  /*1020*/  LDG.E.U16 R28, [R18.64+0x6] ;  /* 0x0000060c121c7981 */ /* 0x0000a2000c1e1500 */
[----:B---3--:R-:W-:Y:S02]  /*1030*/  PRMT R29, RZ, 0x5410, R29 ;  /* 0x00005410ff1d7816 */ /* 0x008fe4000000001d */
[----:B----4-:R-:W-:-:S03]  /*1040*/  PRMT R17, RZ, 0x5410, R17 ;  /* 0x00005410ff117816 */ /* 0x010fc60000000011 */
[----:B------:R-:W-:-:S04]  /*1050*/  FADD.FTZ R24, R24, R29 ;  /* 0x0000001d18187221 */ /* 0x000fc80000010000 */
[----:B------:R-:W-:Y:S01]  /*1060*/  FADD.FTZ R24, R24, R17 ;  /* 0x0000001118187221 */ /* 0x000fe20000010000 */
[----:B-----5:R-:W-:Y:S02]  /*1070*/  PRMT R17, RZ, 0x5410, R16 ;  /* 0x00005410ff117816 */ /* 0x020fe40000000010 */
[----:B------:R-:W-:-:S03]  /*1080*/  IADD3 R16, R26, 0x8, RZ ;  /* 0x000000081a107810 */ /* 0x000fc60007ffe0ff */
[----:B------:R-:W-:Y:S01]  /*1090*/  FADD.FTZ R24, R24, R17 ;  /* 0x0000001118187221 */ /* 0x000fe20000010000 */
[----:B------:R-:W-:-:S05]  /*10a0*/  SHF.R.S32.HI R17, RZ, 0x1f, R16 ;  /* 0x0000001fff117819 */ /* 0x000fca0000011410 */
[----:B------:R-:W-:-:S04]  /*10b0*/  IMAD.WIDE.U32 R16, R14, c[0x0][0x180], R16 ;  /* 0x000060000e107a25 */ /* 0x000fc800078e0010 */
[----:B------:R-:W-:Y:S01]  /*10c0*/  IMAD.IADD R17, R27, 0x1, R17 ;  /* 0x000000011b117824 */ /* 0x000fe200078e0211 */
[----:B0-----:R-:W-:-:S04]  /*10d0*/  LEA R18, P3, R16, c[0x0][0x168], 0x1 ;  /* 0x00005a0010127a11 */ /* 0x001fc800078608ff */
[----:B------:R-:W-:-:S05]  /*10e0*/  LEA.HI.X R19, R16, c[0x0][0x16c], R17, 0x1, P3 ;  /* 0x00005b0010137a11 */ /* 0x000fca00018f0c11 */
[----:B------:R-:W3:Y:S04]  /*10f0*/  LDG.E.U16 R17, [R18.64] ;  /* 0x0000000c12117981 */ /* 0x000ee8000c1e1500 */
[----:B------:R-:W4:Y:S01]  /*1100*/  LDG.E.U16 R16, [R18.64+0x2] ;  /* 0x0000020c12107981 */ /* 0x000f22000c1e1500 */
[----:B--2---:R-:W-:-:S05]  /*1110*/  PRMT R29, RZ, 0x5410, R28 ;  /* 0x00005410ff1d7816 */ /* 0x004fca000000001c */
[----:B------:R-:W-:Y:S01]  /*1120*/  FADD.FTZ R24, R24, R29 ;  /* 0x0000001d18187221 */ /* 0x000fe20000010000 */
[----:B---3--:R-:W-:Y:S02]  /*1130*/  PRMT R17, RZ, 0x5410, R17 ;  /* 0x00005410ff117816 */ /* 0x008fe40000000011 */
[----:B----4-:R-:W-:-:S03]  /*1140*/  PRMT R16, RZ, 0x5410, R16 ;  /* 0x00005410ff107816 */ /* 0x010fc60000000010 */
[----:B------:R-:W-:Y:S02]  /*1150*/  FADD.FTZ R17, R24, R17 ;  /* 0x0000001118117221 */ /* 0x000fe40000010000 */
[----:B------:R-:W2:Y:S02]  /*1160*/  LDG.E.U16 R24, [R18.64+0x6] ;  /* 0x0000060c12187981 */ /* 0x000ea4000c1e1500 */
[----:B------:R-:W-:Y:S02]  /*1170*/  FADD.FTZ R16, R17, R16 ;  /* 0x0000001011107221 */ /* 0x000fe40000010000 */
[----:B------:R-:W3:Y:S02]  /*1180*/  LDG.E.U16 R17, [R18.64+0x4] ;  /* 0x0000040c12117981 */ /* 0x000ee4000c1e1500 */
[----:B---3--:R-:W-:-:S05]  /*1190*/  PRMT R17, RZ, 0x5410, R17 ;  /* 0x00005410ff117816 */ /* 0x008fca0000000011 */
[----:B------:R-:W-:Y:S01]  /*11a0*/  FADD.FTZ R28, R16, R17 ;  /* 0x00000011101c7221 */ /* 0x000fe20000010000 */
[----:B------:R-:W-:-:S04]  /*11b0*/  IADD3 R16, R26, 0xc, RZ ;  /* 0x0000000c1a107810 */ /* 0x000fc80007ffe0ff */
[----:B------:R-:W-:Y:S02]  /*11c0*/  SHF.R.S32.HI R17, RZ, 0x1f, R16 ;  /* 0x0000001fff117819 */ /* 0x000fe40000011410 */
[----:B--2---:R-:W-:-:S03]  /*11d0*/  PRMT R19, RZ, 0x5410, R24 ;  /* 0x00005410ff137816 */ /* 0x004fc60000000018 */
[----:B------:R-:W-:-:S04]  /*11e0*/  IMAD.WIDE.U32 R16, R14, c[0x0][0x180], R16 ;  /* 0x000060000e107a25 */ /* 0x000fc800078e0010 */
[----:B------:R-:W-:Y:S01]  /*11f0*/  FADD.FTZ R24, R28, R19 ;  /* 0x000000131c187221 */ /* 0x000fe20000010000 */
[----:B------:R-:W-:Y:S01]  /*1200*/  LEA R28, P3, R16, c[0x0][0x168], 0x1 ;  /* 0x00005a00101c7a11 */ /* 0x000fe200078608ff */
[----:B------:R-:W-:-:S05]  /*1210*/  IMAD.IADD R27, R27, 0x1, R17 ;  /* 0x000000011b1b7824 */ /* 0x000fca00078e0211 */
[----:B------:R-:W-:-:S05]  /*1220*/  LEA.HI.X R29, R16, c[0x0][0x16c], R27, 0x1, P3 ;  /* 0x00005b00101d7a11 */ /* 0x000fca00018f0c1b */
[----:B------:R-:W2:Y:S04]  /*1230*/  LDG.E.U16 R16, [R28.64] ;  /* 0x0000000c1c107981 */ /* 0x000ea8000c1e1500 */
[----:B------:R-:W3:Y:S04]  /*1240*/  LDG.E.U16 R18, [R28.64+0x4] ;  /* 0x0000040c1c127981 */ /* 0x000ee8000c1e1500 */
[----:B------:R-:W4:Y:S01]  /*1250*/  LDG.E.U16 R19, [R28.64+0x6] ;  /* 0x0000060c1c137981 */ /* 0x000f22000c1e1500 */
[----:B--2---:R-:W-:-:S03]  /*1260*/  PRMT R17, RZ, 0x5410, R16 ;  /* 0x00005410ff117816 */ /* 0x004fc60000000010 */
[----:B------:R-:W2:Y:S01]  /*1270*/  LDG.E.U16 R16, [R28.64+0x2] ;  /* 0x0000020c1c107981 */ /* 0x000ea2000c1e1500 */
[----:B------:R-:W-:Y:S01]  /*1280*/  IADD3 R26, R26, 0x10, RZ ;  /* 0x000000101a1a7810 */ /* 0x000fe20007ffe0ff */
[----:B------:R-:W-:-:S03]  /*1290*/  FADD.FTZ R17, R24, R17 ;  /* 0x0000001118117221 */ /* 0x000fc60000010000 */
[----:B------:R-:W-:Y:S02]  /*12a0*/  ISETP.GE.AND P3, PT, R26, R21, PT ;  /* 0x000000151a00720c */ /* 0x000fe40003f66270 */
[----:B----4-:R-:W-:Y:S02]  /*12b0*/  PRMT R19, RZ, 0x5410, R19 ;  /* 0x00005410ff137816 */ /* 0x010fe40000000013 */
[----:B--2---:R-:W-:-:S05]  /*12c0*/  PRMT R16, RZ, 0x5410, R16 ;  /* 0x00005410ff107816 */ /* 0x004fca0000000010 */
[----:B------:R-:W-:Y:S01]  /*12d0*/  FADD.FTZ R16, R17, R16 ;  /* 0x0000001011107221 */ /* 0x000fe20000010000 */
[----:B---3--:R-:W-:-:S05]  /*12e0*/  PRMT R17, RZ, 0x5410, R18 ;  /* 0x00005410ff117816 */ /* 0x008fca0000000012 */
[----:B------:R-:W-:-:S04]  /*12f0*/  FADD.FTZ R16, R16, R17 ;  /* 0x0000001110107221 */ /* 0x000fc80000010000 */
[----:B------:R-:W-:Y:S01]  /*1300*/  FADD.FTZ R24, R16, R19 ;  /* 0x0000001310187221 */ /* 0x000fe20000010000 */
[----:B------:R-:W-:Y:S05]  /*1310*/  @!P3 BRA `(.L_x_1420) ;  /* 0xfffffb400000b947 */ /* 0x000fea000383ffff */
.L_x_1419:
[----:B------:R-:W-:Y:S05]  /*1320*/  BSYNC B3 ;  /* 0x0000000000037941 */ /* 0x000fea0003800000 */
.L_x_1418:
[----:B------:R-:W-:Y:S01]  /*1330*/  IMAD.IADD R16, R5, 0x1, -R26 ;  /* 0x0000000105107824 */ /* 0x000fe200078e0a1a */
[----:B------:R-:W-:Y:S04]  /*1340*/  BSSY B3, `(.L_x_1421) ;  /* 0x000002a000037945 */ /* 0x000fe80003800000 */
[----:B------:R-:W-:-:S13]  /*1350*/  ISETP.GT.AND P3, PT, R16, 0x4, PT ;  /* 0x000000041000780c */ /* 0x000fda0003f64270 */
[----:B------:R-:W-:Y:S05]  /*1360*/  @!P3 BRA `(.L_x_1422) ;  /* 0x000002700000b947 */ /* 0x000fea0003800000 */
        /* <DEDUP_REMOVED lines=9> */
[----:B------:R0:W4:Y:S01]  /*1400*/  LDG.E.U16 R27, [R18.64+0x6] ;  /* 0x0000060c121b7981 */ /* 0x000122000c1e1500 */
[----:B--2---:R-:W-:-:S05]  /*1410*/  PRMT R17, RZ, 0x5410, R17 ;  /* 0x00005410ff117816 */ /* 0x004fca0000000011 */
[----:B------:R-:W-:Y:S02]  /*1420*/  FADD.FTZ R17, R24, R17 ;  /* 0x0000001118117221 */ /* 0x000fe40000010000 */
[----:B------:R-:W0:Y:S01]  /*1430*/  LDG.E.U16 R24, [R18.64+0x4] ;  /* 0x0000040c12187981 */ /* 0x000e22000c1e1500 */
[----:B---3--:R-:W-:-:S05]  /*1440*/  PRMT R16, RZ, 0x5410, R16 ;  /* 0x00005410ff107816 */ /* 0x008fca0000000010 */
[----:B------:R-:W-:Y:S01]  /*1450*/  FADD.FTZ R28, R17, R16 ;  /* 0x00000010111c7221 */ /* 0x000fe20000010000 */
[----:B------:R-:W-:-:S04]  /*1460*/  IADD3 R16, R26, 0x4, RZ ;  /* 0x000000041a107810 */ /* 0x000fc80007ffe0ff */
[----:B------:R-:W-:-:S05]  /*1470*/  SHF.R.S32.HI R17, RZ, 0x1f, R16 ;  /* 0x0000001fff117819 */ /* 0x000fca0000011410 */
[----:B------:R-:W-:-:S04]  /*1480*/  IMAD.WIDE.U32 R16, R14, c[0x0][0x180], R16 ;  /* 0x000060000e107a25 */ /* 0x000fc800078e0010 */
[----:B------:R-:W-:Y:S01]  /*1490*/  IMAD.IADD R21, R21, 0x1, R17 ;  /* 0x0000000115157824 */ /* 0x000fe200078e0211 */
[----:B0-----:R-:W-:-:S05]  /*14a0*/  PRMT R19, RZ, 0x5410, R24 ;  /* 0x00005410ff137816 */ /* 0x001fca0000000018 */
[----:B------:R-:W-:Y:S01]  /*14b0*/  FADD.FTZ R24, R28, R19 ;  /* 0x000000131c187221 */ /* 0x000fe20000010000 */
[----:B------:R-:W-:-:S04]  /*14c0*/  LEA R28, P0, R16, c[0x0][0x168], 0x1 ;  /* 0x00005a00101c7a11 */ /* 0x000fc800078008ff */
[----:B------:R-:W-:-:S05]  /*14d0*/  LEA.HI.X R29, R16, c[0x0][0x16c], R21, 0x1, P0 ;  /* 0x00005b00101d7a11 */ /* 0x000fca00000f0c15 */
[----:B------:R-:W2:Y:S04]  /*14e0*/  LDG.E.U16 R16, [R28.64] ;  /* 0x0000000c1c107981 */ /* 0x000ea8000c1e1500 */
[----:B------:R-:W3:Y:S04]  /*14f0*/  LDG.E.U16 R21, [R28.64+0x2] ;  /* 0x0000020c1c157981 */ /* 0x000ee8000c1e1500 */
[----:B------:R-:W5:Y:S04]  /*1500*/  LDG.E.U16 R17, [R28.64+0x4] ;  /* 0x0000040c1c117981 */ /* 0x000f68000c1e1500 */
[----:B------:R-:W5:Y:S01]  /*1510*/  LDG.E.U16 R18, [R28.64+0x6] ;  /* 0x0000060c1c127981 */ /* 0x000f62000c1e1500 */
[----:B----4-:R-:W-:-:S05]  /*1520*/  PRMT R27, RZ, 0x5410, R27 ;  /* 0x00005410ff1b7816 */ /* 0x010fca000000001b */
[----:B------:R-:W-:Y:S01]  /*1530*/  FADD.FTZ R24, R24, R27 ;  /* 0x0000001b18187221 */ /* 0x000fe20000010000 */
[----:B------:R-:W-:Y:S02]  /*1540*/  PLOP3.LUT P0, PT, PT, PT, PT, 0x8, 0x0 ;  /* 0x000000000000781c */ /* 0x000fe40003f0e170 */
[----:B------:R-:W-:Y:S02]  /*1550*/  IADD3 R26, R26, 0x8, RZ ;  /* 0x000000081a1a7810 */ /* 0x000fe40007ffe0ff */
[----:B--2---:R-:W-:Y:S02]  /*1560*/  PRMT R19, RZ, 0x5410, R16 ;  /* 0x00005410ff137816 */ /* 0x004fe40000000010 */
[----:B---3--:R-:W-:-:S03]  /*1570*/  PRMT R16, RZ, 0x5410, R21 ;  /* 0x00005410ff107816 */ /* 0x008fc60000000015 */
[----:B------:R-:W-:Y:S01]  /*1580*/  FADD.FTZ R19, R24, R19 ;  /* 0x0000001318137221 */ /* 0x000fe20000010000 */
[----:B-----5:R-:W-:-:S03]  /*1590*/  PRMT R17, RZ, 0x5410, R17 ;  /* 0x00005410ff117816 */ /* 0x020fc60000000011 */
[----:B------:R-:W-:-:S04]  /*15a0*/  FADD.FTZ R16, R19, R16 ;  /* 0x0000001013107221 */ /* 0x000fc80000010000 */
[----:B------:R-:W-:Y:S01]  /*15b0*/  FADD.FTZ R16, R16, R17 ;  /* 0x0000001110107221 */ /* 0x000fe20000010000 */
[----:B------:R-:W-:-:S05]  /*15c0*/  PRMT R17, RZ, 0x5410, R18 ;  /* 0x00005410ff117816 */ /* 0x000fca0000000012 */
[----:B------:R-:W-:Y:S02]  /*15d0*/  FADD.FTZ R24, R16, R17 ;  /* 0x0000001110187221 */ /* 0x000fe40000010000 */
.L_x_1422:
[----:B------:R-:W-:Y:S05]  /*15e0*/  BSYNC B3 ;  /* 0x0000000000037941 */ /* 0x000fea0003800000 */
.L_x_1421:
[----:B------:R-:W-:-:S13]  /*15f0*/  ISETP.LT.OR P0, PT, R26, R5, P0 ;  /* 0x000000051a00720c */ /* 0x000fda0000701670 */
[----:B------:R-:W-:Y:S05]  /*1600*/  @!P0 BRA `(.L_x_1417) ;  /* 0x0000013000008947 */ /* 0x000fea0003800000 */
[----:B------:R-:W-:Y:S01]  /*1610*/  SHF.R.S32.HI R27, RZ, 0x1f, R26 ;  /* 0x0000001fff1b7819 */ /* 0x000fe2000001141a */
[----:B------:R-:W-:-:S04]  /*1620*/  IMAD R25, R25, c[0x0][0x180], RZ ;  /* 0x0000600019197a24 */ /* 0x000fc800078e02ff */
[C---:B------:R-:W-:Y:S02]  /*1630*/  IMAD R25, R14.reuse, c[0x0][0x184], R25 ;  /* 0x000061000e197a24 */ /* 0x040fe400078e0219 */
[----:B------:R-:W-:-:S04]  /*1640*/  IMAD.WIDE.U32 R14, R14, c[0x0][0x180], R26 ;  /* 0x000060000e0e7a25 */ /* 0x000fc800078e001a */
[----:B------:R-:W-:Y:S01]  /*1650*/  IMAD.IADD R15, R25, 0x1, R15 ;  /* 0x00000001190f7824 */ /* 0x000fe200078e020f */
[----:B------:R-:W-:-:S04]  /*1660*/  LEA R16, P0, R14, c[0x0][0x168], 0x1 ;  /* 0x00005a000e107a11 */ /* 0x000fc800078008ff */
[----:B------:R-:W-:-:S05]  /*1670*/  LEA.HI.X R17, R14, c[0x0][0x16c], R15, 0x1, P0 ;  /* 0x00005b000e117a11 */ /* 0x000fca00000f0c0f */
[----:B------:R-:W2:Y:S04]  /*1680*/  LDG.E.U16 R14, [R16.64] ;  /* 0x0000000c100e7981 */ /* 0x000ea8000c1e1500 */
[----:B------:R-:W3:Y:S04]  /*1690*/  LDG.E.U16 R18, [R16.64+0x2] ;  /* 0x0000020c10127981 */ /* 0x000ee8000c1e1500 */
[----:B------:R-:W4:Y:S04]  /*16a0*/  LDG.E.U16 R19, [R16.64+0x4] ;  /* 0x0000040c10137981 */ /* 0x000f28000c1e1500 */
[----:B------:R-:W5:Y:S01]  /*16b0*/  LDG.E.U16 R21, [R16.64+0x6] ;  /* 0x0000060c10157981 */ /* 0x000f62000c1e1500 */
[----:B--2---:R-:W-:-:S02]  /*16c0*/  PRMT R15, RZ, 0x5410, R14 ;  /* 0x00005410ff0f7816 */ /* 0x004fc4000000000e */
[----:B---3--:R-:W-:-:S03]  /*16d0*/  PRMT R18, RZ, 0x5410, R18 ;  /* 0x00005410ff127816 */ /* 0x008fc60000000012 */
[----:B------:R-:W-:Y:S01]  /*16e0*/  FADD.FTZ R15, R24, R15 ;  /* 0x0000000f180f7221 */ /* 0x000fe20000010000 */
[----:B----4-:R-:W-:-:S03]  /*16f0*/  PRMT R14, RZ, 0x5410, R19 ;  /* 0x00005410ff0e7816 */ /* 0x010fc60000000013 */
[----:B------:R-:W-:Y:S01]  /*1700*/  FADD.FTZ R15, R15, R18 ;  /* 0x000000120f0f7221 */ /* 0x000fe20000010000 */
[----:B-----5:R-:W-:-:S03]  /*1710*/  PRMT R21, RZ, 0x5410, R21 ;  /* 0x00005410ff157816 */ /* 0x020fc60000000015 */
[----:B------:R-:W-:-:S04]  /*1720*/  FADD.FTZ R14, R15, R14 ;  /* 0x0000000e0f0e7221 */ /* 0x000fc80000010000 */
[----:B------:R-:W-:Y:S02]  /*1730*/  FADD.FTZ R24, R14, R21 ;  /* 0x000000150e187221 */ /* 0x000fe40000010000 */
.L_x_1417:
[----:B------:R-:W-:Y:S05]  /*1740*/  BSYNC B2 ;  /* 0x0000000000027941 */ /* 0x000fea0003800000 */
.L_x_1416:
[----:B------:R-:W-:Y:S05]  /*1750*/  @!P2 BRA `(.L_x_1423) ;  /* 0xfffff4500000a947 */ /* 0x000fea000383ffff */
[----:B------:R-:W-:Y:S05]  /*1760*/  BSYNC B0 ;  /* 0x0000000000007941 */ /* 0x000fea0003800000 */
.L_x_1413:
[----:B------:R-:W-:Y:S02]  /*1770*/  ULDC.S8 UR8, c[0x0][0x1bd] ;  /* 0x00006f4000087ab9 */ /* 0x000fe40000000200 */
[----:B------:R-:W-:-:S04]  /*1780*/  ISETP.NE.AND P0, PT, RZ, UR8, PT ;  /* 0x00000008ff007c0c */ /* 0x000fc8000bf05270 */
[----:B------:R-:W-:-:S06]  /*1790*/  SEL R4, R6, c[0x0][0x1b8], !P0 ;  /* 0x00006e0006047a07 */ /* 0x000fcc0004000000 */
[----:B------:R-:W0:Y:S08]  /*17a0*/  I2F R4, R4 ;  /* 0x0000000400047306 */ /* 0x000e300000201400 */
[----:B0-----:R-:W0:Y:S02]  /*17b0*/  MUFU.RCP R5, R4 ;  /* 0x0000000400057308 */ /* 0x001e240000001000 */
[----:B0-----:R-:W-:-:S05]  /*17c0*/  FMUL.FTZ R6, R24, R5 ;  /* 0x0000000518067220 */ /* 0x001fca0000410000 */
[----:B------:R-:W-:Y:S01]  /*17d0*/  F2FP.BF16.PACK_AB R6, RZ, R6 ;  /* 0x00000006ff06723e */ /* 0x000fe200000010ff */
[----:B------:R-:W-:Y:S05]  /*17e0*/  BRA `(.L_x_1424) ;  /* 0x0000001000007947 */ /* 0x000fea0003800000 */
.L_x_1412:
[----:B------:R-:W-:Y:S02]  /*17f0*/  PRMT R6, RZ, 0x7610, R6 ;  /* 0x00007610ff067816 */ /* 0x000fe40000000006 */
.L_x_1424:
[----:B------:R-:W-:Y:S05]  /*1800*/  BSYNC B1 ;  /* 0x0000000000017941 */ /* 0x000fea0003800000 */
.L_x_1411:
[----:B------:R-:W-:-:S04]  /*1810*/  SHF.R.S64 R4, RZ, 0x1f, R0 ;  /* 0x0000001fff047819 */ /* 0x000fc80000001000 */
[----:B------:R-:W-:-:S04]  /*1820*/  IADD3 R4, P0, R4, c[0x0][0x1b0], RZ ;  /* 0x00006c0004047a10 */ /* 0x000fc80007f1e0ff */
[C---:B------:R-:W-:Y:S02]  /*1830*/  LEA.HI.X.SX32 R5, R0.reuse, c[0x0][0x1b4], 0x1, P0 ;  /* 0x00006d0000057a11 */ /* 0x040fe400000f0eff */
[----:B------:R-:W-:-:S03]  /*1840*/  IADD3 R0, P0, R0, UR6, RZ ;  /* 0x0000000600007c10 */ /* 0x000fc6000ff1e0ff */
[----:B------:R0:W-:Y:S02]  /*1850*/  STG.E.U16 [R4.64], R6 ;  /* 0x0000000604007986 */ /* 0x0001e4000c10150c */
[----:B------:R-:W-:Y:S01]  /*1860*/  IMAD.X R3, RZ, RZ, R3, P0 ;  /* 0x000000ffff037224 */ /* 0x000fe200000e0603 */
[----:B------:R-:W-:-:S04]  /*1870*/  ISETP.GE.U32.AND P0, PT, R0, c[0x0][0x160], PT ;  /* 0x0000580000007a0c */ /* 0x000fc80003f06070 */
[----:B------:R-:W-:-:S13]  /*1880*/  ISETP.GE.AND.EX P0, PT, R3, UR9, PT, P0 ;  /* 0x0000000903007c0c */ /* 0x000fda000bf06300 */
[----:B0-----:R-:W-:Y:S01]  /*1890*/  @P0 CALL.REL.NOINC `(.L_x_1425) ;  /* 0x0000001000000944 */ /* 0x001fe20003c00000 */
[----:B------:R-:W-:Y:S05]  /*18a0*/  BRA `(.L_x_1426) ;  /* 0xffffe91000007947 */ /* 0x000fea000383ffff */
.L_x_1425:
[----:B------:R-:W-:Y:S05]  /*18b0*/  EXIT ;  /* 0x000000000000794d */ /* 0x000fea0003800000 */
.L_x_1404:
[----:B------:R-:W-:Y:S01]  /*18c0*/  IABS R7, c[0x0][0x190] ;  /* 0x0000640000077a13 */ /* 0x000fe20000000000 */
[----:B------:R-:W-:Y:S01]  /*18d0*/  BSSY B0, `(.L_x_1427) ;  /* 0x000003a000007945 */ /* 0x000fe20003800000 */
[----:B------:R-:W-:Y:S02]  /*18e0*/  IABS R10, R0 ;  /* 0x00000000000a7213 */ /* 0x000fe40000000000 */
[----:B------:R-:W0:Y:S08]  /*18f0*/  I2F.RP R6, R7 ;  /* 0x0000000700067306 */ /* 0x000e300000209400 */
[----:B0-----:R-:W0:Y:S02]  /*1900*/  MUFU.RCP R6, R6 ;  /* 0x0000000600067308 */ /* 0x001e240000001000 */
[----:B0-----:R-:W-:-:S06]  /*1910*/  IADD3 R8, R6, 0xffffffe, RZ ;  /* 0x0ffffffe06087810 */ /* 0x001fcc0007ffe0ff */
[----:B------:R-:W0:Y:S02]  /*1920*/  F2I.FTZ.U32.TRUNC.NTZ R5, R8 ;  /* 0x0000000800057305 */ /* 0x000e24000021f000 */
[----:B0-----:R-:W-:-:S04]  /*1930*/  IMAD.MOV R4, RZ, RZ, -R5 ;  /* 0x000000ffff047224 */ /* 0x001fc800078e0a05 */
[----:B------:R-:W-:Y:S02]  /*1940*/  IMAD R9, R4, R7, RZ ;  /* 0x0000000704097224 */ /* 0x000fe400078e02ff */
[----:B------:R-:W-:-:S04]  /*1950*/  IMAD.MOV.U32 R4, RZ, RZ, RZ ;  /* 0x000000ffff047224 */ /* 0x000fc800078e00ff */
        /* <DEDUP_REMOVED lines=19> */
[----:B------:R-:W-:Y:S01]  /*1a90*/  IMAD.MOV.U32 R13, RZ, RZ, c[0x0][0x188] ;  /* 0x00006200ff0d7624 */ /* 0x000fe200078e00ff */
[----:B------:R-:W-:Y:S01]  /*1aa0*/  MOV R14, 0x1ad0 ;  /* 0x00001ad0000e7802 */ /* 0x000fe20000000f00 */
[----:B------:R-:W-:Y:S02]  /*1ab0*/  IMAD.MOV.U32 R12, RZ, RZ, c[0x0][0x18c] ;  /* 0x00006300ff0c7624 */ /* 0x000fe400078e00ff */
[----:B------:R-:W-:Y:S05]  /*1ac0*/  CALL.REL.NOINC `($__internal_20_$__cuda_sm20_div_s64) ;  /* 0x000012e000007944 */ /* 0x000fea0003c00000 */
[--C-:B------:R-:W-:Y:S02]  /*1ad0*/  IMAD.MOV R17, RZ, RZ, -R7.reuse ;  /* 0x000000ffff117224 */ /* 0x100fe400078e0a07 */
[----:B------:R-:W-:Y:S02]  /*1ae0*/  IMAD.MOV.U32 R4, RZ, RZ, R7 ;  /* 0x000000ffff047224 */ /* 0x000fe400078e0007 */
[----:B------:R-:W-:Y:S02]  /*1af0*/  IMAD R17, R17, c[0x0][0x188], R16 ;  /* 0x0000620011117a24 */ /* 0x000fe400078e0210 */
[----:B------:R-:W-:Y:S01]  /*1b00*/  IMAD.MOV.U32 R5, RZ, RZ, R6 ;  /* 0x000000ffff057224 */ /* 0x000fe200078e0006 */
[----:B------:R-:W-:Y:S05]  /*1b10*/  BRA `(.L_x_1429) ;  /* 0x0000015000007947 */ /* 0x000fea0003800000 */
.L_x_1428:
[----:B------:R-:W0:Y:S01]  /*1b20*/  I2F.U32.RP R6, c[0x0][0x188] ;  /* 0x0000620000067b06 */ /* 0x000e220000209000 */
[----:B------:R-:W-:Y:S01]  /*1b30*/  IMAD.MOV.U32 R4, RZ, RZ, RZ ;  /* 0x000000ffff047224 */ /* 0x000fe200078e00ff */
[----:B------:R-:W-:-:S06]  /*1b40*/  ISETP.NE.U32.AND P2, PT, RZ, c[0x0][0x188], PT ;  /* 0x00006200ff007a0c */ /* 0x000fcc0003f45070 */
[----:B0-----:R-:W0:Y:S02]  /*1b50*/  MUFU.RCP R6, R6 ;  /* 0x0000000600067308 */ /* 0x001e240000001000 */
[----:B0-----:R-:W-:-:S06]  /*1b60*/  IADD3 R7, R6, 0xffffffe, RZ ;  /* 0x0ffffffe06077810 */ /* 0x001fcc0007ffe0ff */
[----:B------:R-:W0:Y:S02]  /*1b70*/  F2I.FTZ.U32.TRUNC.NTZ R5, R7 ;  /* 0x0000000700057305 */ /* 0x000e24000021f000 */
[----:B0-----:R-:W-:-:S04]  /*1b80*/  IMAD.MOV R9, RZ, RZ, -R5 ;  /* 0x000000ffff097224 */ /* 0x001fc800078e0a05 */
        /* <DEDUP_REMOVED lines=14> */
.L_x_1429:
[----:B------:R-:W-:Y:S05]  /*1c70*/  BSYNC B0 ;  /* 0x0000000000007941 */ /* 0x000fea0003800000 */
.L_x_1427:
        /* <DEDUP_REMOVED lines=10> */
[--C-:B------:R-:W-:Y:S02]  /*1d20*/  IMAD.MOV R5, RZ, RZ, -R7.reuse ;  /* 0x000000ffff057224 */ /* 0x100fe400078e0a07 */
[----:B------:R-:W-:Y:S02]  /*1d30*/  IMAD.MOV.U32 R9, RZ, RZ, R7 ;  /* 0x000000ffff097224 */ /* 0x000fe400078e0007 */
[----:B------:R-:W-:Y:S01]  /*1d40*/  IMAD R10, R5, c[0x0][0x170], R4 ;  /* 0x00005c00050a7a24 */ /* 0x000fe200078e0204 */
[----:B------:R-:W-:Y:S05]  /*1d50*/  BRA `(.L_x_1432) ;  /* 0x0000014000007947 */ /* 0x000fea0003800000 */
.L_x_1431:
        /* <DEDUP_REMOVED lines=20> */
.L_x_1432:
[----:B------:R-:W-:Y:S05]  /*1ea0*/  BSYNC B0 ;  /* 0x0000000000007941 */ /* 0x000fea0003800000 */
.L_x_1430:
[----:B------:R-:W-:Y:S01]  /*1eb0*/  IABS R6, c[0x0][0x190] ;  /* 0x0000640000067a13 */ /* 0x000fe20000000000 */
[----:B------:R-:W-:Y:S01]  /*1ec0*/  IMAD.MOV.U32 R12, RZ, RZ, c[0x0][0x1a0] ;  /* 0x00006800ff0c7624 */ /* 0x000fe200078e00ff */
[----:B------:R-:W-:Y:S01]  /*1ed0*/  IABS R8, R0 ;  /* 0x0000000000087213 */ /* 0x000fe20000000000 */
[----:B------:R-:W-:Y:S01]  /*1ee0*/  BSSY B1, `(.L_x_1433) ;  /* 0x00000e1000017945 */ /* 0x000fe20003800000 */
        /* <DEDUP_REMOVED lines=19> */
[----:B------:R-:W-:-:S09]  /*2020*/  IMNMX R5, RZ, R17, !PT ;  /* 0x00000011ff057217 */ /* 0x000fd20007800200 */
[----:B------:R-:W-:-:S05]  /*2030*/  @!P0 IMAD.IADD R11, R11, 0x1, -R6 ;  /* 0x000000010b0b8824 */ /* 0x000fca00078e0a06 */
[----:B------:R-:W-:-:S13]  /*2040*/  ISETP.GT.U32.AND P0, PT, R6, R11, PT ;  /* 0x0000000b0600720c */ /* 0x000fda0003f04070 */
[----:B------:R-:W-:Y:S01]  /*2050*/  @!P0 IMAD.IADD R11, R11, 0x1, -R6 ;  /* 0x000000010b0b8824 */ /* 0x000fe200078e0a06 */
[----:B------:R-:W-:-:S03]  /*2060*/  IMNMX R6, R4, c[0x0][0x178], PT ;  /* 0x00005e0004067a17 */ /* 0x000fc60003800200 */
[----:B------:R-:W-:Y:S01]  /*2070*/  @!P1 IMAD.MOV R11, RZ, RZ, -R11 ;  /* 0x000000ffff0b9224 */ /* 0x000fe200078e0a0b */
[----:B------:R-:W-:Y:S02]  /*2080*/  @!P2 LOP3.LUT R11, RZ, c[0x0][0x190], RZ, 0x33, !PT ;  /* 0x00006400ff0baa12 */ /* 0x000fe400078e33ff */
[----:B------:R-:W-:-:S03]  /*2090*/  ISETP.GT.AND P0, PT, R6, R5, PT ;  /* 0x000000050600720c */ /* 0x000fc60003f04270 */
[----:B------:R-:W-:-:S05]  /*20a0*/  IMAD R12, R11, R12, -c[0x0][0x1a8] ;  /* 0x80006a000b0c7624 */ /* 0x000fca00078e020c */
[----:B------:R-:W-:Y:S02]  /*20b0*/  IADD3 R7, R12, c[0x0][0x198], RZ ;  /* 0x000066000c077a10 */ /* 0x000fe40007ffe0ff */
[----:B------:R-:W-:Y:S02]  /*20c0*/  IMNMX R12, RZ, R12, !PT ;  /* 0x0000000cff0c7217 */ /* 0x000fe40007800200 */
[----:B------:R-:W-:-:S04]  /*20d0*/  IMNMX R7, R7, UR5, PT ;  /* 0x0000000507077c17 */ /* 0x000fc8000b800200 */
[----:B------:R-:W-:-:S04]  /*20e0*/  IMNMX R7, R7, c[0x0][0x180], PT ;  /* 0x0000600007077a17 */ /* 0x000fc80003800200 */
[----:B------:R-:W-:-:S13]  /*20f0*/  ISETP.LE.OR P0, PT, R7, R12, !P0 ;  /* 0x0000000c0700720c */ /* 0x000fda0004703670 */
        /* <DEDUP_REMOVED lines=13> */
[----:B------:R-:W-:Y:S02]  /*21d0*/  LOP3.LUT R4, RZ, R12, RZ, 0x33, !PT ;  /* 0x0000000cff047212 */ /* 0x000fe400078e33ff */
[--C-:B------:R-:W-:Y:S01]  /*21e0*/  IADD3 R14, -R13, -0x2, -R12.reuse ;  /* 0xfffffffe0d0e7810 */ /* 0x100fe20007ffe90c */
[----:B------:R-:W-:Y:S01]  /*21f0*/  IMAD.IADD R22, R11, 0x1, R15 ;  /* 0x000000010b167824 */ /* 0x000fe200078e020f */
[----:B------:R-:W-:Y:S01]  /*2200*/  IADD3 R8, R12, 0x1, RZ ;  /* 0x000000010c087810 */ /* 0x000fe20007ffe0ff */
[----:B------:R-:W-:Y:S01]  /*2210*/  IMAD.IADD R23, R4, 0x1, -R13 ;  /* 0x0000000104177824 */ /* 0x000fe200078e0a0d */
[----:B------:R-:W-:Y:S01]  /*2220*/  ISETP.GE.U32.AND P1, PT, R14, 0x3, PT ;  /* 0x000000030e00780c */ /* 0x000fe20003f26070 */
[----:B------:R-:W-:Y:S01]  /*2230*/  IMAD.MOV.U32 R4, RZ, RZ, R5 ;  /* 0x000000ffff047224 */ /* 0x000fe200078e0005 */
[----:B------:R-:W-:-:S02]  /*2240*/  SHF.R.S32.HI R13, RZ, 0x1f, R12 ;  /* 0x0000001fff0d7819 */ /* 0x000fc4000001140c */
[----:B------:R-:W-:Y:S02]  /*2250*/  IADD3 R9, R12, 0x2, RZ ;  /* 0x000000020c097810 */ /* 0x000fe40007ffe0ff */
[----:B------:R-:W-:-:S04]  /*2260*/  LOP3.LUT R23, R23, 0x3, RZ, 0xc0, !PT ;  /* 0x0000000317177812 */ /* 0x000fc800078ec0ff */
.L_x_1445:
[----:B------:R-:W-:Y:S01]  /*2270*/  ISETP.NE.AND P0, PT, R23, RZ, PT ;  /* 0x000000ff1700720c */ /* 0x000fe20003f05270 */
[--C-:B------:R-:W-:Y:S01]  /*2280*/  IMAD.MOV.U32 R14, RZ, RZ, R4.reuse ;  /* 0x000000ffff0e7224 */ /* 0x100fe200078e0004 */
[----:B------:R-:W-:Y:S01]  /*2290*/  SHF.R.S32.HI R15, RZ, 0x1f, R4 ;  /* 0x0000001fff0f7819 */ /* 0x000fe20000011404 */
[----:B------:R-:W-:Y:S01]  /*22a0*/  IMAD R17, R22, c[0x0][0x178], RZ ;  /* 0x00005e0016117a24 */ /* 0x000fe200078e02ff */
[----:B------:R-:W-:Y:S01]  /*22b0*/  IADD3 R4, R4, 0x1, RZ ;  /* 0x0000000104047810 */ /* 0x000fe20007ffe0ff */
[----:B------:R-:W-:Y:S01]  /*22c0*/  BSSY B2, `(.L_x_1436) ;  /* 0x000001c000027945 */ /* 0x000fe20003800000 */
[----:B------:R-:W-:Y:S02]  /*22d0*/  IMAD.MOV.U32 R18, RZ, RZ, R12 ;  /* 0x000000ffff127224 */ /* 0x000fe400078e000c */
[----:B------:R-:W-:Y:S01]  /*22e0*/  IMAD R17, R10, c[0x0][0x17c], R17 ;  /* 0x00005f000a117a24 */ /* 0x000fe200078e0211 */
        /* <DEDUP_REMOVED lines=25> */
.L_x_1437:
[----:B------:R-:W-:Y:S05]  /*2480*/  BSYNC B2 ;  /* 0x0000000000027941 */ /* 0x000fea0003800000 */
.L_x_1436:
[----:B------:R-:W-:Y:S01]  /*2490*/  BSSY B2, `(.L_x_1438) ;  /* 0x0000077000027945 */ /* 0x000fe20003800000 */
[----:B------:R-:W-:Y:S05]  /*24a0*/  @!P1 BRA `(.L_x_1439) ;  /* 0x0000075000009947 */ /* 0x000fea0003800000 */
[--C-:B------:R-:W-:Y:S01]  /*24b0*/  IMAD.IADD R19, R7, 0x1, -R18.reuse ;  /* 0x0000000107137824 */ /* 0x100fe200078e0a12 */
[--C-:B------:R-:W-:Y:S01]  /*24c0*/  SHF.R.S32.HI R17, RZ, 0x1f, R18.reuse ;  /* 0x0000001fff117819 */ /* 0x100fe20000011412 */
[----:B------:R-:W-:Y:S01]  /*24d0*/  IMAD R15, R24, c[0x0][0x180], RZ ;  /* 0x00006000180f7a24 */ /* 0x000fe200078e02ff */
[----:B------:R-:W-:Y:S01]  /*24e0*/  BSSY B3, `(.L_x_1440) ;  /* 0x0000042000037945 */ /* 0x000fe20003800000 */
[----:B------:R-:W-:Y:S01]  /*24f0*/  IMAD.MOV.U32 R16, RZ, RZ, R18 ;  /* 0x000000ffff107224 */ /* 0x000fe200078e0012 */
[----:B------:R-:W-:Y:S01]  /*2500*/  ISETP.GT.AND P3, PT, R19, 0xc, PT ;  /* 0x0000000c1300780c */ /* 0x000fe20003f64270 */
[C---:B------:R-:W-:Y:S02]  /*2510*/  IMAD R15, R14.reuse, c[0x0][0x184], R15 ;  /* 0x000061000e0f7a24 */ /* 0x040fe400078e020f */
[----:B------:R-:W-:-:S04]  /*2520*/  IMAD.WIDE.U32 R16, R14, c[0x0][0x180], R16 ;  /* 0x000060000e107a25 */ /* 0x000fc800078e0010 */
[----:B------:R-:W-:Y:S01]  /*2530*/  IMAD.IADD R15, R15, 0x1, R17 ;  /* 0x000000010f0f7824 */ /* 0x000fe200078e0211 */
[----:B------:R-:W-:-:S04]  /*2540*/  LEA R14, P0, R16, c[0x0][0x168], 0x1 ;  /* 0x00005a00100e7a11 */ /* 0x000fc800078008ff */
[----:B------:R-:W-:Y:S02]  /*2550*/  LEA.HI.X R15, R16, c[0x0][0x16c], R15, 0x1, P0 ;  /* 0x00005b00100f7a11 */ /* 0x000fe400000f0c0f */
[----:B------:R-:W-:Y:S01]  /*2560*/  PLOP3.LUT P0, PT, PT, PT, PT, 0x80, 0x0 ;  /* 0x000000000000781c */ /* 0x000fe20003f0f070 */
[----:B------:R-:W-:Y:S07]  /*2570*/  @!P3 BRA `(.L_x_1441) ;  /* 0x000003800000b947 */ /* 0x000fee0003800000 */
[----:B------:R-:W-:Y:S02]  /*2580*/  PLOP3.LUT P0, PT, PT, PT, PT, 0x8, 0x0 ;  /* 0x000000000000781c */ /* 0x000fe40003f0e170 */
[----:B------:R-:W-:-:S03]  /*2590*/  IADD3 R17, R7, -0xc, RZ ;  /* 0xfffffff407117810 */ /* 0x000fc60007ffe0ff */
.L_x_1442:
[----:B------:R-:W2:Y:S04]  /*25a0*/  LDG.E.U16 R19, [R14.64] ;  /* 0x0000000c0e137981 */ /* 0x000ea8000c1e1500 */
[----:B------:R-:W3:Y:S04]  /*25b0*/  LDG.E.U16 R25, [R14.64+0x2] ;  /* 0x0000020c0e197981 */ /* 0x000ee8000c1e1500 */
[----:B------:R-:W4:Y:S04]  /*25c0*/  LDG.E.U16 R24, [R14.64+0x4] ;  /* 0x0000040c0e187981 */ /* 0x000f28000c1e1500 */
[----:B------:R-:W5:Y:S01]  /*25d0*/  LDG.E.U16 R16, [R14.64+0x6] ;  /* 0x0000060c0e107981 */ /* 0x000f62000c1e1500 */
[----:B--2---:R-:W-:-:S03]  /*25e0*/  PRMT R26, RZ, 0x5410, R19 ;  /* 0x00005410ff1a7816 */ /* 0x004fc60000000013 */
[----:B------:R-:W2:Y:S02]  /*25f0*/  LDG.E.U16 R19, [R14.64+0xa] ;  /* 0x00000a0c0e137981 */ /* 0x000ea4000c1e1500 */
[----:B------:R-:W-:Y:S02]  /*2600*/  FADD.FTZ R26, R26, R21 ;  /* 0x000000151a1a7221 */ /* 0x000fe40000010000 */
[----:B------:R-:W2:Y:S01]  /*2610*/  LDG.E.U16 R21, [R14.64+0x8] ;  /* 0x0000080c0e157981 */ /* 0x000ea2000c1e1500 */
[----:B---3--:R-:W-:Y:S02]  /*2620*/  PRMT R25, RZ, 0x5410, R25 ;  /* 0x00005410ff197816 */ /* 0x008fe40000000019 */
[----:B----4-:R-:W-:-:S03]  /*2630*/  PRMT R24, RZ, 0x5410, R24 ;  /* 0x00005410ff187816 */ /* 0x010fc60000000018 */
[----:B------:R-:W-:Y:S01]  /*2640*/  FADD.FTZ R25, R26, R25 ;  /* 0x000000191a197221 */ /* 0x000fe20000010000 */
[----:B-----5:R-:W-:-:S03]  /*2650*/  PRMT R16, RZ, 0x5410, R16 ;  /* 0x00005410ff107816 */ /* 0x020fc60000000010 */
[----:B------:R-:W-:Y:S02]  /*2660*/  FADD.FTZ R25, R25, R24 ;  /* 0x0000001819197221 */ /* 0x000fe40000010000 */
[----:B------:R-:W3:Y:S02]  /*2670*/  LDG.E.U16 R24, [R14.64+0xc] ;  /* 0x00000c0c0e187981 */ /* 0x000ee4000c1e1500 */
[----:B------:R-:W-:Y:S02]  /*2680*/  FADD.FTZ R25, R25, R16 ;  /* 0x0000001019197221 */ /* 0x000fe40000010000 */
[----:B------:R-:W4:Y:S01]  /*2690*/  LDG.E.U16 R16, [R14.64+0xe] ;  /* 0x00000e0c0e107981 */ /* 0x000f22000c1e1500 */
[----:B--2---:R-:W-:-:S03]  /*26a0*/  PRMT R26, RZ, 0x5410, R21 ;  /* 0x00005410ff1a7816 */ /* 0x004fc60000000015 */
[----:B------:R-:W2:Y:S02]  /*26b0*/  LDG.E.U16 R21, [R14.64+0x10] ;  /* 0x0000100c0e157981 */ /* 0x000ea4000c1e1500 */
[----:B------:R-:W-:Y:S01]  /*26c0*/  FADD.FTZ R25, R25, R26 ;  /* 0x0000001a19197221 */ /* 0x000fe20000010000 */
[----:B------:R-:W-:Y:S02]  /*26d0*/  PRMT R26, RZ, 0x5410, R19 ;  /* 0x00005410ff1a7816 */ /* 0x000fe40000000013 */
[----:B------:R-:W5:Y:S03]  /*26e0*/  LDG.E.U16 R19, [R14.64+0x14] ;  /* 0x0000140c0e137981 */ /* 0x000f66000c1e1500 */
[----:B------:R-:W-:Y:S02]  /*26f0*/  FADD.FTZ R26, R25, R26 ;  /* 0x0000001a191a7221 */ /* 0x000fe40000010000 */
[----:B------:R-:W5:Y:S01]  /*2700*/  LDG.E.U16 R25, [R14.64+0x12] ;  /* 0x0000120c0e197981 */ /* 0x000f62000c1e1500 */
[----:B---3--:R-:W-:-:S03]  /*2710*/  PRMT R27, RZ, 0x5410, R24 ;  /* 0x00005410ff1b7816 */ /* 0x008fc60000000018 */
[----:B------:R-:W3:Y:S02]  /*2720*/  LDG.E.U16 R24, [R14.64+0x1a] ;  /* 0x00001a0c0e187981 */ /* 0x000ee4000c1e1500 */
[----:B------:R-:W-:Y:S01]  /*2730*/  FADD.FTZ R26, R26, R27 ;  /* 0x0000001b1a1a7221 */ /* 0x000fe20000010000 */
[----:B----4-:R-:W-:Y:S02]  /*2740*/  PRMT R27, RZ, 0x5410, R16 ;  /* 0x00005410ff1b7816 */ /* 0x010fe40000000010 */
[----:B------:R-:W4:Y:S03]  /*2750*/  LDG.E.U16 R16, [R14.64+0x16] ;  /* 0x0000160c0e107981 */ /* 0x000f26000c1e1500 */
[----:B------:R-:W-:Y:S01]  /*2760*/  FADD.FTZ R26, R26, R27 ;  /* 0x0000001b1a1a7221 */ /* 0x000fe20000010000 */
[----:B--2---:R-:W-:-:S05]  /*2770*/  PRMT R21, RZ, 0x5410, R21 ;  /* 0x00005410ff157816 */ /* 0x004fca0000000015 */
[----:B------:R-:W-:Y:S02]  /*2780*/  FADD.FTZ R26, R26, R21 ;  /* 0x000000151a1a7221 */ /* 0x000fe40000010000 */
[----:B------:R0:W2:Y:S01]  /*2790*/  LDG.E.U16 R21, [R14.64+0x18] ;  /* 0x0000180c0e157981 */ /* 0x0000a2000c1e1500 */
[----:B-----5:R-:W-:-:S05]  /*27a0*/  PRMT R25, RZ, 0x5410, R25 ;  /* 0x00005410ff197816 */ /* 0x020fca0000000019 */
[----:B------:R-:W-:Y:S01]  /*27b0*/  FADD.FTZ R25, R26, R25 ;  /* 0x000000191a197221 */ /* 0x000fe20000010000 */
[----:B------:R-:W-:Y:S02]  /*27c0*/  PRMT R26, RZ, 0x5410, R19 ;  /* 0x00005410ff1a7816 */ /* 0x000fe40000000013 */
[----:B------:R0:W5:Y:S03]  /*27d0*/  LDG.E.U16 R19, [R14.64+0x1e] ;  /* 0x00001e0c0e137981 */ /* 0x000166000c1e1500 */
[----:B------:R-:W-:Y:S02]  /*27e0*/  FADD.FTZ R26, R25, R26 ;  /* 0x0000001a191a7221 */ /* 0x000fe40000010000 */
[----:B------:R0:W5:Y:S01]  /*27f0*/  LDG.E.U16 R25, [R14.64+0x1c] ;  /* 0x00001c0c0e197981 */ /* 0x000162000c1e1500 */
[----:B----4-:R-:W-:Y:S02]  /*2800*/  PRMT R27, RZ, 0x5410, R16 ;  /* 0x00005410ff1b7816 */ /* 0x010fe40000000010 */
[----:B------:R-:W-:-:S03]  /*2810*/  IADD3 R18, R18, 0x10, RZ ;  /* 0x0000001012127810 */ /* 0x000fc60007ffe0ff */
[----:B------:R-:W-:Y:S01]  /*2820*/  FADD.FTZ R26, R26, R27 ;  /* 0x0000001b1a1a7221 */ /* 0x000fe20000010000 */
[----:B---3--:R-:W-:Y:S02]  /*2830*/  PRMT R24, RZ, 0x5410, R24 ;  /* 0x00005410ff187816 */ /* 0x008fe40000000018 */
[----:B------:R-:W-:Y:S02]  /*2840*/  ISETP.GE.AND P3, PT, R18, R17, PT ;  /* 0x000000111200720c */ /* 0x000fe40003f66270 */
[----:B------:R-:W-:-:S05]  /*2850*/  IADD3 R16, P4, R14, 0x20, RZ ;  /* 0x000000200e107810 */ /* 0x000fca0007f9e0ff */
[----:B0-----:R-:W-:Y:S01]  /*2860*/  IMAD.X R15, RZ, RZ, R15, P4 ;  /* 0x000000ffff0f7224 */ /* 0x001fe200020e060f */
[----:B--2---:R-:W-:-:S05]  /*2870*/  PRMT R21, RZ, 0x5410, R21 ;  /* 0x00005410ff157816 */ /* 0x004fca0000000015 */
[----:B------:R-:W-:-:S04]  /*2880*/  FADD.FTZ R21, R26, R21 ;  /* 0x000000151a157221 */ /* 0x000fc80000010000 */
[----:B------:R-:W-:Y:S01]  /*2890*/  FADD.FTZ R21, R21, R24 ;  /* 0x0000001815157221 */ /* 0x000fe20000010000 */
[----:B-----5:R-:W-:-:S05]  /*28a0*/  PRMT R14, RZ, 0x5410, R25 ;  /* 0x00005410ff0e7816 */ /* 0x020fca0000000019 */
[----:B------:R-:W-:Y:S01]  /*28b0*/  FADD.FTZ R21, R21, R14 ;  /* 0x0000000e15157221 */ /* 0x000fe20000010000 */
[----:B------:R-:W-:-:S05]  /*28c0*/  PRMT R14, RZ, 0x5410, R19 ;  /* 0x00005410ff0e7816 */ /* 0x000fca0000000013 */
[----:B------:R-:W-:Y:S02]  /*28d0*/  FADD.FTZ R21, R21, R14 ;  /* 0x0000000e15157221 */ /* 0x000fe40000010000 */
[----:B------:R-:W-:Y:S01]  /*28e0*/  IMAD.MOV.U32 R14, RZ, RZ, R16 ;  /* 0x000000ffff0e7224 */ /* 0x000fe200078e0010 */
[----:B------:R-:W-:Y:S05]  /*28f0*/  @!P3 BRA `(.L_x_1442) ;  /* 0xfffffca00000b947 */ /* 0x000fea000383ffff */
.L_x_1441:
[----:B------:R-:W-:Y:S05]  /*2900*/  BSYNC B3 ;  /* 0x0000000000037941 */ /* 0x000fea0003800000 */
.L_x_1440:
[----:B------:R-:W-:Y:S01]  /*2910*/  IMAD.IADD R16, R7, 0x1, -R18 ;  /* 0x0000000107107824 */ /* 0x000fe200078e0a12 */
[----:B------:R-:W-:Y:S04]  /*2920*/  BSSY B3, `(.L_x_1443) ;  /* 0x000001f000037945 */ /* 0x000fe80003800000 */
[----:B------:R-:W-:-:S13]  /*2930*/  ISETP.GT.AND P3, PT, R16, 0x4, PT ;  /* 0x000000041000780c */ /* 0x000fda0003f64270 */
[----:B------:R-:W-:Y:S05]  /*2940*/  @!P3 BRA `(.L_x_1444) ;  /* 0x000001c00000b947 */ /* 0x000fea0003800000 */
[----:B------:R-:W2:Y:S04]  /*2950*/  LDG.E.U16 R24, [R14.64] ;  /* 0x0000000c0e187981 */ /* 0x000ea8000c1e1500 */
[----:B------:R-:W3:Y:S04]  /*2960*/  LDG.E.U16 R25, [R14.64+0x2] ;  /* 0x0000020c0e197981 */ /* 0x000ee8000c1e1500 */
[----:B------:R-:W4:Y:S04]  /*2970*/  LDG.E.U16 R16, [R14.64+0x4] ;  /* 0x0000040c0e107981 */ /* 0x000f28000c1e1500 */
[----:B------:R-:W5:Y:S04]  /*2980*/  LDG.E.U16 R17, [R14.64+0x6] ;  /* 0x0000060c0e117981 */ /* 0x000f68000c1e1500 */
[----:B------:R-:W4:Y:S01]  /*2990*/  LDG.E.U16 R19, [R14.64+0x8] ;  /* 0x0000080c0e137981 */ /* 0x000f22000c1e1500 */
[----:B--2---:R-:W-:-:S02]  /*29a0*/  PRMT R24, RZ, 0x5410, R24 ;  /* 0x00005410ff187816 */ /* 0x004fc40000000018 */
[----:B---3--:R-:W-:-:S03]  /*29b0*/  PRMT R25, RZ, 0x5410, R25 ;  /* 0x00005410ff197816 */ /* 0x008fc60000000019 */
[----:B------:R-:W-:Y:S02]  /*29c0*/  FADD.FTZ R24, R21, R24 ;  /* 0x0000001815187221 */ /* 0x000fe40000010000 */
[----:B------:R0:W2:Y:S02]  /*29d0*/  LDG.E.U16 R21, [R14.64+0xa] ;  /* 0x00000a0c0e157981 */ /* 0x0000a4000c1e1500 */
[----:B------:R-:W-:Y:S02]  /*29e0*/  FADD.FTZ R26, R24, R25 ;  /* 0x00000019181a7221 */ /* 0x000fe40000010000 */
[----:B------:R0:W3:Y:S04]  /*29f0*/  LDG.E.U16 R25, [R14.64+0xc] ;  /* 0x00000c0c0e197981 */ /* 0x0000e8000c1e1500 */
[----:B------:R0:W3:Y:S01]  /*2a00*/  LDG.E.U16 R24, [R14.64+0xe] ;  /* 0x00000e0c0e187981 */ /* 0x0000e2000c1e1500 */
[----:B----4-:R-:W-:-:S02]  /*2a10*/  PRMT R27, RZ, 0x5410, R16 ;  /* 0x00005410ff1b7816 */ /* 0x010fc40000000010 */
[----:B-----5:R-:W-:Y:S02]  /*2a20*/  PRMT R17, RZ, 0x5410, R17 ;  /* 0x00005410ff117816 */ /* 0x020fe40000000011 */
[----:B------:R-:W-:Y:S01]  /*2a30*/  PRMT R16, RZ, 0x5410, R19 ;  /* 0x00005410ff107816 */ /* 0x000fe20000000013 */
[----:B------:R-:W-:Y:S01]  /*2a40*/  FADD.FTZ R26, R26, R27 ;  /* 0x0000001b1a1a7221 */ /* 0x000fe20000010000 */
[----:B------:R-:W-:Y:S02]  /*2a50*/  PLOP3.LUT P0, PT, PT, PT, PT, 0x8, 0x0 ;  /* 0x000000000000781c */ /* 0x000fe40003f0e170 */
[----:B------:R-:W-:Y:S01]  /*2a60*/  IADD3 R18, R18, 0x8, RZ ;  /* 0x0000000812127810 */ /* 0x000fe20007ffe0ff */
[----:B------:R-:W-:Y:S01]  /*2a70*/  FADD.FTZ R17, R26, R17 ;  /* 0x000000111a117221 */ /* 0x000fe20000010000 */
[----:B0-----:R-:W-:-:S03]  /*2a80*/  IADD3 R14, P3, R14, 0x10, RZ ;  /* 0x000000100e0e7810 */ /* 0x001fc60007f7e0ff */
[----:B------:R-:W-:Y:S02]  /*2a90*/  FADD.FTZ R16, R17, R16 ;  /* 0x0000001011107221 */ /* 0x000fe40000010000 */
[----:B------:R-:W-:Y:S01]  /*2aa0*/  IMAD.X R15, RZ, RZ, R15, P3 ;  /* 0x000000ffff0f7224 */ /* 0x000fe200018e060f */
[----:B--2---:R-:W-:Y:S02]  /*2ab0*/  PRMT R21, RZ, 0x5410, R21 ;  /* 0x00005410ff157816 */ /* 0x004fe40000000015 */
[----:B---3--:R-:W-:-:S03]  /*2ac0*/  PRMT R25, RZ, 0x5410, R25 ;  /* 0x00005410ff197816 */ /* 0x008fc60000000019 */
[----:B------:R-:W-:Y:S01]  /*2ad0*/  FADD.FTZ R16, R16, R21 ;  /* 0x0000001510107221 */ /* 0x000fe20000010000 */
[----:B------:R-:W-:-:S03]  /*2ae0*/  PRMT R21, RZ, 0x5410, R24 ;  /* 0x00005410ff157816 */ /* 0x000fc60000000018 */
[----:B------:R-:W-:-:S04]  /*2af0*/  FADD.FTZ R16, R16, R25 ;  /* 0x0000001910107221 */ /* 0x000fc80000010000 */
[----:B------:R-:W-:Y:S02]  /*2b00*/  FADD.FTZ R21, R16, R21 ;  /* 0x0000001510157221 */ /* 0x000fe40000010000 */
.L_x_1444:
[----:B------:R-:W-:Y:S05]  /*2b10*/  BSYNC B3 ;  /* 0x0000000000037941 */ /* 0x000fea0003800000 */
.L_x_1443:
[----:B------:R-:W-:-:S13]  /*2b20*/  ISETP.LT.OR P0, PT, R18, R7, P0 ;  /* 0x000000071200720c */ /* 0x000fda0000701670 */
[----:B------:R-:W-:Y:S05]  /*2b30*/  @!P0 BRA `(.L_x_1439) ;  /* 0x000000c000008947 */ /* 0x000fea0003800000 */
[----:B------:R-:W2:Y:S04]  /*2b40*/  LDG.E.U16 R16, [R14.64] ;  /* 0x0000000c0e107981 */ /* 0x000ea8000c1e1500 */
[----:B------:R-:W3:Y:S04]  /*2b50*/  LDG.E.U16 R17, [R14.64+0x2] ;  /* 0x0000020c0e117981 */ /* 0x000ee8000c1e1500 */
[----:B------:R-:W4:Y:S04]  /*2b60*/  LDG.E.U16 R18, [R14.64+0x4] ;  /* 0x0000040c0e127981 */ /* 0x000f28000c1e1500 */
[----:B------:R4:W5:Y:S01]  /*2b70*/  LDG.E.U16 R19, [R14.64+0x6] ;  /* 0x0000060c0e137981 */ /* 0x000962000c1e1500 */
        /* <DEDUP_REMOVED lines=8> */
.L_x_1439:
[----:B------:R-:W-:Y:S05]  /*2c00*/  BSYNC B2 ;  /* 0x0000000000027941 */ /* 0x000fea0003800000 */
.L_x_1438:
[----:B------:R-:W-:Y:S05]  /*2c10*/  @!P2 BRA `(.L_x_1445) ;  /* 0xfffff6500000a947 */ /* 0x000fea000383ffff */
[----:B------:R-:W-:Y:S05]  /*2c20*/  BSYNC B0 ;  /* 0x0000000000007941 */ /* 0x000fea0003800000 */
.L_x_1435:
[----:B------:R-:W-:Y:S01]  /*2c30*/  IMAD.IADD R7, R7, 0x1, -R12 ;  /* 0x0000000107077824 */ /* 0x000fe200078e0a0c */
[----:B------:R-:W-:Y:S01]  /*2c40*/  ULDC.S8 UR8, c[0x0][0x1bd] ;  /* 0x00006f4000087ab9 */ /* 0x000fe20000000200 */
[----:B------:R-:W-:Y:S01]  /*2c50*/  IMAD.IADD R6, R6, 0x1, -R5 ;  /* 0x0000000106067824 */ /* 0x000fe200078e0a05 */
[----:B------:R-:W-:-:S03]  /*2c60*/  ISETP.NE.AND P0, PT, RZ, UR8, PT ;  /* 0x00000008ff007c0c */ /* 0x000fc6000bf05270 */
[----:B------:R-:W-:-:S05]  /*2c70*/  IMAD R6, R7, R6, RZ ;  /* 0x0000000607067224 */ /* 0x000fca00078e02ff */
[----:B------:R-:W-:-:S06]  /*2c80*/  SEL R4, R6, c[0x0][0x1b8], !P0 ;  /* 0x00006e0006047a07 */ /* 0x000fcc0004000000 */
[----:B------:R-:W0:Y:S08]  /*2c90*/  I2F R4, R4 ;  /* 0x0000000400047306 */ /* 0x000e300000201400 */
[----:B0-----:R-:W0:Y:S02]  /*2ca0*/  MUFU.RCP R6, R4 ;  /* 0x0000000400067308 */ /* 0x001e240000001000 */
[----:B0-----:R-:W-:-:S05]  /*2cb0*/  FMUL.FTZ R6, R21, R6 ;  /* 0x0000000615067220 */ /* 0x001fca0000410000 */
[----:B------:R-:W-:Y:S01]  /*2cc0*/  F2FP.BF16.PACK_AB R6, RZ, R6 ;  /* 0x00000006ff06723e */ /* 0x000fe200000010ff */
[----:B------:R-:W-:Y:S05]  /*2cd0*/  BRA `(.L_x_1446) ;  /* 0x0000001000007947 */ /* 0x000fea0003800000 */
.L_x_1434:
[----:B------:R-:W-:Y:S02]  /*2ce0*/  PRMT R6, RZ, 0x7610, R6 ;  /* 0x00007610ff067816 */ /* 0x000fe40000000006 */
.L_x_1446:
[----:B------:R-:W-:Y:S05]  /*2cf0*/  BSYNC B1 ;  /* 0x0000000000017941 */ /* 0x000fea0003800000 */
.L_x_1433:
        /* <DEDUP_REMOVED lines=10> */
.L_x_1447:
[----:B------:R-:W-:Y:S05]  /*2da0*/  EXIT ;  /* 0x000000000000794d */ /* 0x000fea0003800000 */
        .weak           $__internal_20_$__cuda_sm20_div_s64
        .type           $__internal_20_$__cuda_sm20_div_s64,@function
        .size           $__internal_20_$__cuda_sm20_div_s64,(.L_x_1852 - $__internal_20_$__cuda_sm20_div_s64)
$__internal_20_$__cuda_sm20_div_s64:
        /* <DEDUP_REMOVED lines=18> */
[----:B------:R-:W-:-:S06]  /*2ed0*/  IMAD.WIDE.U32 R10, P0, R6, R21, R10 ;  /* 0x00000015060a7225 */ /* 0x000fcc000780000a */
[----:B------:R-:W-:-:S04]  /*2ee0*/  IMAD.HI.U32 R10, P1, R7, R19, R10 ;  /* 0x00000013070a7227 */ /* 0x000fc8000782000a */
[----:B------:R-:W-:Y:S01]  /*2ef0*/  IMAD.HI.U32 R19, R7, R21, RZ ;  /* 0x0000001507137227 */ /* 0x000fe200078e00ff */
[----:B------:R-:W-:-:S03]  /*2f00*/  IADD3 R11, P2, R23, R10, RZ ;  /* 0x0000000a170b7210 */ /* 0x000fc60007f5e0ff */
[----:B------:R-:W-:Y:S02]  /*2f10*/  IMAD.X R19, R19, 0x1, R7, P0 ;  /* 0x0000000113137824 */ /* 0x000fe400000e0607 */
[----:B------:R-:W-:-:S03]  /*2f20*/  IMAD.WIDE.U32 R6, R11, R8, RZ ;  /* 0x000000080b067225 */ /* 0x000fc600078e00ff */
[----:B------:R-:W-:Y:S01]  /*2f30*/  IADD3.X R19, RZ, RZ, R19, P2, P1 ;  /* 0x000000ffff137210 */ /* 0x000fe200017e2413 */
[----:B------:R-:W-:Y:S01]  /*2f40*/  IMAD R7, R11, R9, R7 ;  /* 0x000000090b077224 */ /* 0x000fe200078e0207 */
[----:B------:R-:W-:-:S03]  /*2f50*/  IADD3 R21, P0, RZ, -R6, RZ ;  /* 0x80000006ff157210 */ /* 0x000fc60007f1e0ff */
[----:B------:R-:W-:Y:S02]  /*2f60*/  IMAD R7, R19, R8, R7 ;  /* 0x0000000813077224 */ /* 0x000fe400078e0207 */
[----:B------:R-:W-:-:S04]  /*2f70*/  IMAD.HI.U32 R10, R11, R21, RZ ;  /* 0x000000150b0a7227 */ /* 0x000fc800078e00ff */
[----:B------:R-:W-:Y:S01]  /*2f80*/  IMAD.X R6, RZ, RZ, ~R7, P0 ;  /* 0x000000ffff067224 */ /* 0x000fe200000e0e07 */
[----:B------:R-:W-:-:S03]  /*2f90*/  IADD3 R7, P4, RZ, -R16, RZ ;  /* 0x80000010ff077210 */ /* 0x000fc60007f9e0ff */
[----:B------:R-:W-:-:S04]  /*2fa0*/  IMAD.WIDE.U32 R10, P0, R11, R6, R10 ;  /* 0x000000060b0a7225 */ /* 0x000fc8000780000a */
[----:B------:R-:W-:Y:S02]  /*2fb0*/  IMAD.X R18, RZ, RZ, ~R15, P4 ;  /* 0x000000ffff127224 */ /* 0x000fe400020e0e0f */
[----:B------:R-:W-:Y:S01]  /*2fc0*/  IMAD.HI.U32 R10, P1, R19, R21, R10 ;  /* 0x00000015130a7227 */ /* 0x000fe2000782000a */
[----:B------:R-:W-:-:S03]  /*2fd0*/  SEL R11, R7, R16, !P3 ;  /* 0x00000010070b7207 */ /* 0x000fc60005800000 */
[CC--:B------:R-:W-:Y:S02]  /*2fe0*/  IMAD R21, R19.reuse, R6.reuse, RZ ;  /* 0x0000000613157224 */ /* 0x0c0fe400078e02ff */
[----:B------:R-:W-:-:S03]  /*2ff0*/  IMAD.HI.U32 R6, R19, R6, RZ ;  /* 0x0000000613067227 */ /* 0x000fc600078e00ff */
[----:B------:R-:W-:Y:S01]  /*3000*/  IADD3 R10, P2, R21, R10, RZ ;  /* 0x0000000a150a7210 */ /* 0x000fe20007f5e0ff */
[----:B------:R-:W-:Y:S01]  /*3010*/  IMAD.X R7, R6, 0x1, R19, P0 ;  /* 0x0000000106077824 */ /* 0x000fe200000e0613 */
[----:B------:R-:W-:-:S03]  /*3020*/  SEL R19, R18, R15, !P3 ;  /* 0x0000000f12137207 */ /* 0x000fc60005800000 */
[----:B------:R-:W-:Y:S01]  /*3030*/  IMAD.HI.U32 R6, R10, R11, RZ ;  /* 0x0000000b0a067227 */ /* 0x000fe200078e00ff */
[----:B------:R-:W-:-:S03]  /*3040*/  IADD3.X R18, RZ, RZ, R7, P2, P1 ;  /* 0x000000ffff127210 */ /* 0x000fc600017e2407 */
[----:B------:R-:W-:Y:S02]  /*3050*/  IMAD.MOV.U32 R7, RZ, RZ, RZ ;  /* 0x000000ffff077224 */ /* 0x000fe400078e00ff */
[-C--:B------:R-:W-:Y:S02]  /*3060*/  IMAD R23, R18, R19.reuse, RZ ;  /* 0x0000001312177224 */ /* 0x080fe400078e02ff */
[----:B------:R-:W-:-:S04]  /*3070*/  IMAD.WIDE.U32 R6, R10, R19, R6 ;  /* 0x000000130a067225 */ /* 0x000fc800078e0006 */
[----:B------:R-:W-:-:S04]  /*3080*/  IMAD.HI.U32 R21, R18, R19, RZ ;  /* 0x0000001312157227 */ /* 0x000fc800078e00ff */
[----:B------:R-:W-:-:S04]  /*3090*/  IMAD.HI.U32 R6, P0, R18, R11, R6 ;  /* 0x0000000b12067227 */ /* 0x000fc80007800006 */
[----:B------:R-:W-:Y:S01]  /*30a0*/  IMAD.X R21, RZ, RZ, R21, P0 ;  /* 0x000000ffff157224 */ /* 0x000fe200000e0615 */
[----:B------:R-:W-:-:S04]  /*30b0*/  IADD3 R23, P1, R23, R6, RZ ;  /* 0x0000000617177210 */ /* 0x000fc80007f3e0ff */
[C---:B------:R-:W-:Y:S01]  /*30c0*/  IADD3 R10, P2, R23.reuse, 0x1, RZ ;  /* 0x00000001170a7810 */ /* 0x040fe20007f5e0ff */
[----:B------:R-:W-:-:S04]  /*30d0*/  IMAD.WIDE.U32 R6, R23, R8, RZ ;  /* 0x0000000817067225 */ /* 0x000fc800078e00ff */
[----:B------:R-:W-:Y:S01]  /*30e0*/  IMAD.X R21, RZ, RZ, R21, P1 ;  /* 0x000000ffff157224 */ /* 0x000fe200008e0615 */
[----:B------:R-:W-:Y:S01]  /*30f0*/  IADD3 R25, P1, -R6, R11, RZ ;  /* 0x0000000b06197210 */ /* 0x000fe20007f3e1ff */
[----:B------:R-:W-:-:S03]  /*3100*/  IMAD R7, R23, R9, R7 ;  /* 0x0000000917077224 */ /* 0x000fc600078e0207 */
        /* <DEDUP_REMOVED lines=16> */
[----:B------:R-:W-:Y:S01]  /*3210*/  SEL R7, R7, R10, P0 ;  /* 0x0000000a07077207 */ /* 0x000fe20000000000 */
[----:B------:R-:W-:Y:S01]  /*3220*/  IMAD.MOV.U32 R15, RZ, RZ, 0x0 ;  /* 0x00000000ff0f7424 */ /* 0x000fe200078e00ff */
[----:B------:R-:W-:Y:S02]  /*3230*/  ISETP.GE.AND P1, PT, R9, RZ, PT ;  /* 0x000000ff0900720c */ /* 0x000fe40003f26270 */
[----:B------:R-:W-:Y:S02]  /*3240*/  SEL R6, R6, R21, P0 ;  /* 0x0000001506067207 */ /* 0x000fe40000000000 */
[----:B------:R-:W-:-:S02]  /*3250*/  IADD3 R8, P2, RZ, -R7, RZ ;  /* 0x80000007ff087210 */ /* 0x000fc40007f5e0ff */
[----:B------:R-:W-:Y:S02]  /*3260*/  ISETP.NE.U32.AND P0, PT, R13, RZ, PT ;  /* 0x000000ff0d00720c */ /* 0x000fe40003f05070 */
[----:B------:R-:W-:Y:S01]  /*3270*/  SEL R7, R8, R7, !P1 ;  /* 0x0000000708077207 */ /* 0x000fe20004800000 */
[----:B------:R-:W-:Y:S01]  /*3280*/  IMAD.X R9, RZ, RZ, ~R6, P2 ;  /* 0x000000ffff097224 */ /* 0x000fe200010e0e06 */
[----:B------:R-:W-:-:S04]  /*3290*/  ISETP.NE.AND.EX P0, PT, R12, RZ, PT, P0 ;  /* 0x000000ff0c00720c */ /* 0x000fc80003f05300 */
[----:B------:R-:W-:Y:S02]  /*32a0*/  SEL R6, R9, R6, !P1 ;  /* 0x0000000609067207 */ /* 0x000fe40004800000 */
[----:B------:R-:W-:Y:S02]  /*32b0*/  SEL R7, R7, 0xffffffff, P0 ;  /* 0xffffffff07077807 */ /* 0x000fe40000000000 */
[----:B------:R-:W-:Y:S01]  /*32c0*/  SEL R6, R6, 0xffffffff, P0 ;  /* 0xffffffff06067807 */ /* 0x000fe20000000000 */
[----:B------:R-:W-:Y:S06]  /*32d0*/  RET.REL.NODEC R14 `(_ZN2at6native49_GLOBAL__N__3489678a_16_AveragePool2d_cu_fb80407625avg_pool2d_out_cuda_frameIN3c108BFloat16EfEEviPKT_lllliiiiiiiPS5_ibb) ;  /* 0xffffcd200e007950 */ /* 0x000fec0003c3ffff */
.L_x_1448:
        /* <DEDUP_REMOVED lines=10> */
.L_x_1852:


//--------------------- .text._ZN2at6native49_GLOBAL__N__3489678a_16_AveragePool2d_cu_fb80407630avg_pool2d_out_cuda_frame_nhwcIN3c108BFloat16EfEEviPKT_llliiiiiiiiPS5_ibb --------------------------
	.section	.text._ZN2at6native49_GLOBAL__N__3489678a_16_AveragePool2d_cu_fb80407630avg_pool2d_out_cuda_frame_nhwcIN3c108BFloat16EfEEviPKT_llliiiiiiiiPS5_ibb,"ax",@progbits
	.sectioninfo	@"SHI_REGISTERS=40"
	.align	128
.text._ZN2at6native49_GLOBAL__N__3489678a_16_AveragePool2d_cu_fb80407630avg_pool2d_out_cuda_frame_nhwcIN3c108BFloat16EfEEviPKT_llliiiiiiiiPS5_ibb:
        .type           _ZN2at6native49_GLOBAL__N__3489678a_16_AveragePool2d_cu_fb80407630avg_pool2d_out_cuda_frame_nhwcIN3c108BFloat16EfEEviPKT_llliiiiiiiiPS5_ibb,@function
        .size           _ZN2at6native49_GLOBAL__N__3489678a_16_AveragePool2d_cu_fb80407630avg_pool2d_out_cuda_frame_nhwcIN3c108BFloat16EfEEviPKT_llliiiiiiiiPS5_ibb,(.L_x_1854 - _ZN2at6native49_GLOBAL__N__3489678a_16_AveragePool2d_cu_fb80407630avg_pool2d_out_cuda_frame_nhwcIN3c108BFloat16EfEEviPKT_llliiiiiiiiPS5_ibb)
        .other          _ZN2at6native49_GLOBAL__N__3489678a_16_AveragePool2d_cu_fb80407630avg_pool2d_out_cuda_frame_nhwcIN3c108BFloat16EfEEviPKT_llliiiiiiiiPS5_ibb,@"STO_CUDA_ENTRY STV_DEFAULT"
_ZN2at6native49_GLOBAL__N__3489678a_16_AveragePool2d_cu_fb80407630avg_pool2d_out_cuda_frame_nhwcIN3c108BFloat16EfEEviPKT_llliiiiiiiiPS5_ibb:
        /* <DEDUP_REMOVED lines=10> */
[----:B------:R-:W-:Y:S01]  /*00a0*/  ULDC UR6, c[0x0][0x178] ;  /* 0x00005e0000067ab9 */ /* 0x000fe20000000800 */
[----:B------:R-:W-:Y:S01]  /*00b0*/  LOP3.LUT R4, RZ, c[0x0][0x194], RZ, 0x33, !PT ;  /* 0x00006500ff047a12 */ /* 0x000fe200078e33ff */
[----:B------:R-:W-:Y:S01]  /*00c0*/  ULDC.64 UR4, c[0x0][0x1a0] ;  /* 0x0000680000047ab9 */ /* 0x000fe20000000a00 */
[----:B------:R-:W-:Y:S01]  /*00d0*/  IMAD.MOV.U32 R0, RZ, RZ, R2 ;  /* 0x000000ffff007224 */ /* 0x000fe200078e0002 */
[----:B------:R-:W-:Y:S01]  /*00e0*/  UIADD3 UR6, UR6, UR4, URZ ;  /* 0x0000000406067290 */ /* 0x000fe2000fffe03f */
[----:B------:R-:W-:Y:S01]  /*00f0*/  IADD3 R2, R4, c[0x0][0x1a4], RZ ;  /* 0x0000690004027a10 */ /* 0x000fe20007ffe0ff */
[----:B------:R-:W-:Y:S02]  /*0100*/  ULDC UR9, c[0x0][0x180] ;  /* 0x0000600000097ab9 */ /* 0x000fe40000000800 */
[----:B------:R-:W-:Y:S02]  /*0110*/  ULDC.S8 UR4, c[0x0][0x1b4] ;  /* 0x00006d0000047ab9 */ /* 0x000fe40000000200 */
[----:B------:R-:W-:Y:S01]  /*0120*/  ISETP.NE.AND P0, PT, RZ, UR4, PT ;  /* 0x00000004ff007c0c */ /* 0x000fe2000bf05270 */
[----:B------:R-:W-:-:S02]  /*0130*/  UIADD3 UR7, UR5, UR9, URZ ;  /* 0x0000000905077290 */ /* 0x000fc4000fffe03f */
[----:B------:R-:W-:Y:S02]  /*0140*/  ULDC.64 UR10, c[0x0][0x188] ;  /* 0x00006200000a7ab9 */ /* 0x000fe40000000a00 */
[----:B------:R-:W-:Y:S02]  /*0150*/  ULDC UR8, c[0x0][0x0] ;  /* 0x0000000000087ab9 */ /* 0x000fe40000000800 */
[----:B------:R-:W-:Y:S02]  /*0160*/  ULDC UR5, c[0x0][0xc] ;  /* 0x0000030000057ab9 */ /* 0x000fe40000000800 */
[----:B------:R-:W-:Y:S02]  /*0170*/  USHF.R.S32.HI UR11, URZ, 0x1f, UR11 ;  /* 0x0000001f3f0b7899 */ /* 0x000fe4000801140b */
[----:B------:R-:W-:Y:S02]  /*0180*/  USHF.R.S32.HI UR12, URZ, 0x1f, UR10 ;  /* 0x0000001f3f0c7899 */ /* 0x000fe4000801140a */
[----:B------:R-:W-:-:S02]  /*0190*/  UIMAD UR8, UR8, UR5, URZ ;  /* 0x00000005080872a4 */ /* 0x000fc4000f8e023f */
[----:B------:R-:W-:Y:S02]  /*01a0*/  ULOP3.LUT UR9, URZ, UR9, URZ, 0x33, !UPT ;  /* 0x000000093f097292 */ /* 0x000fe4000f8e333f */
[----:B------:R-:W-:Y:S02]  /*01b0*/  ULOP3.LUT UR16, URZ, UR7, URZ, 0x33, !UPT ;  /* 0x000000073f107292 */ /* 0x000fe4000f8e333f */
[----:B------:R-:W-:Y:S01]  /*01c0*/  ULDC.64 UR18, c[0x0][0x118] ;  /* 0x0000460000127ab9 */ /* 0x000fe20000000a00 */
[----:B------:R-:W-:Y:S05]  /*01d0*/  @!P0 BRA `(.L_x_1449) ;  /* 0x00001d2000008947 */ /* 0x000fea0003800000 */
[----:B------:R-:W-:Y:S02]  /*01e0*/  UMOV UR13, 0x2 ;  /* 0x00000002000d7882 */ /* 0x000fe40000000000 */
[----:B------:R-:W-:Y:S02]  /*01f0*/  ULDC.64 UR14, c[0x0][0x170] ;  /* 0x00005c00000e7ab9 */ /* 0x000fe40000000a00 */
[----:B------:R-:W-:Y:S02]  /*0200*/  UIMAD.WIDE.U32 UR4, UR13, UR14, URZ ;  /* 0x0000000e0d0472a5 */ /* 0x000fe4000f8e003f */
[----:B------:R-:W-:-:S04]  /*0210*/  UIMAD UR13, UR13, UR15, URZ ;  /* 0x0000000f0d0d72a4 */ /* 0x000fc8000f8e023f */
[----:B------:R-:W-:Y:S02]  /*0220*/  UIADD3 UR13, UR5, UR13, URZ ;  /* 0x0000000d050d7290 */ /* 0x000fe4000fffe03f */
.L_x_1475:
        /* <DEDUP_REMOVED lines=9> */
[----:B------:R-:W-:Y:S05]  /*02c0*/  CALL.REL.NOINC `($__internal_21_$__cuda_sm20_div_s64) ;  /* 0x000035e000007944 */ /* 0x000fea0003c00000 */
[--C-:B------:R-:W-:Y:S02]  /*02d0*/  IMAD.MOV R7, RZ, RZ, -R5.reuse ;  /* 0x000000ffff077224 */ /* 0x100fe400078e0a05 */
[----:B------:R-:W-:Y:S02]  /*02e0*/  IMAD.MOV.U32 R12, RZ, RZ, R5 ;  /* 0x000000ffff0c7224 */ /* 0x000fe400078e0005 */
[----:B------:R-:W-:Y:S02]  /*02f0*/  IMAD R4, R7, c[0x0][0x170], R0 ;  /* 0x00005c0007047a24 */ /* 0x000fe400078e0200 */
[----:B------:R-:W-:Y:S01]  /*0300*/  IMAD.MOV.U32 R13, RZ, RZ, R6 ;  /* 0x000000ffff0d7224 */ /* 0x000fe200078e0006 */
[----:B------:R-:W-:Y:S05]  /*0310*/  BRA `(.L_x_1452) ;  /* 0x0000015000007947 */ /* 0x000fea0003800000 */
.L_x_1451:
        /* <DEDUP_REMOVED lines=21> */
.L_x_1452:
[----:B------:R-:W-:Y:S05]  /*0470*/  BSYNC B0 ;  /* 0x0000000000007941 */ /* 0x000fea0003800000 */
.L_x_1450:
[----:B------:R-:W-:Y:S01]  /*0480*/  LOP3.LUT R5, R13, UR11, RZ, 0xfc, !PT ;  /* 0x0000000b0d057c12 */ /* 0x000fe2000f8efcff */
[----:B------:R-:W-:Y:S03]  /*0490*/  BSSY B0, `(.L_x_1453) ;  /* 0x0000024000007945 */ /* 0x000fe60003800000 */
[----:B------:R-:W-:-:S13]  /*04a0*/  ISETP.NE.U32.AND P0, PT, R5, RZ, PT ;  /* 0x000000ff0500720c */ /* 0x000fda0003f05070 */
[----:B------:R-:W-:Y:S05]  /*04b0*/  @!P0 BRA `(.L_x_1454) ;  /* 0x000000b000008947 */ /* 0x000fea0003800000 */
[----:B------:R-:W-:Y:S01]  /*04c0*/  IMAD.MOV.U32 R18, RZ, RZ, R12 ;  /* 0x000000ffff127224 */ /* 0x000fe200078e000c */
[----:B------:R-:W-:Y:S01]  /*04d0*/  MOV R14, 0x520 ;  /* 0x00000520000e7802 */ /* 0x000fe20000000f00 */
[----:B------:R-:W-:Y:S02]  /*04e0*/  IMAD.MOV.U32 R16, RZ, RZ, R13 ;  /* 0x000000ffff107224 */ /* 0x000fe400078e000d */
[----:B------:R-:W-:Y:S02]  /*04f0*/  IMAD.MOV.U32 R15, RZ, RZ, c[0x0][0x18c] ;  /* 0x00006300ff0f7624 */ /* 0x000fe400078e00ff */
[----:B------:R-:W-:Y:S02]  /*0500*/  IMAD.U32 R5, RZ, RZ, UR11 ;  /* 0x0000000bff057e24 */ /* 0x000fe4000f8e00ff */
[----:B------:R-:W-:Y:S05]  /*0510*/  CALL.REL.NOINC `($__internal_21_$__cuda_sm20_div_s64) ;  /* 0x0000339000007944 */ /* 0x000fea0003c00000 */
[----:B------:R-:W-:Y:S02]  /*0520*/  IMAD.MOV R17, RZ, RZ, -R5 ;  /* 0x000000ffff117224 */ /* 0x000fe400078e0a05 */
[----:B------:R-:W-:Y:S02]  /*0530*/  IMAD.MOV.U32 R13, RZ, RZ, R6 ;  /* 0x000000ffff0d7224 */ /* 0x000fe400078e0006 */
[----:B------:R-:W-:-:S02]  /*0540*/  IMAD R17, R17, c[0x0][0x18c], R12 ;  /* 0x0000630011117a24 */ /* 0x000fc400078e020c */
[----:B------:R-:W-:Y:S01]  /*0550*/  IMAD.MOV.U32 R12, RZ, RZ, R5 ;  /* 0x000000ffff0c7224 */ /* 0x000fe200078e0005 */
[----:B------:R-:W-:Y:S05]  /*0560*/  BRA `(.L_x_1455) ;  /* 0x0000016000007947 */ /* 0x000fea0003800000 */
.L_x_1454:
        /* <DEDUP_REMOVED lines=22> */
.L_x_1455:
[----:B------:R-:W-:Y:S05]  /*06d0*/  BSYNC B0 ;  /* 0x0000000000007941 */ /* 0x000fea0003800000 */
.L_x_1453:
        /* <DEDUP_REMOVED lines=10> */
[----:B------:R-:W-:-:S04]  /*0780*/  IMAD.MOV R7, RZ, RZ, -R5 ;  /* 0x000000ffff077224 */ /* 0x000fc800078e0a05 */
[----:B------:R-:W-:Y:S01]  /*0790*/  IMAD R8, R7, c[0x0][0x188], R12 ;  /* 0x0000620007087a24 */ /* 0x000fe200078e020c */
[----:B------:R-:W-:Y:S05]  /*07a0*/  BRA `(.L_x_1458) ;  /* 0x0000014000007947 */ /* 0x000fea0003800000 */
.L_x_1457:
        /* <DEDUP_REMOVED lines=20> */
.L_x_1458:
[----:B------:R-:W-:Y:S05]  /*08f0*/  BSYNC B0 ;  /* 0x0000000000007941 */ /* 0x000fea0003800000 */
.L_x_1456:
[----:B------:R-:W-:Y:S01]  /*0900*/  IMAD.MOV.U32 R7, RZ, RZ, c[0x0][0x198] ;  /* 0x00006600ff077624 */ /* 0x000fe200078e00ff */
[----:B------:R-:W-:Y:S01]  /*0910*/  BSSY B0, `(.L_x_1459) ;  /* 0x0000151000007945 */ /* 0x000fe20003800000 */
[----:B------:R-:W-:Y:S02]  /*0920*/  IMAD.MOV.U32 R6, RZ, RZ, c[0x0][0x19c] ;  /* 0x00006700ff067624 */ /* 0x000fe400078e00ff */
[----:B------:R-:W-:Y:S02]  /*0930*/  IMAD R8, R8, R7, -c[0x0][0x1a0] ;  /* 0x8000680008087624 */ /* 0x000fe400078e0207 */
[----:B------:R-:W-:-:S03]  /*0940*/  IMAD R9, R17, R6, -c[0x0][0x1a4] ;  /* 0x8000690011097624 */ /* 0x000fc600078e0206 */
[----:B------:R-:W-:Y:S02]  /*0950*/  IADD3 R6, R8, c[0x0][0x190], RZ ;  /* 0x0000640008067a10 */ /* 0x000fe40007ffe0ff */
[----:B------:R-:W-:Y:S02]  /*0960*/  IADD3 R7, R9, c[0x0][0x194], RZ ;  /* 0x0000650009077a10 */ /* 0x000fe40007ffe0ff */
[----:B------:R-:W-:Y:S02]  /*0970*/  IMNMX R11, R6, UR6, PT ;  /* 0x00000006060b7c17 */ /* 0x000fe4000b800200 */
[----:B------:R-:W-:Y:S02]  /*0980*/  IMNMX R13, RZ, R8, !PT ;  /* 0x00000008ff0d7217 */ /* 0x000fe40007800200 */
[----:B------:R-:W-:Y:S01]  /*0990*/  IMNMX R10, R7, UR7, PT ;  /* 0x00000007070a7c17 */ /* 0x000fe2000b800200 */
[C---:B------:R-:W-:Y:S01]  /*09a0*/  IMAD.IADD R8, R11.reuse, 0x1, -R8 ;  /* 0x000000010b087824 */ /* 0x040fe200078e0a08 */
[----:B------:R-:W-:-:S02]  /*09b0*/  IMNMX R6, R11, c[0x0][0x178], PT ;  /* 0x00005e000b067a17 */ /* 0x000fc40003800200 */
[----:B------:R-:W-:Y:S01]  /*09c0*/  IMNMX R14, RZ, R9, !PT ;  /* 0x00000009ff0e7217 */ /* 0x000fe20007800200 */
[C---:B------:R-:W-:Y:S01]  /*09d0*/  IMAD.IADD R9, R10.reuse, 0x1, -R9 ;  /* 0x000000010a097824 */ /* 0x040fe200078e0a09 */
[----:B------:R-:W-:Y:S02]  /*09e0*/  IMNMX R7, R10, c[0x0][0x180], PT ;  /* 0x000060000a077a17 */ /* 0x000fe40003800200 */
[----:B------:R-:W-:Y:S01]  /*09f0*/  ISETP.GT.AND P0, PT, R6, R13, PT ;  /* 0x0000000d0600720c */ /* 0x000fe20003f04270 */
[----:B------:R-:W-:-:S03]  /*0a00*/  IMAD R8, R8, R9, RZ ;  /* 0x0000000908087224 */ /* 0x000fc600078e02ff */
[----:B------:R-:W-:-:S13]  /*0a10*/  ISETP.LE.OR P0, PT, R7, R14, !P0 ;  /* 0x0000000e0700720c */ /* 0x000fda0004703670 */
[----:B------:R-:W-:Y:S05]  /*0a20*/  @P0 BRA `(.L_x_1460) ;  /* 0x000013e000000947 */ /* 0x000fea0003800000 */
[----:B------:R-:W-:Y:S01]  /*0a30*/  IMAD.MOV R9, RZ, RZ, -R17 ;  /* 0x000000ffff097224 */ /* 0x000fe200078e0a11 */
[----:B------:R-:W-:Y:S01]  /*0a40*/  LOP3.LUT R10, RZ, R14, RZ, 0x33, !PT ;  /* 0x0000000eff0a7212 */ /* 0x000fe200078e33ff */
[----:B------:R-:W-:Y:S01]  /*0a50*/  BSSY B1, `(.L_x_1461) ;  /* 0x0000133000017945 */ /* 0x000fe20003800000 */
[C---:B------:R-:W-:Y:S01]  /*0a60*/  IADD3 R16, R14.reuse, 0x1, RZ ;  /* 0x000000010e107810 */ /* 0x040fe20007ffe0ff */
[----:B------:R-:W-:Y:S01]  /*0a70*/  IMAD R9, R9, c[0x0][0x19c], R2 ;  /* 0x0000670009097a24 */ /* 0x000fe200078e0202 */
[----:B------:R-:W-:Y:S01]  /*0a80*/  IADD3 R18, R14, 0x2, RZ ;  /* 0x000000020e127810 */ /* 0x000fe20007ffe0ff */
[----:B------:R-:W-:Y:S01]  /*0a90*/  IMAD.MOV.U32 R31, RZ, RZ, RZ ;  /* 0x000000ffff1f7224 */ /* 0x000fe200078e00ff */
[----:B------:R-:W-:Y:S02]  /*0aa0*/  SHF.R.S32.HI R15, RZ, 0x1f, R14 ;  /* 0x0000001fff0f7819 */ /* 0x000fe4000001140e */
[----:B------:R-:W-:Y:S02]  /*0ab0*/  IMNMX R9, R9, UR16, !PT ;  /* 0x0000001009097c17 */ /* 0x000fe4000f800200 */
[----:B------:R-:W-:-:S02]  /*0ac0*/  SHF.R.S32.HI R17, RZ, 0x1f, R16 ;  /* 0x0000001fff117819 */ /* 0x000fc40000011410 */
[----:B------:R-:W-:Y:S01]  /*0ad0*/  IMNMX R11, R9, UR9, !PT ;  /* 0x00000009090b7c17 */ /* 0x000fe2000f800200 */
[----:B------:R-:W-:Y:S01]  /*0ae0*/  IMAD.MOV.U32 R9, RZ, RZ, R13 ;  /* 0x000000ffff097224 */ /* 0x000fe200078e000d */
[----:B------:R-:W-:Y:S02]  /*0af0*/  SHF.R.S32.HI R19, RZ, 0x1f, R18 ;  /* 0x0000001fff137819 */ /* 0x000fe40000011412 */
[----:B------:R-:W-:Y:S01]  /*0b00*/  IADD3 R12, -R11, -0x2, -R14 ;  /* 0xfffffffe0b0c7810 */ /* 0x000fe20007ffe90e */
[----:B------:R-:W-:Y:S01]  /*0b10*/  IMAD.IADD R26, R10, 0x1, -R11 ;  /* 0x000000010a1a7824 */ /* 0x000fe200078e0a0b */
[----:B------:R-:W-:Y:S02]  /*0b20*/  SHF.R.S32.HI R10, RZ, 0x1f, R5 ;  /* 0x0000001fff0a7819 */ /* 0x000fe40000011405 */
[----:B------:R-:W-:Y:S02]  /*0b30*/  ISETP.GE.U32.AND P1, PT, R12, 0x3, PT ;  /* 0x000000030c00780c */ /* 0x000fe40003f26070 */
[----:B------:R-:W-:-:S02]  /*0b40*/  SHF.R.S32.HI R11, RZ, 0x1f, R4 ;  /* 0x0000001fff0b7819 */ /* 0x000fc40000011404 */
[----:B------:R-:W-:Y:S02]  /*0b50*/  IADD3 R12, R14, 0x3, RZ ;  /* 0x000000030e0c7810 */ /* 0x000fe40007ffe0ff */
[----:B------:R-:W-:-:S04]  /*0b60*/  LOP3.LUT R26, R26, 0x3, RZ, 0xc0, !PT ;  /* 0x000000031a1a7812 */ /* 0x000fc800078ec0ff */
.L_x_1472:
        /* <DEDUP_REMOVED lines=14> */
[----:B------:R-:W-:Y:S02]  /*0c50*/  IMAD R13, R20, c[0x0][0x184], R13 ;  /* 0x00006100140d7a24 */ /* 0x000fe400078e020d */
[----:B------:R-:W-:Y:S02]  /*0c60*/  IMAD.MOV.U32 R24, RZ, RZ, R4 ;  /* 0x000000ffff187224 */ /* 0x000fe400078e0004 */
[----:B------:R-:W-:Y:S02]  /*0c70*/  IMAD.IADD R23, R23, 0x1, R13 ;  /* 0x0000000117177824 */ /* 0x000fe400078e020d */
[----:B------:R-:W-:Y:S02]  /*0c80*/  IMAD.MOV.U32 R25, RZ, RZ, R11 ;  /* 0x000000ffff197224 */ /* 0x000fe400078e000b */
        /* <DEDUP_REMOVED lines=13> */
[----:B------:R-:W-:-:S04]  /*0d60*/  IMAD.WIDE.U32 R32, R20, c[0x0][0x180], R16 ;  /* 0x0000600014207a25 */ /* 0x000fc800078e0010 */
[----:B------:R-:W-:-:S04]  /*0d70*/  IMAD.IADD R28, R13, 0x1, R33 ;  /* 0x000000010d1c7824 */ /* 0x000fc800078e0221 */
[----:B------:R-:W-:-:S04]  /*0d80*/  IMAD R29, R28, c[0x0][0x170], RZ ;  /* 0x00005c001c1d7a24 */ /* 0x000fc800078e02ff */
[----:B------:R-:W-:-:S04]  /*0d90*/  @P0 IMAD.WIDE.U32 R22, R20, c[0x0][0x180], R18 ;  /* 0x0000600014160a25 */ /* 0x000fc800078e0012 */
[----:B------:R-:W-:Y:S02]  /*0da0*/  @P0 IMAD.IADD R23, R13, 0x1, R23 ;  /* 0x000000010d170824 */ /* 0x000fe400078e0217 */
[C---:B------:R-:W-:Y:S02]  /*0db0*/  IMAD R13, R32.reuse, c[0x0][0x174], R29 ;  /* 0x00005d00200d7a24 */ /* 0x040fe400078e021d */
[----:B------:R-:W-:-:S04]  /*0dc0*/  IMAD.WIDE.U32 R32, R32, c[0x0][0x170], R24 ;  /* 0x00005c0020207a25 */ /* 0x000fc800078e0018 */
[----:B------:R-:W-:Y:S01]  /*0dd0*/  @P0 IMAD R23, R23, c[0x0][0x170], RZ ;  /* 0x00005c0017170a24 */ /* 0x000fe200078e02ff */
[----:B------:R-:W-:Y:S01]  /*0de0*/  LEA R28, P3, R32, c[0x0][0x168], 0x1 ;  /* 0x00005a00201c7a11 */ /* 0x000fe200078608ff */
[----:B------:R-:W-:Y:S02]  /*0df0*/  IMAD.IADD R13, R33, 0x1, R13 ;  /* 0x00000001210d7824 */ /* 0x000fe400078e020d */
[----:B------:R-:W-:-:S03]  /*0e00*/  @P0 IMAD.WIDE.U32 R24, R22, c[0x0][0x170], R24 ;  /* 0x00005c0016180a25 */ /* 0x000fc600078e0018 */
[----:B------:R-:W-:Y:S01]  /*0e10*/  LEA.HI.X R29, R32, c[0x0][0x16c], R13, 0x1, P3 ;  /* 0x00005b00201d7a11 */ /* 0x000fe200018f0c0d */
[----:B------:R-:W-:Y:S01]  /*0e20*/  @P0 IMAD R23, R22, c[0x0][0x174], R23 ;  /* 0x00005d0016170a24 */ /* 0x000fe200078e0217 */
[----:B------:R-:W-:-:S03]  /*0e30*/  @P0 LEA R22, P4, R24, c[0x0][0x168], 0x1 ;  /* 0x00005a0018160a11 */ /* 0x000fc600078808ff */
[----:B------:R-:W-:Y:S01]  /*0e40*/  @P0 IMAD.IADD R13, R25, 0x1, R23 ;  /* 0x00000001190d0824 */ /* 0x000fe200078e0217 */
[----:B------:R-:W2:Y:S04]  /*0e50*/  LDG.E.U16 R28, [R28.64] ;  /* 0x000000121c1c7981 */ /* 0x000ea8000c1e1500 */
[----:B------:R-:W-:-:S05]  /*0e60*/  @P0 LEA.HI.X R23, R24, c[0x0][0x16c], R13, 0x1, P4 ;  /* 0x00005b0018170a11 */ /* 0x000fca00020f0c0d */
[----:B------:R-:W3:Y:S01]  /*0e70*/  @P0 LDG.E.U16 R22, [R22.64] ;  /* 0x0000001216160981 */ /* 0x000ee2000c1e1500 */
[----:B------:R-:W-:Y:S02]  /*0e80*/  IMAD.MOV.U32 R30, RZ, RZ, R18 ;  /* 0x000000ffff1e7224 */ /* 0x000fe400078e0012 */
[----:B------:R-:W-:Y:S01]  /*0e90*/  @P0 IMAD.MOV.U32 R30, RZ, RZ, R12 ;  /* 0x000000ffff1e0224 */ /* 0x000fe200078e000c */
[----:B--2---:R-:W-:-:S05]  /*0ea0*/  PRMT R28, RZ, 0x5410, R28 ;  /* 0x00005410ff1c7816 */ /* 0x004fca000000001c */
[----:B------:R-:W-:Y:S01]  /*0eb0*/  FADD.FTZ R31, R31, R28 ;  /* 0x0000001c1f1f7221 */ /* 0x000fe20000010000 */
[----:B---3--:R-:W-:-:S05]  /*0ec0*/  @P0 PRMT R22, RZ, 0x5410, R22 ;  /* 0x00005410ff160816 */ /* 0x008fca0000000016 */
[----:B------:R-:W-:Y:S02]  /*0ed0*/  @P0 FADD.FTZ R31, R31, R22 ;  /* 0x000000161f1f0221 */ /* 0x000fe40000010000 */
.L_x_1463:
[----:B------:R-:W-:Y:S05]  /*0ee0*/  BSYNC B2 ;  /* 0x0000000000027941 */ /* 0x000fea0003800000 */
.L_x_1462:
        /* <DEDUP_REMOVED lines=9> */
.L_x_1468:
[--C-:B------:R-:W-:Y:S01]  /*0f80*/  SHF.R.S32.HI R23, RZ, 0x1f, R30.reuse ;  /* 0x0000001fff177819 */ /* 0x100fe2000001141e */
[----:B------:R-:W-:Y:S02]  /*0f90*/  IMAD R35, R27, c[0x0][0x180], RZ ;  /* 0x000060001b237a24 */ /* 0x000fe400078e02ff */
[----:B------:R-:W-:Y:S02]  /*0fa0*/  IMAD.MOV.U32 R22, RZ, RZ, R30 ;  /* 0x000000ffff167224 */ /* 0x000fe400078e001e */
[C---:B------:R-:W-:Y:S02]  /*0fb0*/  IMAD R35, R20.reuse, c[0x0][0x184], R35 ;  /* 0x0000610014237a24 */ /* 0x040fe400078e0223 */
[----:B------:R-:W-:-:S04]  /*0fc0*/  IMAD.WIDE.U32 R22, R20, c[0x0][0x180], R22 ;  /* 0x0000600014167a25 */ /* 0x000fc800078e0016 */
[----:B------:R-:W-:Y:S02]  /*0fd0*/  IMAD.IADD R23, R35, 0x1, R23 ;  /* 0x0000000123177824 */ /* 0x000fe400078e0217 */
[----:B------:R-:W-:Y:S02]  /*0fe0*/  IMAD.MOV.U32 R24, RZ, RZ, R4 ;  /* 0x000000ffff187224 */ /* 0x000fe400078e0004 */
[----:B------:R-:W-:Y:S02]  /*0ff0*/  IMAD R23, R23, c[0x0][0x170], RZ ;  /* 0x00005c0017177a24 */ /* 0x000fe400078e02ff */
[----:B------:R-:W-:Y:S02]  /*1000*/  IMAD.MOV.U32 R25, RZ, RZ, R11 ;  /* 0x000000ffff197224 */ /* 0x000fe400078e000b */
[C---:B------:R-:W-:Y:S02]  /*1010*/  IMAD R29, R22.reuse, c[0x0][0x174], R23 ;  /* 0x00005d00161d7a24 */ /* 0x040fe400078e0217 */
[----:B------:R-:W-:-:S04]  /*1020*/  IMAD.WIDE.U32 R22, R22, c[0x0][0x170], R24 ;  /* 0x00005c0016167a25 */ /* 0x000fc800078e0018 */
[----:B------:R-:W-:Y:S01]  /*1030*/  IMAD.IADD R23, R23, 0x1, R29 ;  /* 0x0000000117177824 */ /* 0x000fe200078e021d */
[----:B------:R-:W-:-:S04]  /*1040*/  LEA R32, P3, R22, c[0x0][0x168], 0x1 ;  /* 0x00005a0016207a11 */ /* 0x000fc800078608ff */
[----:B------:R-:W-:-:S05]  /*1050*/  LEA.HI.X R33, R22, c[0x0][0x16c], R23, 0x1, P3 ;  /* 0x00005b0016217a11 */ /* 0x000fca00018f0c17 */
[----:B------:R0:W2:Y:S01]  /*1060*/  LDG.E.U16 R28, [R32.64] ;  /* 0x00000012201c7981 */ /* 0x0000a2000c1e1500 */
[----:B------:R-:W-:-:S04]  /*1070*/  IADD3 R22, P3, R32, UR4, RZ ;  /* 0x0000000420167c10 */ /* 0x000fc8000ff7e0ff */
[----:B------:R-:W-:Y:S02]  /*1080*/  IADD3.X R23, R33, UR13, RZ, P3, !PT ;  /* 0x0000000d21177c10 */ /* 0x000fe40009ffe4ff */
[----:B------:R-:W-:-:S03]  /*1090*/  IADD3 R36, P3, R22, UR4, RZ ;  /* 0x0000000416247c10 */ /* 0x000fc6000ff7e0ff */
[----:B0-----:R0:W3:Y:S01]  /*10a0*/  LDG.E.U16 R32, [R22.64] ;  /* 0x0000001216207981 */ /* 0x0010e2000c1e1500 */
[----:B------:R-:W-:-:S05]  /*10b0*/  IADD3.X R37, R23, UR13, RZ, P3, !PT ;  /* 0x0000000d17257c10 */ /* 0x000fca0009ffe4ff */
[----:B------:R-:W4:Y:S01]  /*10c0*/  LDG.E.U16 R34, [R36.64] ;  /* 0x0000001224227981 */ /* 0x000f22000c1e1500 */
[----:B0-----:R-:W-:-:S04]  /*10d0*/  IADD3 R22, P3, R36, UR4, RZ ;  /* 0x0000000424167c10 */ /* 0x001fc8000ff7e0ff */
[----:B------:R-:W-:-:S05]  /*10e0*/  IADD3.X R23, R37, UR13, RZ, P3, !PT ;  /* 0x0000000d25177c10 */ /* 0x000fca0009ffe4ff */
[----:B------:R0:W5:Y:S01]  /*10f0*/  LDG.E.U16 R33, [R22.64] ;  /* 0x0000001216217981 */ /* 0x000162000c1e1500 */
[----:B--2---:R-:W-:-:S05]  /*1100*/  PRMT R28, RZ, 0x5410, R28 ;  /* 0x00005410ff1c7816 */ /* 0x004fca000000001c */
[----:B------:R-:W-:Y:S01]  /*1110*/  FADD.FTZ R31, R28, R31 ;  /* 0x0000001f1c1f7221 */ /* 0x000fe20000010000 */
[----:B------:R-:W-:-:S04]  /*1120*/  IADD3 R28, R30, 0x4, RZ ;  /* 0x000000041e1c7810 */ /* 0x000fc80007ffe0ff */
[----:B------:R-:W-:Y:S02]  /*1130*/  SHF.R.S32.HI R29, RZ, 0x1f, R28 ;  /* 0x0000001fff1d7819 */ /* 0x000fe4000001141c */
[----:B---3--:R-:W-:-:S03]  /*1140*/  PRMT R32, RZ, 0x5410, R32 ;  /* 0x00005410ff207816 */ /* 0x008fc60000000020 */
[----:B------:R-:W-:Y:S01]  /*1150*/  IMAD.WIDE.U32 R28, R20, c[0x0][0x180], R28 ;  /* 0x00006000141c7a25 */ /* 0x000fe200078e001c */
[----:B----4-:R-:W-:-:S03]  /*1160*/  PRMT R34, RZ, 0x5410, R34 ;  /* 0x00005410ff227816 */ /* 0x010fc60000000022 */
[----:B------:R-:W-:Y:S02]  /*1170*/  IMAD.IADD R29, R35, 0x1, R29 ;  /* 0x00000001231d7824 */ /* 0x000fe400078e021d */
[----:B------:R-:W-:Y:S02]  /*1180*/  FADD.FTZ R31, R31, R32 ;  /* 0x000000201f1f7221 */ /* 0x000fe40000010000 */
[----:B------:R-:W-:Y:S02]  /*1190*/  IMAD R29, R29, c[0x0][0x170], RZ ;  /* 0x00005c001d1d7a24 */ /* 0x000fe400078e02ff */
[----:B------:R-:W-:Y:S02]  /*11a0*/  FADD.FTZ R31, R31, R34 ;  /* 0x000000221f1f7221 */ /* 0x000fe40000010000 */
[C---:B0-----:R-:W-:Y:S02]  /*11b0*/  IMAD R23, R28.reuse, c[0x0][0x174], R29 ;  /* 0x00005d001c177a24 */ /* 0x041fe400078e021d */
[----:B------:R-:W-:-:S04]  /*11c0*/  IMAD.WIDE.U32 R28, R28, c[0x0][0x170], R24 ;  /* 0x00005c001c1c7a25 */ /* 0x000fc800078e0018 */
[----:B------:R-:W-:Y:S01]  /*11d0*/  IMAD.IADD R23, R29, 0x1, R23 ;  /* 0x000000011d177824 */ /* 0x000fe200078e0217 */
[----:B------:R-:W-:-:S04]  /*11e0*/  LEA R22, P3, R28, c[0x0][0x168], 0x1 ;  /* 0x00005a001c167a11 */ /* 0x000fc800078608ff */
[----:B------:R-:W-:-:S05]  /*11f0*/  LEA.HI.X R23, R28, c[0x0][0x16c], R23, 0x1, P3 ;  /* 0x00005b001c177a11 */ /* 0x000fca00018f0c17 */
[----:B------:R5:W2:Y:S01]  /*1200*/  LDG.E.U16 R34, [R22.64] ;  /* 0x0000001216227981 */ /* 0x000aa2000c1e1500 */
[----:B------:R-:W-:-:S04]  /*1210*/  IADD3 R28, P3, R22, UR4, RZ ;  /* 0x00000004161c7c10 */ /* 0x000fc8000ff7e0ff */
[----:B------:R-:W-:-:S05]  /*1220*/  IADD3.X R29, R23, UR13, RZ, P3, !PT ;  /* 0x0000000d171d7c10 */ /* 0x000fca0009ffe4ff */
[----:B------:R0:W3:Y:S01]  /*1230*/  LDG.E.U16 R32, [R28.64] ;  /* 0x000000121c207981 */ /* 0x0000e2000c1e1500 */
[----:B------:R-:W-:Y:S02]  /*1240*/  IADD3 R36, P3, R28, UR4, RZ ;  /* 0x000000041c247c10 */ /* 0x000fe4000ff7e0ff */
[----:B-----5:R-:W-:Y:S02]  /*1250*/  PRMT R22, RZ, 0x5410, R33 ;  /* 0x00005410ff167816 */ /* 0x020fe40000000021 */
[----:B------:R-:W-:-:S05]  /*1260*/  IADD3.X R37, R29, UR13, RZ, P3, !PT ;  /* 0x0000000d1d257c10 */ /* 0x000fca0009ffe4ff */
[----:B------:R-:W4:Y:S01]  /*1270*/  LDG.E.U16 R33, [R36.64] ;  /* 0x0000001224217981 */ /* 0x000f22000c1e1500 */
[----:B0-----:R-:W-:Y:S01]  /*1280*/  FADD.FTZ R28, R31, R22 ;  /* 0x000000161f1c7221 */ /* 0x001fe20000010000 */
[----:B------:R-:W-:-:S04]  /*1290*/  IADD3 R22, P3, R36, UR4, RZ ;  /* 0x0000000424167c10 */ /* 0x000fc8000ff7e0ff */
[----:B------:R-:W-:-:S05]  /*12a0*/  IADD3.X R23, R37, UR13, RZ, P3, !PT ;  /* 0x0000000d25177c10 */ /* 0x000fca0009ffe4ff */
[----:B------:R2:W5:Y:S02]  /*12b0*/  LDG.E.U16 R31, [R22.64] ;  /* 0x00000012161f7981 */ /* 0x000564000c1e1500 */
[----:B--2---:R-:W-:-:S05]  /*12c0*/  PRMT R23, RZ, 0x5410, R34 ;  /* 0x00005410ff177816 */ /* 0x004fca0000000022 */
[----:B------:R-:W-:Y:S01]  /*12d0*/  FADD.FTZ R34, R28, R23 ;  /* 0x000000171c227221 */ /* 0x000fe20000010000 */
[----:B------:R-:W-:-:S04]  /*12e0*/  IADD3 R28, R30, 0x8, RZ ;  /* 0x000000081e1c7810 */ /* 0x000fc80007ffe0ff */
[----:B------:R-:W-:-:S05]  /*12f0*/  SHF.R.S32.HI R29, RZ, 0x1f, R28 ;  /* 0x0000001fff1d7819 */ /* 0x000fca000001141c */
[----:B------:R-:W-:Y:S01]  /*1300*/  IMAD.WIDE.U32 R28, R20, c[0x0][0x180], R28 ;  /* 0x00006000141c7a25 */ /* 0x000fe200078e001c */
[----:B---3--:R-:W-:-:S03]  /*1310*/  PRMT R23, RZ, 0x5410, R32 ;  /* 0x00005410ff177816 */ /* 0x008fc60000000020 */
[----:B------:R-:W-:-:S04]  /*1320*/  IMAD.IADD R29, R35, 0x1, R29 ;  /* 0x00000001231d7824 */ /* 0x000fc800078e021d */
[----:B------:R-:W-:Y:S02]  /*1330*/  IMAD R29, R29, c[0x0][0x170], RZ ;  /* 0x00005c001d1d7a24 */ /* 0x000fe400078e02ff */
[----:B------:R-:W-:Y:S02]  /*1340*/  FADD.FTZ R32, R34, R23 ;  /* 0x0000001722207221 */ /* 0x000fe40000010000 */
[C---:B------:R-:W-:Y:S02]  /*1350*/  IMAD R23, R28.reuse, c[0x0][0x174], R29 ;  /* 0x00005d001c177a24 */ /* 0x040fe400078e021d */
[----:B------:R-:W-:-:S04]  /*1360*/  IMAD.WIDE.U32 R28, R28, c[0x0][0x170], R24 ;  /* 0x00005c001c1c7a25 */ /* 0x000fc800078e0018 */
[----:B------:R-:W-:Y:S01]  /*1370*/  IMAD.IADD R23, R29, 0x1, R23 ;  /* 0x000000011d177824 */ /* 0x000fe200078e0217 */
[C---:B------:R-:W-:Y:S02]  /*1380*/  LEA R22, P3, R28.reuse, c[0x0][0x168], 0x1 ;  /* 0x00005a001c167a11 */ /* 0x040fe400078608ff */
[----:B----4-:R-:W-:Y:S02]  /*1390*/  PRMT R33, RZ, 0x5410, R33 ;  /* 0x00005410ff217816 */ /* 0x010fe40000000021 */
[----:B------:R-:W-:-:S03]  /*13a0*/  LEA.HI.X R23, R28, c[0x0][0x16c], R23, 0x1, P3 ;  /* 0x00005b001c177a11 */ /* 0x000fc600018f0c17 */
[----:B------:R-:W-:Y:S02]  /*13b0*/  FADD.FTZ R32, R32, R33 ;  /* 0x0000002120207221 */ /* 0x000fe40000010000 */
[----:B------:R0:W2:Y:S01]  /*13c0*/  LDG.E.U16 R33, [R22.64] ;  /* 0x0000001216217981 */ /* 0x0000a2000c1e1500 */
[----:B------:R-:W-:-:S04]  /*13d0*/  IADD3 R28, P3, R22, UR4, RZ ;  /* 0x00000004161c7c10 */ /* 0x000fc8000ff7e0ff */
[----:B------:R-:W-:Y:S02]  /*13e0*/  IADD3.X R29, R23, UR13, RZ, P3, !PT ;  /* 0x0000000d171d7c10 */ /* 0x000fe40009ffe4ff */
[----:B0-----:R-:W-:-:S03]  /*13f0*/  IADD3 R22, P3, R28, UR4, RZ ;  /* 0x000000041c167c10 */ /* 0x001fc6000ff7e0ff */
[----:B------:R0:W3:Y:S01]  /*1400*/  LDG.E.U16 R28, [R28.64] ;  /* 0x000000121c1c7981 */ /* 0x0000e2000c1e1500 */
[----:B------:R-:W-:Y:S02]  /*1410*/  IADD3.X R23, R29, UR13, RZ, P3, !PT ;  /* 0x0000000d1d177c10 */ /* 0x000fe40009ffe4ff */
[----:B------:R-:W-:-:S03]  /*1420*/  IADD3 R36, P3, R22, UR4, RZ ;  /* 0x0000000416247c10 */ /* 0x000fc6000ff7e0ff */
[----:B0-----:R0:W4:Y:S01]  /*1430*/  LDG.E.U16 R29, [R22.64] ;  /* 0x00000012161d7981 */ /* 0x001122000c1e1500 */
[----:B------:R-:W-:Y:S02]  /*1440*/  IADD3.X R37, R23, UR13, RZ, P3, !PT ;  /* 0x0000000d17257c10 */ /* 0x000fe40009ffe4ff */
[----:B0-----:R-:W-:-:S04]  /*1450*/  IADD3 R22, R30, 0xc, RZ ;  /* 0x0000000c1e167810 */ /* 0x001fc80007ffe0ff */
[----:B------:R-:W-:-:S05]  /*1460*/  SHF.R.S32.HI R23, RZ, 0x1f, R22 ;  /* 0x0000001fff177819 */ /* 0x000fca0000011416 */
[----:B------:R-:W-:-:S04]  /*1470*/  IMAD.WIDE.U32 R22, R20, c[0x0][0x180], R22 ;  /* 0x0000600014167a25 */ /* 0x000fc800078e0016 */
[----:B------:R-:W-:-:S04]  /*1480*/  IMAD.IADD R35, R35, 0x1, R23 ;  /* 0x0000000123237824 */ /* 0x000fc800078e0217 */
[----:B------:R-:W-:Y:S02]  /*1490*/  IMAD R35, R35, c[0x0][0x170], RZ ;  /* 0x00005c0023237a24 */ /* 0x000fe400078e02ff */
[----:B------:R-:W-:-:S04]  /*14a0*/  IMAD.WIDE.U32 R24, R22, c[0x0][0x170], R24 ;  /* 0x00005c0016187a25 */ /* 0x000fc800078e0018 */
[----:B------:R-:W-:Y:S01]  /*14b0*/  IMAD R35, R22, c[0x0][0x174], R35 ;  /* 0x00005d0016237a24 */ /* 0x000fe200078e0223 */
[----:B-----5:R-:W-:Y:S02]  /*14c0*/  PRMT R31, RZ, 0x5410, R31 ;  /* 0x00005410ff1f7816 */ /* 0x020fe4000000001f */
[----:B------:R-:W-:Y:S01]  /*14d0*/  LEA R22, P3, R24, c[0x0][0x168], 0x1 ;  /* 0x00005a0018167a11 */ /* 0x000fe200078608ff */
[----:B------:R-:W-:Y:S02]  /*14e0*/  IMAD.IADD R25, R25, 0x1, R35 ;  /* 0x0000000119197824 */ /* 0x000fe400078e0223 */
[----:B------:R-:W-:Y:S02]  /*14f0*/  FADD.FTZ R32, R32, R31 ;  /* 0x0000001f20207221 */ /* 0x000fe40000010000 */
[----:B------:R0:W5:Y:S01]  /*1500*/  LDG.E.U16 R31, [R36.64] ;  /* 0x00000012241f7981 */ /* 0x000162000c1e1500 */
[----:B------:R-:W-:Y:S02]  /*1510*/  LEA.HI.X R23, R24, c[0x0][0x16c], R25, 0x1, P3 ;  /* 0x00005b0018177a11 */ /* 0x000fe400018f0c19 */
[----:B------:R-:W-:-:S03]  /*1520*/  IADD3 R24, P3, R22, UR4, RZ ;  /* 0x0000000416187c10 */ /* 0x000fc6000ff7e0ff */
[----:B------:R3:W5:Y:S01]  /*1530*/  LDG.E.U16 R22, [R22.64] ;  /* 0x0000001216167981 */ /* 0x000762000c1e1500 */
[----:B------:R-:W-:Y:S02]  /*1540*/  IADD3.X R25, R23, UR13, RZ, P3, !PT ;  /* 0x0000000d17197c10 */ /* 0x000fe40009ffe4ff */
[----:B--2---:R-:W-:-:S05]  /*1550*/  PRMT R33, RZ, 0x5410, R33 ;  /* 0x00005410ff217816 */ /* 0x004fca0000000021 */
[----:B0-----:R-:W-:Y:S01]  /*1560*/  FADD.FTZ R36, R32, R33 ;  /* 0x0000002120247221 */ /* 0x001fe20000010000 */
[----:B------:R-:W-:Y:S02]  /*1570*/  IADD3 R32, P3, R24, UR4, RZ ;  /* 0x0000000418207c10 */ /* 0x000fe4000ff7e0ff */
[----:B------:R-:W2:Y:S02]  /*1580*/  LDG.E.U16 R24, [R24.64] ;  /* 0x0000001218187981 */ /* 0x000ea4000c1e1500 */
[----:B------:R-:W-:Y:S02]  /*1590*/  IADD3.X R33, R25, UR13, RZ, P3, !PT ;  /* 0x0000000d19217c10 */ /* 0x000fe40009ffe4ff */
[----:B------:R-:W-:-:S03]  /*15a0*/  IADD3 R34, P3, R32, UR4, RZ ;  /* 0x0000000420227c10 */ /* 0x000fc6000ff7e0ff */
[----:B------:R-:W2:Y:S01]  /*15b0*/  LDG.E.U16 R32, [R32.64] ;  /* 0x0000001220207981 */ /* 0x000ea2000c1e1500 */
[----:B------:R-:W-:-:S05]  /*15c0*/  IADD3.X R35, R33, UR13, RZ, P3, !PT ;  /* 0x0000000d21237c10 */ /* 0x000fca0009ffe4ff */
[----:B------:R-:W2:Y:S01]  /*15d0*/  LDG.E.U16 R34, [R34.64] ;  /* 0x0000001222227981 */ /* 0x000ea2000c1e1500 */
[----:B---3--:R-:W-:Y:S02]  /*15e0*/  PRMT R23, RZ, 0x5410, R28 ;  /* 0x00005410ff177816 */ /* 0x008fe4000000001c */
[----:B----4-:R-:W-:-:S03]  /*15f0*/  PRMT R28, RZ, 0x5410, R29 ;  /* 0x00005410ff1c7816 */ /* 0x010fc6000000001d */
[----:B------:R-:W-:-:S04]  /*1600*/  FADD.FTZ R23, R36, R23 ;  /* 0x0000001724177221 */ /* 0x000fc80000010000 */
[----:B------:R-:W-:Y:S01]  /*1610*/  FADD.FTZ R23, R23, R28 ;  /* 0x0000001c17177221 */ /* 0x000fe20000010000 */
[----:B------:R-:W-:-:S04]  /*1620*/  IADD3 R30, R30, 0x10, RZ ;  /* 0x000000101e1e7810 */ /* 0x000fc80007ffe0ff */
[----:B------:R-:W-:Y:S02]  /*1630*/  ISETP.GE.AND P3, PT, R30, R13, PT ;  /* 0x0000000d1e00720c */ /* 0x000fe40003f66270 */
[----:B-----5:R-:W-:-:S05]  /*1640*/  PRMT R28, RZ, 0x5410, R31 ;  /* 0x00005410ff1c7816 */ /* 0x020fca000000001f */
[----:B------:R-:W-:Y:S01]  /*1650*/  FADD.FTZ R23, R23, R28 ;  /* 0x0000001c17177221 */ /* 0x000fe20000010000 */
[----:B------:R-:W-:-:S05]  /*1660*/  PRMT R22, RZ, 0x5410, R22 ;  /* 0x00005410ff167816 */ /* 0x000fca0000000016 */
[----:B------:R-:W-:Y:S01]  /*1670*/  FADD.FTZ R22, R23, R22 ;  /* 0x0000001617167221 */ /* 0x000fe20000010000 */
[----:B--2---:R-:W-:-:S05]  /*1680*/  PRMT R23, RZ, 0x5410, R24 ;  /* 0x00005410ff177816 */ /* 0x004fca0000000018 */
[----:B------:R-:W-:Y:S01]  /*1690*/  FADD.FTZ R22, R22, R23 ;  /* 0x0000001716167221 */ /* 0x000fe20000010000 */
[----:B------:R-:W-:-:S05]  /*16a0*/  PRMT R23, RZ, 0x5410, R32 ;  /* 0x00005410ff177816 */ /* 0x000fca0000000020 */
[----:B------:R-:W-:Y:S01]  /*16b0*/  FADD.FTZ R22, R22, R23 ;  /* 0x0000001716167221 */ /* 0x000fe20000010000 */
[----:B------:R-:W-:-:S05]  /*16c0*/  PRMT R31, RZ, 0x5410, R34 ;  /* 0x00005410ff1f7816 */ /* 0x000fca0000000022 */
[----:B------:R-:W-:Y:S01]  /*16d0*/  FADD.FTZ R31, R22, R31 ;  /* 0x0000001f161f7221 */ /* 0x000fe20000010000 */
[----:B------:R-:W-:Y:S05]  /*16e0*/  @!P3 BRA `(.L_x_1468) ;  /* 0xfffff8900000b947 */ /* 0x000fea000383ffff */
.L_x_1467:
[----:B------:R-:W-:Y:S05]  /*16f0*/  BSYNC B3 ;  /* 0x0000000000037941 */ /* 0x000fea0003800000 */
.L_x_1466:
[----:B------:R-:W-:Y:S01]  /*1700*/  IMAD.IADD R13, R7, 0x1, -R30 ;  /* 0x00000001070d7824 */ /* 0x000fe200078e0a1e */
[----:B------:R-:W-:Y:S04]  /*1710*/  BSSY B3, `(.L_x_1469) ;  /* 0x0000041000037945 */ /* 0x000fe80003800000 */
[----:B------:R-:W-:-:S13]  /*1720*/  ISETP.GT.AND P3, PT, R13, 0x4, PT ;  /* 0x000000040d00780c */ /* 0x000fda0003f64270 */
[----:B------:R-:W-:Y:S05]  /*1730*/  @!P3 BRA `(.L_x_1470) ;  /* 0x000003e00000b947 */ /* 0x000fea0003800000 */
        /* <DEDUP_REMOVED lines=13> */
[----:B------:R-:W-:Y:S02]  /*1810*/  LEA.HI.X R33, R24, c[0x0][0x16c], R13, 0x1, P0 ;  /* 0x00005b0018217a11 */ /* 0x000fe400000f0c0d */
[----:B------:R-:W-:Y:S02]  /*1820*/  IADD3 R24, R30, 0x4, RZ ;  /* 0x000000041e187810 */ /* 0x000fe40007ffe0ff */
[----:B------:R-:W-:Y:S01]  /*1830*/  IADD3 R36, P0, R32, UR4, RZ ;  /* 0x0000000420247c10 */ /* 0x000fe2000ff1e0ff */
[----:B------:R0:W2:Y:S01]  /*1840*/  LDG.E.U16 R13, [R32.64] ;  /* 0x00000012200d7981 */ /* 0x0000a2000c1e1500 */
[--C-:B------:R-:W-:Y:S02]  /*1850*/  SHF.R.S32.HI R25, RZ, 0x1f, R24.reuse ;  /* 0x0000001fff197819 */ /* 0x100fe40000011418 */
[----:B------:R-:W-:Y:S02]  /*1860*/  IADD3 R28, P3, R36, UR4, RZ ;  /* 0x00000004241c7c10 */ /* 0x000fe4000ff7e0ff */
[----:B------:R-:W-:Y:S01]  /*1870*/  IADD3.X R37, R33, UR13, RZ, P0, !PT ;  /* 0x0000000d21257c10 */ /* 0x000fe200087fe4ff */
[----:B------:R-:W-:-:S04]  /*1880*/  IMAD.WIDE.U32 R24, R20, c[0x0][0x180], R24 ;  /* 0x0000600014187a25 */ /* 0x000fc800078e0018 */
[----:B------:R-:W-:Y:S01]  /*1890*/  IMAD.IADD R35, R35, 0x1, R25 ;  /* 0x0000000123237824 */ /* 0x000fe200078e0219 */
[----:B0-----:R0:W3:Y:S03]  /*18a0*/  LDG.E.U16 R32, [R36.64] ;  /* 0x0000001224207981 */ /* 0x0010e6000c1e1500 */
[----:B------:R-:W-:Y:S02]  /*18b0*/  IMAD R35, R35, c[0x0][0x170], RZ ;  /* 0x00005c0023237a24 */ /* 0x000fe400078e02ff */
[----:B------:R-:W-:-:S04]  /*18c0*/  IMAD.WIDE.U32 R22, R24, c[0x0][0x170], R22 ;  /* 0x00005c0018167a25 */ /* 0x000fc800078e0016 */
[----:B------:R-:W-:Y:S01]  /*18d0*/  IMAD R35, R24, c[0x0][0x174], R35 ;  /* 0x00005d0018237a24 */ /* 0x000fe200078e0223 */
[----:B------:R-:W-:Y:S02]  /*18e0*/  IADD3.X R29, R37, UR13, RZ, P3, !PT ;  /* 0x0000000d251d7c10 */ /* 0x000fe40009ffe4ff */
[C---:B------:R-:W-:Y:S01]  /*18f0*/  LEA R24, P0, R22.reuse, c[0x0][0x168], 0x1 ;  /* 0x00005a0016187a11 */ /* 0x040fe200078008ff */
[----:B------:R-:W-:Y:S02]  /*1900*/  IMAD.IADD R23, R23, 0x1, R35 ;  /* 0x0000000117177824 */ /* 0x000fe400078e0223 */
[----:B------:R1:W4:Y:S03]  /*1910*/  LDG.E.U16 R33, [R28.64] ;  /* 0x000000121c217981 */ /* 0x000326000c1e1500 */
[----:B------:R-:W-:Y:S02]  /*1920*/  LEA.HI.X R25, R22, c[0x0][0x16c], R23, 0x1, P0 ;  /* 0x00005b0016197a11 */ /* 0x000fe400000f0c17 */
[----:B-1----:R-:W-:-:S04]  /*1930*/  IADD3 R28, P0, R28, UR4, RZ ;  /* 0x000000041c1c7c10 */ /* 0x002fc8000ff1e0ff */
[----:B------:R-:W-:Y:S02]  /*1940*/  IADD3.X R29, R29, UR13, RZ, P0, !PT ;  /* 0x0000000d1d1d7c10 */ /* 0x000fe400087fe4ff */
[----:B------:R-:W-:Y:S02]  /*1950*/  IADD3 R22, P0, R24, UR4, RZ ;  /* 0x0000000418167c10 */ /* 0x000fe4000ff1e0ff */
[----:B------:R-:W5:Y:S02]  /*1960*/  LDG.E.U16 R24, [R24.64] ;  /* 0x0000001218187981 */ /* 0x000f64000c1e1500 */
[----:B------:R-:W-:Y:S02]  /*1970*/  IADD3.X R23, R25, UR13, RZ, P0, !PT ;  /* 0x0000000d19177c10 */ /* 0x000fe400087fe4ff */
[----:B------:R-:W5:Y:S01]  /*1980*/  LDG.E.U16 R28, [R28.64] ;  /* 0x000000121c1c7981 */ /* 0x000f62000c1e1500 */
[----:B------:R-:W-:-:S03]  /*1990*/  IADD3 R34, P0, R22, UR4, RZ ;  /* 0x0000000416227c10 */ /* 0x000fc6000ff1e0ff */
[----:B------:R-:W5:Y:S01]  /*19a0*/  LDG.E.U16 R22, [R22.64] ;  /* 0x0000001216167981 */ /* 0x000f62000c1e1500 */
[----:B------:R-:W-:Y:S02]  /*19b0*/  IADD3.X R35, R23, UR13, RZ, P0, !PT ;  /* 0x0000000d17237c10 */ /* 0x000fe400087fe4ff */
[----:B0-----:R-:W-:-:S03]  /*19c0*/  IADD3 R36, P0, R34, UR4, RZ ;  /* 0x0000000422247c10 */ /* 0x001fc6000ff1e0ff */
[----:B------:R-:W5:Y:S01]  /*19d0*/  LDG.E.U16 R34, [R34.64] ;  /* 0x0000001222227981 */ /* 0x000f62000c1e1500 */
[----:B------:R-:W-:-:S05]  /*19e0*/  IADD3.X R37, R35, UR13, RZ, P0, !PT ;  /* 0x0000000d23257c10 */ /* 0x000fca00087fe4ff */
[----:B------:R-:W5:Y:S01]  /*19f0*/  LDG.E.U16 R36, [R36.64] ;  /* 0x0000001224247981 */ /* 0x000f62000c1e1500 */
[----:B------:R-:W-:Y:S02]  /*1a00*/  PLOP3.LUT P0, PT, PT, PT, PT, 0x8, 0x0 ;  /* 0x000000000000781c */ /* 0x000fe40003f0e170 */
[----:B------:R-:W-:Y:S02]  /*1a10*/  IADD3 R30, R30, 0x8, RZ ;  /* 0x000000081e1e7810 */ /* 0x000fe40007ffe0ff */
[----:B--2---:R-:W-:-:S05]  /*1a20*/  PRMT R13, RZ, 0x5410, R13 ;  /* 0x00005410ff0d7816 */ /* 0x004fca000000000d */
[----:B------:R-:W-:Y:S01]  /*1a30*/  FADD.FTZ R13, R31, R13 ;  /* 0x0000000d1f0d7221 */ /* 0x000fe20000010000 */
[----:B---3--:R-:W-:-:S05]  /*1a40*/  PRMT R32, RZ, 0x5410, R32 ;  /* 0x00005410ff207816 */ /* 0x008fca0000000020 */
[----:B------:R-:W-:Y:S01]  /*1a50*/  FADD.FTZ R13, R13, R32 ;  /* 0x000000200d0d7221 */ /* 0x000fe20000010000 */
[----:B----4-:R-:W-:-:S05]  /*1a60*/  PRMT R32, RZ, 0x5410, R33 ;  /* 0x00005410ff207816 */ /* 0x010fca0000000021 */
[----:B------:R-:W-:Y:S01]  /*1a70*/  FADD.FTZ R13, R13, R32 ;  /* 0x000000200d0d7221 */ /* 0x000fe20000010000 */
[----:B-----5:R-:W-:Y:S02]  /*1a80*/  PRMT R24, RZ, 0x5410, R24 ;  /* 0x00005410ff187816 */ /* 0x020fe40000000018 */
[----:B------:R-:W-:-:S05]  /*1a90*/  PRMT R28, RZ, 0x5410, R28 ;  /* 0x00005410ff1c7816 */ /* 0x000fca000000001c */
[----:B------:R-:W-:Y:S01]  /*1aa0*/  FADD.FTZ R13, R13, R28 ;  /* 0x0000001c0d0d7221 */ /* 0x000fe20000010000 */
[----:B------:R-:W-:-:S03]  /*1ab0*/  PRMT R22, RZ, 0x5410, R22 ;  /* 0x00005410ff167816 */ /* 0x000fc60000000016 */
[----:B------:R-:W-:Y:S01]  /*1ac0*/  FADD.FTZ R13, R13, R24 ;  /* 0x000000180d0d7221 */ /* 0x000fe20000010000 */
[----:B------:R-:W-:-:S03]  /*1ad0*/  PRMT R34, RZ, 0x5410, R34 ;  /* 0x00005410ff227816 */ /* 0x000fc60000000022 */
[----:B------:R-:W-:Y:S01]  /*1ae0*/  FADD.FTZ R13, R13, R22 ;  /* 0x000000160d0d7221 */ /* 0x000fe20000010000 */
[----:B------:R-:W-:-:S03]  /*1af0*/  PRMT R36, RZ, 0x5410, R36 ;  /* 0x00005410ff247816 */ /* 0x000fc60000000024 */
[----:B------:R-:W-:-:S04]  /*1b00*/  FADD.FTZ R13, R13, R34 ;  /* 0x000000220d0d7221 */ /* 0x000fc80000010000 */
[----:B------:R-:W-:Y:S02]  /*1b10*/  FADD.FTZ R31, R13, R36 ;  /* 0x000000240d1f7221 */ /* 0x000fe40000010000 */
.L_x_1470:
[----:B------:R-:W-:Y:S05]  /*1b20*/  BSYNC B3 ;  /* 0x0000000000037941 */ /* 0x000fea0003800000 */
.L_x_1469:
[----:B------:R-:W-:-:S13]  /*1b30*/  ISETP.LT.OR P0, PT, R30, R7, P0 ;  /* 0x000000071e00720c */ /* 0x000fda0000701670 */
        /* <DEDUP_REMOVED lines=14> */
[----:B------:R-:W-:Y:S02]  /*1c20*/  IADD3 R24, P3, R28, UR4, RZ ;  /* 0x000000041c187c10 */ /* 0x000fe4000ff7e0ff */
[----:B------:R-:W-:Y:S02]  /*1c30*/  LEA.HI.X R29, R20, c[0x0][0x16c], R13, 0x1, P0 ;  /* 0x00005b00141d7a11 */ /* 0x000fe400000f0c0d */
[----:B------:R-:W-:Y:S02]  /*1c40*/  IADD3 R22, P0, R24, UR4, RZ ;  /* 0x0000000418167c10 */ /* 0x000fe4000ff1e0ff */
[----:B------:R-:W-:Y:S01]  /*1c50*/  IADD3.X R25, R29, UR13, RZ, P3, !PT ;  /* 0x0000000d1d197c10 */ /* 0x000fe20009ffe4ff */
[----:B------:R-:W2:Y:S01]  /*1c60*/  LDG.E.U16 R28, [R28.64] ;  /* 0x000000121c1c7981 */ /* 0x000ea2000c1e1500 */
[----:B------:R-:W-:Y:S02]  /*1c70*/  IADD3 R20, P3, R22, UR4, RZ ;  /* 0x0000000416147c10 */ /* 0x000fe4000ff7e0ff */
[----:B------:R-:W-:Y:S01]  /*1c80*/  IADD3.X R23, R25, UR13, RZ, P0, !PT ;  /* 0x0000000d19177c10 */ /* 0x000fe200087fe4ff */
[----:B------:R-:W3:Y:S03]  /*1c90*/  LDG.E.U16 R24, [R24.64] ;  /* 0x0000001218187981 */ /* 0x000ee6000c1e1500 */
[----:B------:R-:W-:Y:S01]  /*1ca0*/  IADD3.X R21, R23, UR13, RZ, P3, !PT ;  /* 0x0000000d17157c10 */ /* 0x000fe20009ffe4ff */
[----:B------:R-:W4:Y:S04]  /*1cb0*/  LDG.E.U16 R22, [R22.64] ;  /* 0x0000001216167981 */ /* 0x000f28000c1e1500 */
[----:B------:R-:W5:Y:S01]  /*1cc0*/  LDG.E.U16 R20, [R20.64] ;  /* 0x0000001214147981 */ /* 0x000f62000c1e1500 */
        /* <DEDUP_REMOVED lines=8> */
.L_x_1465:
[----:B------:R-:W-:Y:S05]  /*1d50*/  BSYNC B2 ;  /* 0x0000000000027941 */ /* 0x000fea0003800000 */
.L_x_1464:
[----:B------:R-:W-:Y:S01]  /*1d60*/  @P2 CALL.REL.NOINC `(.L_x_1471) ;  /* 0x0000001000002944 */ /* 0x000fe20003c00000 */
[----:B------:R-:W-:Y:S05]  /*1d70*/  BRA `(.L_x_1472) ;  /* 0xffffedf000007947 */ /* 0x000fea000383ffff */
.L_x_1471:
[----:B------:R-:W-:Y:S05]  /*1d80*/  BSYNC B1 ;  /* 0x0000000000017941 */ /* 0x000fea0003800000 */
.L_x_1461:
        /* <DEDUP_REMOVED lines=8> */
.L_x_1460:
[----:B------:R-:W-:Y:S02]  /*1e10*/  PRMT R6, RZ, 0x7610, R6 ;  /* 0x00007610ff067816 */ /* 0x000fe40000000006 */
.L_x_1473:
[----:B------:R-:W-:Y:S05]  /*1e20*/  BSYNC B0 ;  /* 0x0000000000007941 */ /* 0x000fea0003800000 */
.L_x_1459:
[----:B------:R-:W-:Y:S01]  /*1e30*/  SHF.R.S32.HI R5, RZ, 0x1f, R0 ;  /* 0x0000001fff057819 */ /* 0x000fe20000011400 */
[----:B------:R-:W-:Y:S01]  /*1e40*/  ULDC UR10, c[0x0][0x160] ;  /* 0x00005800000a7ab9 */ /* 0x000fe20000000800 */
[----:B------:R-:W-:Y:S01]  /*1e50*/  LEA R4, P0, R0, c[0x0][0x1a8], 0x1 ;  /* 0x00006a0000047a11 */ /* 0x000fe200078008ff */
[----:B------:R-:W-:-:S03]  /*1e60*/  USHF.R.S32.HI UR10, URZ, 0x1f, UR10 ;  /* 0x0000001f3f0a7899 */ /* 0x000fc6000801140a */
[C---:B------:R-:W-:Y:S02]  /*1e70*/  LEA.HI.X R5, R0.reuse, c[0x0][0x1ac], R5, 0x1, P0 ;  /* 0x00006b0000057a11 */ /* 0x040fe400000f0c05 */
[----:B------:R-:W-:-:S03]  /*1e80*/  IADD3 R0, P0, R0, UR8, RZ ;  /* 0x0000000800007c10 */ /* 0x000fc6000ff1e0ff */
[----:B------:R0:W-:Y:S02]  /*1e90*/  STG.E.U16 [R4.64], R6 ;  /* 0x0000000604007986 */ /* 0x0001e4000c101512 */
[----:B------:R-:W-:Y:S01]  /*1ea0*/  IMAD.X R3, RZ, RZ, R3, P0 ;  /* 0x000000ffff037224 */ /* 0x000fe200000e0603 */
[----:B------:R-:W-:-:S04]  /*1eb0*/  ISETP.GE.U32.AND P0, PT, R0, c[0x0][0x160], PT ;  /* 0x0000580000007a0c */ /* 0x000fc80003f06070 */
[----:B------:R-:W-:-:S13]  /*1ec0*/  ISETP.GE.AND.EX P0, PT, R3, UR10, PT, P0 ;  /* 0x0000000a03007c0c */ /* 0x000fda000bf06300 */
[----:B0-----:R-:W-:Y:S01]  /*1ed0*/  @P0 CALL.REL.NOINC `(.L_x_1474) ;  /* 0x0000001000000944 */ /* 0x001fe20003c00000 */
[----:B------:R-:W-:Y:S05]  /*1ee0*/  BRA `(.L_x_1475) ;  /* 0xffffe34000007947 */ /* 0x000fea000383ffff */
.L_x_1474:
[----:B------:R-:W-:Y:S05]  /*1ef0*/  EXIT ;  /* 0x000000000000794d */ /* 0x000fea0003800000 */
.L_x_1449:
[----:B------:R-:W-:Y:S02]  /*1f00*/  UMOV UR5, 0x1 ;  /* 0x0000000100057882 */ /* 0x000fe40000000000 */
[----:B------:R-:W-:Y:S02]  /*1f10*/  ULDC.64 UR14, c[0x0][0x170] ;  /* 0x00005c00000e7ab9 */ /* 0x000fe40000000a00 */
[----:B------:R-:W-:Y:S02]  /*1f20*/  USHF.L.U64.HI UR5, UR14, UR5, UR15 ;  /* 0x000000050e057299 */ /* 0x000fe4000801020f */
[----:B------:R-:W-:Y:S02]  /*1f30*/  USHF.L.U32 UR4, UR14, 0x1, URZ ;  /* 0x000000010e047899 */ /* 0x000fe4000800063f */
.L_x_1501:
        /* <DEDUP_REMOVED lines=15> */
.L_x_1477:
[----:B------:R-:W0:Y:S01]  /*2030*/  I2F.U32.RP R6, c[0x0][0x170] ;  /* 0x00005c0000067b06 */ /* 0x000e220000209000 */
[----:B------:R-:W-:Y:S01]  /*2040*/  IMAD.MOV.U32 R4, RZ, RZ, RZ ;  /* 0x000000ffff047224 */ /* 0x000fe200078e00ff */
[----:B------:R-:W-:Y:S01]  /*2050*/  ISETP.NE.U32.AND P2, PT, RZ, c[0x0][0x170], PT ;  /* 0x00005c00ff007a0c */ /* 0x000fe20003f45070 */
[----:B------:R-:W-:-:S05]  /*2060*/  IMAD.MOV.U32 R13, RZ, RZ, RZ ;  /* 0x000000ffff0d7224 */ /* 0x000fca00078e00ff */
        /* <DEDUP_REMOVED lines=17> */
.L_x_1478:
[----:B------:R-:W-:Y:S05]  /*2180*/  BSYNC B0 ;  /* 0x0000000000007941 */ /* 0x000fea0003800000 */
.L_x_1476:
        /* <DEDUP_REMOVED lines=15> */
.L_x_1480:
        /* <DEDUP_REMOVED lines=22> */
.L_x_1481:
[----:B------:R-:W-:Y:S05]  /*23e0*/  BSYNC B0 ;  /* 0x0000000000007941 */ /* 0x000fea0003800000 */
.L_x_1479:
        /* <DEDUP_REMOVED lines=13> */
.L_x_1483:
        /* <DEDUP_REMOVED lines=20> */
.L_x_1484:
[----:B------:R-:W-:Y:S05]  /*2600*/  BSYNC B0 ;  /* 0x0000000000007941 */ /* 0x000fea0003800000 */
.L_x_1482:
        /* <DEDUP_REMOVED lines=9> */
[----:B------:R-:W-:Y:S02]  /*26a0*/  IMNMX R8, R8, UR7, PT ;  /* 0x0000000708087c17 */ /* 0x000fe4000b800200 */
[----:B------:R-:W-:-:S02]  /*26b0*/  IMNMX R7, R7, c[0x0][0x178], PT ;  /* 0x00005e0007077a17 */ /* 0x000fc40003800200 */
[----:B------:R-:W-:Y:S02]  /*26c0*/  IMNMX R14, RZ, R14, !PT ;  /* 0x0000000eff0e7217 */ /* 0x000fe40007800200 */
[----:B------:R-:W-:Y:S02]  /*26d0*/  IMNMX R8, R8, c[0x0][0x180], PT ;  /* 0x0000600008087a17 */ /* 0x000fe40003800200 */
[----:B------:R-:W-:-:S04]  /*26e0*/  ISETP.GT.AND P0, PT, R7, R6, PT ;  /* 0x000000060700720c */ /* 0x000fc80003f04270 */
[----:B------:R-:W-:-:S13]  /*26f0*/  ISETP.LE.OR P0, PT, R8, R14, !P0 ;  /* 0x0000000e0800720c */ /* 0x000fda0004703670 */
[----:B------:R-:W-:Y:S05]  /*2700*/  @P0 BRA `(.L_x_1486) ;  /* 0x000010b000000947 */ /* 0x000fea0003800000 */
[----:B------:R-:W-:Y:S01]  /*2710*/  IMAD.MOV R9, RZ, RZ, -R17 ;  /* 0x000000ffff097224 */ /* 0x000fe200078e0a11 */
[----:B------:R-:W-:Y:S01]  /*2720*/  LOP3.LUT R10, RZ, R14, RZ, 0x33, !PT ;  /* 0x0000000eff0a7212 */ /* 0x000fe200078e33ff */
[----:B------:R-:W-:Y:S01]  /*2730*/  IMAD.MOV.U32 R21, RZ, RZ, 0x2 ;  /* 0x00000002ff157424 */ /* 0x000fe200078e00ff */
[C---:B------:R-:W-:Y:S01]  /*2740*/  IADD3 R16, R14.reuse, 0x1, RZ ;  /* 0x000000010e107810 */ /* 0x040fe20007ffe0ff */
[----:B------:R-:W-:Y:S01]  /*2750*/  IMAD R9, R9, c[0x0][0x19c], R2 ;  /* 0x0000670009097a24 */ /* 0x000fe200078e0202 */
[----:B------:R-:W-:Y:S01]  /*2760*/  IADD3 R18, R14, 0x2, RZ ;  /* 0x000000020e127810 */ /* 0x000fe20007ffe0ff */
[----:B------:R-:W-:Y:S01]  /*2770*/  BSSY B1, `(.L_x_1487) ;  /* 0x00000f9000017945 */ /* 0x000fe20003800000 */
[----:B------:R-:W-:Y:S01]  /*2780*/  SHF.R.S32.HI R15, RZ, 0x1f, R14 ;  /* 0x0000001fff0f7819 */ /* 0x000fe2000001140e */
[----:B------:R-:W-:Y:S01]  /*2790*/  IMAD.MOV.U32 R34, RZ, RZ, RZ ;  /* 0x000000ffff227224 */ /* 0x000fe200078e00ff */
[----:B------:R-:W-:Y:S01]  /*27a0*/  IMNMX R9, R9, UR16, !PT ;  /* 0x0000001009097c17 */ /* 0x000fe2000f800200 */
[----:B------:R-:W-:Y:S01]  /*27b0*/  IMAD.MOV.U32 R30, RZ, RZ, R6 ;  /* 0x000000ffff1e7224 */ /* 0x000fe200078e0006 */
[----:B------:R-:W-:Y:S01]  /*27c0*/  SHF.R.S32.HI R17, RZ, 0x1f, R16 ;  /* 0x0000001fff117819 */ /* 0x000fe20000011410 */
[----:B------:R-:W-:Y:S01]  /*27d0*/  IMAD.WIDE R20, R4, R21, c[0x0][0x168] ;  /* 0x00005a0004147625 */ /* 0x000fe200078e0215 */
[----:B------:R-:W-:-:S02]  /*27e0*/  IMNMX R11, R9, UR9, !PT ;  /* 0x00000009090b7c17 */ /* 0x000fc4000f800200 */
[----:B------:R-:W-:Y:S02]  /*27f0*/  SHF.R.S32.HI R9, RZ, 0x1f, R5 ;  /* 0x0000001fff097819 */ /* 0x000fe40000011405 */
[----:B------:R-:W-:Y:S01]  /*2800*/  IADD3 R12, -R11, -0x2, -R14 ;  /* 0xfffffffe0b0c7810 */ /* 0x000fe20007ffe90e */
[----:B------:R-:W-:Y:S01]  /*2810*/  IMAD.IADD R13, R10, 0x1, -R11 ;  /* 0x000000010a0d7824 */ /* 0x000fe200078e0a0b */
[----:B------:R-:W-:Y:S02]  /*2820*/  SHF.R.S32.HI R11, RZ, 0x1f, R4 ;  /* 0x0000001fff0b7819 */ /* 0x000fe40000011404 */
[----:B------:R-:W-:Y:S02]  /*2830*/  ISETP.GE.U32.AND P1, PT, R12, 0x3, PT ;  /* 0x000000030c00780c */ /* 0x000fe40003f26070 */
[----:B------:R-:W-:Y:S02]  /*2840*/  IADD3 R10, R14, 0x3, RZ ;  /* 0x000000030e0a7810 */ /* 0x000fe40007ffe0ff */
[----:B------:R-:W-:-:S02]  /*2850*/  SHF.R.S32.HI R19, RZ, 0x1f, R18 ;  /* 0x0000001fff137819 */ /* 0x000fc40000011412 */
[----:B------:R-:W-:-:S04]  /*2860*/  LOP3.LUT R13, R13, 0x3, RZ, 0xc0, !PT ;  /* 0x000000030d0d7812 */ /* 0x000fc800078ec0ff */
.L_x_1498:
        /* <DEDUP_REMOVED lines=16> */
[----:B------:R-:W-:-:S04]  /*2970*/  IMAD.IADD R24, R29, 0x1, R31 ;  /* 0x000000011d187824 */ /* 0x000fc800078e021f */
[----:B------:R-:W-:Y:S02]  /*2980*/  IMAD R27, R24, c[0x0][0x170], RZ ;  /* 0x00005c00181b7a24 */ /* 0x000fe400078e02ff */
[----:B------:R-:W-:Y:S02]  /*2990*/  IMAD.MOV.U32 R24, RZ, RZ, R4 ;  /* 0x000000ffff187224 */ /* 0x000fe400078e0004 */
[C---:B------:R-:W-:Y:S02]  /*29a0*/  IMAD R27, R28.reuse, c[0x0][0x174], R27 ;  /* 0x00005d001c1b7a24 */ /* 0x040fe400078e021b */
[----:B------:R-:W-:-:S04]  /*29b0*/  IMAD.WIDE.U32 R28, R28, c[0x0][0x170], R24 ;  /* 0x00005c001c1c7a25 */ /* 0x000fc800078e0018 */
[----:B------:R-:W-:Y:S01]  /*29c0*/  IMAD.IADD R27, R29, 0x1, R27 ;  /* 0x000000011d1b7824 */ /* 0x000fe200078e021b */
[----:B------:R-:W-:-:S04]  /*29d0*/  LEA R26, P0, R28, c[0x0][0x168], 0x1 ;  /* 0x00005a001c1a7a11 */ /* 0x000fc800078008ff */
        /* <DEDUP_REMOVED lines=15> */
[----:B------:R-:W-:Y:S02]  /*2ad0*/  @P0 IMAD R31, R31, c[0x0][0x170], RZ ;  /* 0x00005c001f1f0a24 */ /* 0x000fe400078e02ff */
[----:B------:R-:W-:-:S04]  /*2ae0*/  @P0 IMAD.WIDE.U32 R24, R26, c[0x0][0x170], R24 ;  /* 0x00005c001a180a25 */ /* 0x000fc800078e0018 */
[----:B------:R-:W-:Y:S01]  /*2af0*/  @P0 IMAD R31, R26, c[0x0][0x174], R31 ;  /* 0x00005d001a1f0a24 */ /* 0x000fe200078e021f */
[----:B------:R-:W-:Y:S01]  /*2b00*/  LEA R26, P3, R28, c[0x0][0x168], 0x1 ;  /* 0x00005a001c1a7a11 */ /* 0x000fe200078608ff */
[----:B------:R-:W-:Y:S02]  /*2b10*/  IMAD.IADD R27, R29, 0x1, R27 ;  /* 0x000000011d1b7824 */ /* 0x000fe400078e021b */
[----:B------:R-:W-:-:S03]  /*2b20*/  @P0 IMAD.IADD R25, R25, 0x1, R31 ;  /* 0x0000000119190824 */ /* 0x000fc600078e021f */
[----:B------:R-:W-:Y:S02]  /*2b30*/  LEA.HI.X R27, R28, c[0x0][0x16c], R27, 0x1, P3 ;  /* 0x00005b001c1b7a11 */ /* 0x000fe400018f0c1b */
[----:B------:R-:W-:-:S03]  /*2b40*/  @P0 LEA R28, P3, R24, c[0x0][0x168], 0x1 ;  /* 0x00005a00181c0a11 */ /* 0x000fc600078608ff */
[----:B------:R-:W2:Y:S01]  /*2b50*/  LDG.E.U16 R26, [R26.64] ;  /* 0x000000121a1a7981 */ /* 0x000ea2000c1e1500 */
        /* <DEDUP_REMOVED lines=8> */
.L_x_1489:
[----:B------:R-:W-:Y:S05]  /*2be0*/  BSYNC B2 ;  /* 0x0000000000027941 */ /* 0x000fea0003800000 */
.L_x_1488:
[----:B------:R-:W-:Y:S01]  /*2bf0*/  BSSY B2, `(.L_x_1490) ;  /* 0x00000ae000027945 */ /* 0x000fe20003800000 */
[----:B------:R-:W-:Y:S05]  /*2c00*/  @!P1 BRA `(.L_x_1491) ;  /* 0x00000ac000009947 */ /* 0x000fea0003800000 */
[--C-:B------:R-:W-:Y:S01]  /*2c10*/  SHF.R.S32.HI R25, RZ, 0x1f, R33.reuse ;  /* 0x0000001fff197819 */ /* 0x100fe20000011421 */
[----:B------:R-:W-:Y:S01]  /*2c20*/  IMAD R23, R12, c[0x0][0x180], RZ ;  /* 0x000060000c177a24 */ /* 0x000fe200078e02ff */
[----:B------:R-:W-:Y:S01]  /*2c30*/  BSSY B3, `(.L_x_1492) ;  /* 0x0000066000037945 */ /* 0x000fe20003800000 */
[----:B------:R-:W-:Y:S01]  /*2c40*/  IMAD.MOV.U32 R24, RZ, RZ, R33 ;  /* 0x000000ffff187224 */ /* 0x000fe200078e0021 */
[----:B------:R-:W-:Y:S01]  /*2c50*/  PLOP3.LUT P0, PT, PT, PT, PT, 0x80, 0x0 ;  /* 0x000000000000781c */ /* 0x000fe20003f0f070 */
[C---:B------:R-:W-:Y:S02]  /*2c60*/  IMAD R23, R22.reuse, c[0x0][0x184], R23 ;  /* 0x0000610016177a24 */ /* 0x040fe400078e0217 */
[----:B------:R-:W-:-:S04]  /*2c70*/  IMAD.WIDE.U32 R24, R22, c[0x0][0x180], R24 ;  /* 0x0000600016187a25 */ /* 0x000fc800078e0018 */
[----:B------:R-:W-:Y:S02]  /*2c80*/  IMAD.IADD R12, R23, 0x1, R25 ;  /* 0x00000001170c7824 */ /* 0x000fe400078e0219 */
[----:B------:R-:W-:-:S04]  /*2c90*/  IMAD.WIDE.U32 R22, R24, c[0x0][0x170], RZ ;  /* 0x00005c0018167a25 */ /* 0x000fc800078e00ff */
[----:B------:R-:W-:Y:S01]  /*2ca0*/  IMAD R25, R12, c[0x0][0x170], RZ ;  /* 0x00005c000c197a24 */ /* 0x000fe200078e02ff */
[----:B------:R-:W-:Y:S01]  /*2cb0*/  LEA R36, P4, R22, R20, 0x1 ;  /* 0x0000001416247211 */ /* 0x000fe200078808ff */
[----:B------:R-:W-:Y:S02]  /*2cc0*/  IMAD.IADD R12, R8, 0x1, -R33 ;  /* 0x00000001080c7824 */ /* 0x000fe400078e0a21 */
[----:B------:R-:W-:-:S03]  /*2cd0*/  IMAD R25, R24, c[0x0][0x174], R25 ;  /* 0x00005d0018197a24 */ /* 0x000fc600078e0219 */
[----:B------:R-:W-:Y:S01]  /*2ce0*/  ISETP.GT.AND P3, PT, R12, 0xc, PT ;  /* 0x0000000c0c00780c */ /* 0x000fe20003f64270 */
[----:B------:R-:W-:-:S05]  /*2cf0*/  IMAD.IADD R37, R23, 0x1, R25 ;  /* 0x0000000117257824 */ /* 0x000fca00078e0219 */
[----:B------:R-:W-:-:S07]  /*2d00*/  LEA.HI.X R37, R22, R21, R37, 0x1, P4 ;  /* 0x0000001516257211 */ /* 0x000fce00020f0c25 */
[----:B------:R-:W-:Y:S05]  /*2d10*/  @!P3 BRA `(.L_x_1493) ;  /* 0x000005700000b947 */ /* 0x000fea0003800000 */
[----:B------:R-:W-:Y:S02]  /*2d20*/  PLOP3.LUT P0, PT, PT, PT, PT, 0x8, 0x0 ;  /* 0x000000000000781c */ /* 0x000fe40003f0e170 */
[----:B------:R-:W-:Y:S02]  /*2d30*/  IADD3 R12, R8, -0xc, RZ ;  /* 0xfffffff4080c7810 */ /* 0x000fe40007ffe0ff */
.L_x_1494:
[----:B------:R-:W-:Y:S02]  /*2d40*/  IMAD.MOV.U32 R22, RZ, RZ, R36 ;  /* 0x000000ffff167224 */ /* 0x000fe400078e0024 */
[----:B------:R-:W-:-:S05]  /*2d50*/  IMAD.MOV.U32 R23, RZ, RZ, R37 ;  /* 0x000000ffff177224 */ /* 0x000fca00078e0025 */
[----:B------:R0:W2:Y:S01]  /*2d60*/  LDG.E.U16 R32, [R22.64] ;  /* 0x0000001216207981 */ /* 0x0000a2000c1e1500 */
[----:B------:R-:W-:-:S04]  /*2d70*/  IADD3 R24, P3, R36, UR4, RZ ;  /* 0x0000000424187c10 */ /* 0x000fc8000ff7e0ff */
[----:B------:R-:W-:Y:S02]  /*2d80*/  IADD3.X R25, R37, UR5, RZ, P3, !PT ;  /* 0x0000000525197c10 */ /* 0x000fe40009ffe4ff */
[----:B------:R-:W-:-:S03]  /*2d90*/  IADD3 R28, P3, R24, UR4, RZ ;  /* 0x00000004181c7c10 */ /* 0x000fc6000ff7e0ff */
[----:B------:R1:W3:Y:S01]  /*2da0*/  LDG.E.U16 R31, [R24.64] ;  /* 0x00000012181f7981 */ /* 0x0002e2000c1e1500 */
[----:B------:R-:W-:Y:S02]  /*2db0*/  IADD3.X R29, R25, UR5, RZ, P3, !PT ;  /* 0x00000005191d7c10 */ /* 0x000fe40009ffe4ff */
[----:B------:R-:W-:-:S03]  /*2dc0*/  IADD3 R36, P3, R28, UR4, RZ ;  /* 0x000000041c247c10 */ /* 0x000fc6000ff7e0ff */
[----:B------:R4:W5:Y:S01]  /*2dd0*/  LDG.E.U16 R35, [R28.64] ;  /* 0x000000121c237981 */ /* 0x000962000c1e1500 */
[----:B------:R-:W-:Y:S02]  /*2de0*/  IADD3.X R37, R29, UR5, RZ, P3, !PT ;  /* 0x000000051d257c10 */ /* 0x000fe40009ffe4ff */
[----:B------:R-:W-:-:S03]  /*2df0*/  IADD3 R26, P3, R36, UR4, RZ ;  /* 0x00000004241a7c10 */ /* 0x000fc6000ff7e0ff */
[----:B------:R-:W5:Y:S01]  /*2e00*/  LDG.E.U16 R36, [R36.64] ;  /* 0x0000001224247981 */ /* 0x000f62000c1e1500 */
[----:B------:R-:W-:Y:S02]  /*2e10*/  IADD3.X R27, R37, UR5, RZ, P3, !PT ;  /* 0x00000005251b7c10 */ /* 0x000fe40009ffe4ff */
[----:B0-----:R-:W-:-:S03]  /*2e20*/  IADD3 R22, P3, R26, UR4, RZ ;  /* 0x000000041a167c10 */ /* 0x001fc6000ff7e0ff */
[----:B------:R0:W5:Y:S01]  /*2e30*/  LDG.E.U16 R26, [R26.64] ;  /* 0x000000121a1a7981 */ /* 0x000162000c1e1500 */
[----:B------:R-:W-:Y:S02]  /*2e40*/  IADD3.X R23, R27, UR5, RZ, P3, !PT ;  /* 0x000000051b177c10 */ /* 0x000fe40009ffe4ff */
[----:B-1----:R-:W-:-:S03]  /*2e50*/  IADD3 R24, P3, R22, UR4, RZ ;  /* 0x0000000416187c10 */ /* 0x002fc6000ff7e0ff */
[----:B------:R1:W5:Y:S01]  /*2e60*/  LDG.E.U16 R22, [R22.64] ;  /* 0x0000001216167981 */ /* 0x000362000c1e1500 */
[----:B------:R-:W-:Y:S02]  /*2e70*/  IADD3.X R25, R23, UR5, RZ, P3, !PT ;  /* 0x0000000517197c10 */ /* 0x000fe40009ffe4ff */
[----:B----4-:R-:W-:-:S03]  /*2e80*/  IADD3 R28, P3, R24, UR4, RZ ;  /* 0x00000004181c7c10 */ /* 0x010fc6000ff7e0ff */
[----:B-1----:R1:W4:Y:S01]  /*2e90*/  LDG.E.U16 R23, [R24.64] ;  /* 0x0000001218177981 */ /* 0x002322000c1e1500 */
[----:B------:R-:W-:Y:S02]  /*2ea0*/  IADD3.X R29, R25, UR5, RZ, P3, !PT ;  /* 0x00000005191d7c10 */ /* 0x000fe40009ffe4ff */
[----:B-1----:R-:W-:Y:S02]  /*2eb0*/  IADD3 R24, P3, R28, UR4, RZ ;  /* 0x000000041c187c10 */ /* 0x002fe4000ff7e0ff */
[----:B--2---:R-:W-:Y:S02]  /*2ec0*/  PRMT R25, RZ, 0x5410, R32 ;  /* 0x00005410ff197816 */ /* 0x004fe40000000020 */
[----:B------:R5:W2:Y:S03]  /*2ed0*/  LDG.E.U16 R32, [R28.64] ;  /* 0x000000121c207981 */ /* 0x000aa6000c1e1500 */
[----:B------:R-:W-:Y:S01]  /*2ee0*/  FADD.FTZ R34, R25, R34 ;  /* 0x0000002219227221 */ /* 0x000fe20000010000 */
[----:B------:R-:W-:-:S05]  /*2ef0*/  IADD3.X R25, R29, UR5, RZ, P3, !PT ;  /* 0x000000051d197c10 */ /* 0x000fca0009ffe4ff */
[----:B0-----:R0:W2:Y:S01]  /*2f00*/  LDG.E.U16 R27, [R24.64] ;  /* 0x00000012181b7981 */ /* 0x0010a2000c1e1500 */
[----:B---3--:R-:W-:Y:S02]  /*2f10*/  PRMT R31, RZ, 0x5410, R31 ;  /* 0x00005410ff1f7816 */ /* 0x008fe4000000001f */
[----:B-----5:R-:W-:-:S03]  /*2f20*/  PRMT R28, RZ, 0x5410, R35 ;  /* 0x00005410ff1c7816 */ /* 0x020fc60000000023 */
[----:B------:R-:W-:Y:S01]  /*2f30*/  FADD.FTZ R31, R34, R31 ;  /* 0x0000001f221f7221 */ /* 0x000fe20000010000 */
[----:B------:R-:W-:-:S03]  /*2f40*/  IADD3 R34, P3, R24, UR4, RZ ;  /* 0x0000000418227c10 */ /* 0x000fc6000ff7e0ff */
[----:B------:R-:W-:Y:S01]  /*2f50*/  FADD.FTZ R31, R31, R28 ;  /* 0x0000001c1f1f7221 */ /* 0x000fe20000010000 */
[----:B------:R-:W-:Y:S02]  /*2f60*/  IADD3.X R35, R25, UR5, RZ, P3, !PT ;  /* 0x0000000519237c10 */ /* 0x000fe40009ffe4ff */
[----:B------:R-:W-:Y:S02]  /*2f70*/  PRMT R36, RZ, 0x5410, R36 ;  /* 0x00005410ff247816 */ /* 0x000fe40000000024 */
[----:B------:R-:W-:Y:S02]  /*2f80*/  IADD3 R28, P3, R34, UR4, RZ ;  /* 0x00000004221c7c10 */ /* 0x000fe4000ff7e0ff */
[----:B0-----:R-:W-:Y:S01]  /*2f90*/  PRMT R25, RZ, 0x5410, R26 ;  /* 0x00005410ff197816 */ /* 0x001fe2000000001a */
[----:B------:R-:W-:Y:S01]  /*2fa0*/  FADD.FTZ R36, R31, R36 ;  /* 0x000000241f247221 */ /* 0x000fe20000010000 */
[----:B------:R-:W-:Y:S01]  /*2fb0*/  IADD3.X R29, R35, UR5, RZ, P3, !PT ;  /* 0x00000005231d7c10 */ /* 0x000fe20009ffe4ff */
[----:B------:R0:W3:Y:S01]  /*2fc0*/  LDG.E.U16 R31, [R34.64] ;  /* 0x00000012221f7981 */ /* 0x0000e2000c1e1500 */
[----:B------:R-:W-:Y:S01]  /*2fd0*/  IADD3 R24, P3, R28, UR4, RZ ;  /* 0x000000041c187c10 */ /* 0x000fe2000ff7e0ff */
[----:B------:R-:W-:-:S02]  /*2fe0*/  FADD.FTZ R36, R36, R25 ;  /* 0x0000001924247221 */ /* 0x000fc40000010000 */
[----:B------:R1:W5:Y:S01]  /*2ff0*/  LDG.E.U16 R26, [R28.64] ;  /* 0x000000121c1a7981 */ /* 0x000362000c1e1500 */
[----:B------:R-:W-:Y:S02]  /*3000*/  IADD3.X R25, R29, UR5, RZ, P3, !PT ;  /* 0x000000051d197c10 */ /* 0x000fe40009ffe4ff */
[----:B-1----:R-:W-:Y:S02]  /*3010*/  PRMT R29, RZ, 0x5410, R22 ;  /* 0x00005410ff1d7816 */ /* 0x002fe40000000016 */
[----:B----4-:R-:W-:-:S03]  /*3020*/  PRMT R23, RZ, 0x5410, R23 ;  /* 0x00005410ff177816 */ /* 0x010fc60000000017 */
[----:B------:R-:W-:Y:S01]  /*3030*/  FADD.FTZ R22, R36, R29 ;  /* 0x0000001d24167221 */ /* 0x000fe20000010000 */
[----:B------:R-:W-:Y:S02]  /*3040*/  IADD3 R36, P3, R24, UR4, RZ ;  /* 0x0000000418247c10 */ /* 0x000fe4000ff7e0ff */
[----:B------:R2:W4:Y:S01]  /*3050*/  LDG.E.U16 R24, [R24.64] ;  /* 0x0000001218187981 */ /* 0x000522000c1e1500 */
[----:B0-----:R-:W-:Y:S01]  /*3060*/  FADD.FTZ R34, R22, R23 ;  /* 0x0000001716227221 */ /* 0x001fe20000010000 */
[----:B------:R-:W-:Y:S02]  /*3070*/  IADD3.X R37, R25, UR5, RZ, P3, !PT ;  /* 0x0000000519257c10 */ /* 0x000fe40009ffe4ff */
[----:B------:R-:W-:-:S03]  /*3080*/  IADD3 R22, P3, R36, UR4, RZ ;  /* 0x0000000424167c10 */ /* 0x000fc6000ff7e0ff */
[----:B------:R-:W4:Y:S01]  /*3090*/  LDG.E.U16 R36, [R36.64] ;  /* 0x0000001224247981 */ /* 0x000f22000c1e1500 */
[----:B------:R-:W-:Y:S02]  /*30a0*/  IADD3.X R23, R37, UR5, RZ, P3, !PT ;  /* 0x0000000525177c10 */ /* 0x000fe40009ffe4ff */
[----:B------:R-:W-:-:S03]  /*30b0*/  IADD3 R28, P3, R22, UR4, RZ ;  /* 0x00000004161c7c10 */ /* 0x000fc6000ff7e0ff */
[----:B------:R4:W4:Y:S01]  /*30c0*/  LDG.E.U16 R22, [R22.64] ;  /* 0x0000001216167981 */ /* 0x000922000c1e1500 */
[----:B------:R-:W-:Y:S02]  /*30d0*/  IADD3.X R29, R23, UR5, RZ, P3, !PT ;  /* 0x00000005171d7c10 */ /* 0x000fe40009ffe4ff */
[----:B--2---:R-:W-:-:S05]  /*30e0*/  PRMT R25, RZ, 0x5410, R32 ;  /* 0x00005410ff197816 */ /* 0x004fca0000000020 */
[----:B------:R-:W-:Y:S01]  /*30f0*/  FADD.FTZ R32, R34, R25 ;  /* 0x0000001922207221 */ /* 0x000fe20000010000 */
[----:B------:R-:W-:Y:S01]  /*3100*/  IADD3 R34, P3, R28, UR4, RZ ;  /* 0x000000041c227c10 */ /* 0x000fe2000ff7e0ff */
[----:B------:R-:W2:Y:S01]  /*3110*/  LDG.E.U16 R25, [R28.64] ;  /* 0x000000121c197981 */ /* 0x000ea2000c1e1500 */
[----:B------:R-:W-:Y:S02]  /*3120*/  PRMT R27, RZ, 0x5410, R27 ;  /* 0x00005410ff1b7816 */ /* 0x000fe4000000001b */
[----:B------:R-:W-:-:S03]  /*3130*/  IADD3.X R35, R29, UR5, RZ, P3, !PT ;  /* 0x000000051d237c10 */ /* 0x000fc60009ffe4ff */
[----:B------:R-:W-:Y:S02]  /*3140*/  FADD.FTZ R32, R32, R27 ;  /* 0x0000001b20207221 */ /* 0x000fe40000010000 */
[----:B------:R-:W2:Y:S01]  /*3150*/  LDG.E.U16 R27, [R34.64] ;  /* 0x00000012221b7981 */ /* 0x000ea2000c1e1500 */
[----:B------:R-:W-:Y:S02]  /*3160*/  IADD3 R33, R33, 0x10, RZ ;  /* 0x0000001021217810 */ /* 0x000fe40007ffe0ff */
[----:B---3--:R-:W-:Y:S02]  /*3170*/  PRMT R31, RZ, 0x5410, R31 ;  /* 0x00005410ff1f7816 */ /* 0x008fe4000000001f */
[----:B-----5:R-:W-:-:S03]  /*3180*/  PRMT R26, RZ, 0x5410, R26 ;  /* 0x00005410ff1a7816 */ /* 0x020fc6000000001a */
[----:B------:R-:W-:-:S04]  /*3190*/  FADD.FTZ R31, R32, R31 ;  /* 0x0000001f201f7221 */ /* 0x000fc80000010000 */
[----:B------:R-:W-:Y:S01]  /*31a0*/  FADD.FTZ R26, R31, R26 ;  /* 0x0000001a1f1a7221 */ /* 0x000fe20000010000 */
[----:B------:R-:W-:Y:S02]  /*31b0*/  ISETP.GE.AND P3, PT, R33, R12, PT ;  /* 0x0000000c2100720c */ /* 0x000fe40003f66270 */
[----:B----4-:R-:W-:-:S05]  /*31c0*/  PRMT R23, RZ, 0x5410, R24 ;  /* 0x00005410ff177816 */ /* 0x010fca0000000018 */
[----:B------:R-:W-:Y:S01]  /*31d0*/  FADD.FTZ R23, R26, R23 ;  /* 0x000000171a177221 */ /* 0x000fe20000010000 */
[----:B------:R-:W-:-:S05]  /*31e0*/  PRMT R36, RZ, 0x5410, R36 ;  /* 0x00005410ff247816 */ /* 0x000fca0000000024 */
[----:B------:R-:W-:Y:S01]  /*31f0*/  FADD.FTZ R23, R23, R36 ;  /* 0x0000002417177221 */ /* 0x000fe20000010000 */
[----:B------:R-:W-:-:S05]  /*3200*/  PRMT R22, RZ, 0x5410, R22 ;  /* 0x00005410ff167816 */ /* 0x000fca0000000016 */
[----:B------:R-:W-:Y:S01]  /*3210*/  FADD.FTZ R22, R23, R22 ;  /* 0x0000001617167221 */ /* 0x000fe20000010000 */
[----:B------:R-:W-:-:S04]  /*3220*/  IADD3 R36, P4, R34, UR4, RZ ;  /* 0x0000000422247c10 */ /* 0x000fc8000ff9e0ff */
[----:B------:R-:W-:Y:S02]  /*3230*/  IADD3.X R37, R35, UR5, RZ, P4, !PT ;  /* 0x0000000523257c10 */ /* 0x000fe4000a7fe4ff */
[----:B--2---:R-:W-:-:S05]  /*3240*/  PRMT R25, RZ, 0x5410, R25 ;  /* 0x00005410ff197816 */ /* 0x004fca0000000019 */
[----:B------:R-:W-:Y:S01]  /*3250*/  FADD.FTZ R22, R22, R25 ;  /* 0x0000001916167221 */ /* 0x000fe20000010000 */
[----:B------:R-:W-:-:S05]  /*3260*/  PRMT R27, RZ, 0x5410, R27 ;  /* 0x00005410ff1b7816 */ /* 0x000fca000000001b */
[----:B------:R-:W-:Y:S01]  /*3270*/  FADD.FTZ R34, R22, R27 ;  /* 0x0000001b16227221 */ /* 0x000fe20000010000 */
[----:B------:R-:W-:Y:S05]  /*3280*/  @!P3 BRA `(.L_x_1494) ;  /* 0xfffffab00000b947 */ /* 0x000fea000383ffff */
.L_x_1493:
[----:B------:R-:W-:Y:S05]  /*3290*/  BSYNC B3 ;  /* 0x0000000000037941 */ /* 0x000fea0003800000 */
.L_x_1492:
[----:B------:R-:W-:Y:S01]  /*32a0*/  IMAD.IADD R12, R8, 0x1, -R33 ;  /* 0x00000001080c7824 */ /* 0x000fe200078e0a21 */
[----:B------:R-:W-:Y:S04]  /*32b0*/  BSSY B3, `(.L_x_1495) ;  /* 0x000002d000037945 */ /* 0x000fe80003800000 */
[----:B------:R-:W-:-:S13]  /*32c0*/  ISETP.GT.AND P3, PT, R12, 0x4, PT ;  /* 0x000000040c00780c */ /* 0x000fda0003f64270 */
[----:B------:R-:W-:Y:S05]  /*32d0*/  @!P3 BRA `(.L_x_1496) ;  /* 0x000002a00000b947 */ /* 0x000fea0003800000 */
[----:B------:R-:W-:Y:S01]  /*32e0*/  IADD3 R28, P0, R36, UR4, RZ ;  /* 0x00000004241c7c10 */ /* 0x000fe2000ff1e0ff */
[----:B------:R0:W2:Y:S03]  /*32f0*/  LDG.E.U16 R12, [R36.64] ;  /* 0x00000012240c7981 */ /* 0x0000a6000c1e1500 */
        /* <DEDUP_REMOVED lines=8> */
[----:B------:R2:W5:Y:S01]  /*3380*/  LDG.E.U16 R24, [R24.64] ;  /* 0x0000001218187981 */ /* 0x000562000c1e1500 */
[----:B------:R-:W-:Y:S02]  /*3390*/  IADD3.X R23, R25, UR5, RZ, P0, !PT ;  /* 0x0000000519177c10 */ /* 0x000fe400087fe4ff */
[----:B----4-:R-:W-:-:S03]  /*33a0*/  IADD3 R26, P0, R22, UR4, RZ ;  /* 0x00000004161a7c10 */ /* 0x010fc6000ff1e0ff */
[----:B------:R4:W5:Y:S01]  /*33b0*/  LDG.E.U16 R22, [R22.64] ;  /* 0x0000001216167981 */ /* 0x000962000c1e1500 */
[----:B------:R-:W-:Y:S02]  /*33c0*/  IADD3.X R27, R23, UR5, RZ, P0, !PT ;  /* 0x00000005171b7c10 */ /* 0x000fe400087fe4ff */
[----:B0-----:R-:W-:-:S03]  /*33d0*/  IADD3 R36, P0, R26, UR4, RZ ;  /* 0x000000041a247c10 */ /* 0x001fc6000ff1e0ff */
[----:B------:R-:W5:Y:S01]  /*33e0*/  LDG.E.U16 R26, [R26.64] ;  /* 0x000000121a1a7981 */ /* 0x000f62000c1e1500 */
[----:B------:R-:W-:Y:S02]  /*33f0*/  IADD3.X R37, R27, UR5, RZ, P0, !PT ;  /* 0x000000051b257c10 */ /* 0x000fe400087fe4ff */
[----:B-1----:R-:W-:-:S03]  /*3400*/  IADD3 R28, P0, R36, UR4, RZ ;  /* 0x00000004241c7c10 */ /* 0x002fc6000ff1e0ff */
[----:B------:R0:W5:Y:S01]  /*3410*/  LDG.E.U16 R35, [R36.64] ;  /* 0x0000001224237981 */ /* 0x000162000c1e1500 */
[----:B------:R-:W-:-:S05]  /*3420*/  IADD3.X R29, R37, UR5, RZ, P0, !PT ;  /* 0x00000005251d7c10 */ /* 0x000fca00087fe4ff */
[----:B----4-:R-:W4:Y:S01]  /*3430*/  LDG.E.U16 R23, [R28.64] ;  /* 0x000000121c177981 */ /* 0x010f22000c1e1500 */
[----:B0-----:R-:W-:Y:S02]  /*3440*/  IADD3 R36, P3, R28, UR4, RZ ;  /* 0x000000041c247c10 */ /* 0x001fe4000ff7e0ff */
[----:B------:R-:W-:Y:S02]  /*3450*/  PLOP3.LUT P0, PT, PT, PT, PT, 0x8, 0x0 ;  /* 0x000000000000781c */ /* 0x000fe40003f0e170 */
[----:B------:R-:W-:Y:S02]  /*3460*/  IADD3 R33, R33, 0x8, RZ ;  /* 0x0000000821217810 */ /* 0x000fe40007ffe0ff */
[----:B------:R-:W-:Y:S02]  /*3470*/  IADD3.X R37, R29, UR5, RZ, P3, !PT ;  /* 0x000000051d257c10 */ /* 0x000fe40009ffe4ff */
[----:B--2---:R-:W-:-:S05]  /*3480*/  PRMT R25, RZ, 0x5410, R12 ;  /* 0x00005410ff197816 */ /* 0x004fca000000000c */
[----:B------:R-:W-:Y:S01]  /*3490*/  FADD.FTZ R25, R34, R25 ;  /* 0x0000001922197221 */ /* 0x000fe20000010000 */
[----:B---3--:R-:W-:-:S05]  /*34a0*/  PRMT R12, RZ, 0x5410, R31 ;  /* 0x00005410ff0c7816 */ /* 0x008fca000000001f */
[----:B------:R-:W-:Y:S01]  /*34b0*/  FADD.FTZ R12, R25, R12 ;  /* 0x0000000c190c7221 */ /* 0x000fe20000010000 */
[----:B-----5:R-:W-:-:S05]  /*34c0*/  PRMT R25, RZ, 0x5410, R32 ;  /* 0x00005410ff197816 */ /* 0x020fca0000000020 */
[----:B------:R-:W-:Y:S01]  /*34d0*/  FADD.FTZ R12, R12, R25 ;  /* 0x000000190c0c7221 */ /* 0x000fe20000010000 */
[----:B------:R-:W-:-:S05]  /*34e0*/  PRMT R25, RZ, 0x5410, R24 ;  /* 0x00005410ff197816 */ /* 0x000fca0000000018 */
[----:B------:R-:W-:Y:S01]  /*34f0*/  FADD.FTZ R12, R12, R25 ;  /* 0x000000190c0c7221 */ /* 0x000fe20000010000 */
[----:B------:R-:W-:-:S05]  /*3500*/  PRMT R25, RZ, 0x5410, R22 ;  /* 0x00005410ff197816 */ /* 0x000fca0000000016 */
[----:B------:R-:W-:Y:S01]  /*3510*/  FADD.FTZ R12, R12, R25 ;  /* 0x000000190c0c7221 */ /* 0x000fe20000010000 */
[----:B------:R-:W-:-:S05]  /*3520*/  PRMT R25, RZ, 0x5410, R26 ;  /* 0x00005410ff197816 */ /* 0x000fca000000001a */
[----:B------:R-:W-:Y:S01]  /*3530*/  FADD.FTZ R12, R12, R25 ;  /* 0x000000190c0c7221 */ /* 0x000fe20000010000 */
[----:B------:R-:W-:-:S05]  /*3540*/  PRMT R35, RZ, 0x5410, R35 ;  /* 0x00005410ff237816 */ /* 0x000fca0000000023 */
[----:B------:R-:W-:Y:S01]  /*3550*/  FADD.FTZ R12, R12, R35 ;  /* 0x000000230c0c7221 */ /* 0x000fe20000010000 */
[----:B----4-:R-:W-:-:S05]  /*3560*/  PRMT R23, RZ, 0x5410, R23 ;  /* 0x00005410ff177816 */ /* 0x010fca0000000017 */
[----:B------:R-:W-:Y:S02]  /*3570*/  FADD.FTZ R34, R12, R23 ;  /* 0x000000170c227221 */ /* 0x000fe40000010000 */
.L_x_1496:
[----:B------:R-:W-:Y:S05]  /*3580*/  BSYNC B3 ;  /* 0x0000000000037941 */ /* 0x000fea0003800000 */
.L_x_1495:
[----:B------:R-:W-:-:S13]  /*3590*/  ISETP.LT.OR P0, PT, R33, R8, P0 ;  /* 0x000000082100720c */ /* 0x000fda0000701670 */
[----:B------:R-:W-:Y:S05]  /*35a0*/  @!P0 BRA `(.L_x_1491) ;  /* 0x0000012000008947 */ /* 0x000fea0003800000 */
[----:B------:R-:W-:Y:S02]  /*35b0*/  IADD3 R24, P0, R36, UR4, RZ ;  /* 0x0000000424187c10 */ /* 0x000fe4000ff1e0ff */
[----:B------:R-:W2:Y:S02]  /*35c0*/  LDG.E.U16 R36, [R36.64] ;  /* 0x0000001224247981 */ /* 0x000ea4000c1e1500 */
[----:B------:R-:W-:Y:S02]  /*35d0*/  IADD3.X R25, R37, UR5, RZ, P0, !PT ;  /* 0x0000000525197c10 */ /* 0x000fe400087fe4ff */
[----:B------:R-:W-:-:S03]  /*35e0*/  IADD3 R22, P0, R24, UR4, RZ ;  /* 0x0000000418167c10 */ /* 0x000fc6000ff1e0ff */
[----:B------:R-:W3:Y:S01]  /*35f0*/  LDG.E.U16 R24, [R24.64] ;  /* 0x0000001218187981 */ /* 0x000ee2000c1e1500 */
[----:B------:R-:W-:Y:S02]  /*3600*/  IADD3.X R23, R25, UR5, RZ, P0, !PT ;  /* 0x0000000519177c10 */ /* 0x000fe400087fe4ff */
[----:B------:R-:W-:-:S03]  /*3610*/  IADD3 R26, P0, R22, UR4, RZ ;  /* 0x00000004161a7c10 */ /* 0x000fc6000ff1e0ff */
[----:B------:R2:W4:Y:S01]  /*3620*/  LDG.E.U16 R22, [R22.64] ;  /* 0x0000001216167981 */ /* 0x000522000c1e1500 */
[----:B------:R-:W-:-:S05]  /*3630*/  IADD3.X R27, R23, UR5, RZ, P0, !PT ;  /* 0x00000005171b7c10 */ /* 0x000fca00087fe4ff */
[----:B------:R-:W5:Y:S01]  /*3640*/  LDG.E.U16 R26, [R26.64] ;  /* 0x000000121a1a7981 */ /* 0x000f62000c1e1500 */
[----:B--2---:R-:W-:-:S05]  /*3650*/  PRMT R23, RZ, 0x5410, R36 ;  /* 0x00005410ff177816 */ /* 0x004fca0000000024 */
[----:B------:R-:W-:Y:S01]  /*3660*/  FADD.FTZ R34, R34, R23 ;  /* 0x0000001722227221 */ /* 0x000fe20000010000 */
[----:B---3--:R-:W-:-:S05]  /*3670*/  PRMT R23, RZ, 0x5410, R24 ;  /* 0x00005410ff177816 */ /* 0x008fca0000000018 */
[----:B------:R-:W-:Y:S01]  /*3680*/  FADD.FTZ R34, R34, R23 ;  /* 0x0000001722227221 */ /* 0x000fe20000010000 */
[----:B----4-:R-:W-:-:S05]  /*3690*/  PRMT R23, RZ, 0x5410, R22 ;  /* 0x00005410ff177816 */ /* 0x010fca0000000016 */
[----:B------:R-:W-:Y:S01]  /*36a0*/  FADD.FTZ R34, R34, R23 ;  /* 0x0000001722227221 */ /* 0x000fe20000010000 */
[----:B-----5:R-:W-:-:S05]  /*36b0*/  PRMT R23, RZ, 0x5410, R26 ;  /* 0x00005410ff177816 */ /* 0x020fca000000001a */
[----:B------:R-:W-:Y:S02]  /*36c0*/  FADD.FTZ R34, R34, R23 ;  /* 0x0000001722227221 */ /* 0x000fe40000010000 */
.L_x_1491:
[----:B------:R-:W-:Y:S05]  /*36d0*/  BSYNC B2 ;  /* 0x0000000000027941 */ /* 0x000fea0003800000 */
.L_x_1490:
[----:B------:R-:W-:Y:S01]  /*36e0*/  @P2 CALL.REL.NOINC `(.L_x_1497) ;  /* 0x0000001000002944 */ /* 0x000fe20003c00000 */
[----:B------:R-:W-:Y:S05]  /*36f0*/  BRA `(.L_x_1498) ;  /* 0xfffff17000007947 */ /* 0x000fea000383ffff */
.L_x_1497:
[----:B------:R-:W-:Y:S05]  /*3700*/  BSYNC B1 ;  /* 0x0000000000017941 */ /* 0x000fea0003800000 */
.L_x_1487:
        /* <DEDUP_REMOVED lines=11> */
.L_x_1486:
[----:B------:R-:W-:Y:S02]  /*37c0*/  PRMT R6, RZ, 0x7610, R6 ;  /* 0x00007610ff067816 */ /* 0x000fe40000000006 */
.L_x_1499:
[----:B------:R-:W-:Y:S05]  /*37d0*/  BSYNC B0 ;  /* 0x0000000000007941 */ /* 0x000fea0003800000 */
.L_x_1485:
        /* <DEDUP_REMOVED lines=12> */
.L_x_1500:
[----:B------:R-:W-:Y:S05]  /*38a0*/  EXIT ;  /* 0x000000000000794d */ /* 0x000fea0003800000 */
        .weak           $__internal_21_$__cuda_sm20_div_s64
        .type           $__internal_21_$__cuda_sm20_div_s64,@function
        .size           $__internal_21_$__cuda_sm20_div_s64,(.L_x_1854 - $__internal_21_$__cuda_sm20_div_s64)
$__internal_21_$__cuda_sm20_div_s64:
        /* <DEDUP_REMOVED lines=20> */
[----:B------:R-:W-:-:S04]  /*39f0*/  IMAD.HI.U32 R10, P1, R7, R21, R10 ;  /* 0x00000015070a7227 */ /* 0x000fc8000782000a */
        /* <DEDUP_REMOVED lines=8> */
[----:B------:R-:W-:Y:S01]  /*3a80*/  IMAD.X R6, RZ, RZ, ~R7, P0 ;  /* 0x000000ffff067224 */ /* 0x000fe200000e0e07 */
[----:B------:R-:W-:-:S03]  /*3a90*/  IADD3 R7, P4, RZ, -R18, RZ ;  /* 0x80000012ff077210 */ /* 0x000fc60007f9e0ff */
[----:B------:R-:W-:-:S06]  /*3aa0*/  IMAD.WIDE.U32 R10, P0, R11, R6, R10 ;  /* 0x000000060b0a7225 */ /* 0x000fcc000780000a */
[----:B------:R-:W-:Y:S01]  /*3ab0*/  IMAD.HI.U32 R10, P1, R19, R21, R10 ;  /* 0x00000015130a7227 */ /* 0x000fe2000782000a */
[----:B------:R-:W-:-:S03]  /*3ac0*/  SEL R11, R7, R18, !P3 ;  /* 0x00000012070b7207 */ /* 0x000fc60005800000 */
        /* <DEDUP_REMOVED lines=18> */
[----:B------:R-:W-:-:S03]  /*3bf0*/  IMAD R7, R21, R9, R7 ;  /* 0x0000000915077224 */ /* 0x000fc600078e0207 */
[-C--:B------:R-:W-:Y:S01]  /*3c00*/  ISETP.GE.U32.AND P0, PT, R25, R8.reuse, PT ;  /* 0x000000081900720c */ /* 0x080fe20003f06070 */
[----:B------:R-:W-:-:S04]  /*3c10*/  IMAD R6, R23, R8, R7 ;  /* 0x0000000817067224 */ /* 0x000fc800078e0207 */
[----:B------:R-:W-:Y:S01]  /*3c20*/  IMAD.X R19, R19, 0x1, ~R6, P1 ;  /* 0x0000000113137824 */ /* 0x000fe200008e0e06 */
[----:B------:R-:W-:Y:S02]  /*3c30*/  IADD3 R7, P1, R25, -R8, RZ ;  /* 0x8000000819077210 */ /* 0x000fe40007f3e0ff */
[----:B------:R-:W-:Y:S02]  /*3c40*/  IADD3 R6, P2, R21, 0x1, RZ ;  /* 0x0000000115067810 */ /* 0x000fe40007f5e0ff */
[C---:B------:R-:W-:Y:S01]  /*3c50*/  ISETP.GE.U32.AND.EX P0, PT, R19.reuse, R9, PT, P0 ;  /* 0x000000091300720c */ /* 0x040fe20003f06100 */
[----:B------:R-:W-:Y:S02]  /*3c60*/  IMAD.X R11, R19, 0x1, ~R9, P1 ;  /* 0x00000001130b7824 */ /* 0x000fe400008e0e09 */
[----:B------:R-:W-:Y:S01]  /*3c70*/  IMAD.X R10, RZ, RZ, R23, P2 ;  /* 0x000000ffff0a7224 */ /* 0x000fe200010e0617 */
[----:B------:R-:W-:Y:S02]  /*3c80*/  SEL R7, R7, R25, P0 ;  /* 0x0000001907077207 */ /* 0x000fe40000000000 */
[----:B------:R-:W-:-:S02]  /*3c90*/  SEL R21, R6, R21, P0 ;  /* 0x0000001506157207 */ /* 0x000fc40000000000 */
[----:B------:R-:W-:Y:S02]  /*3ca0*/  SEL R11, R11, R19, P0 ;  /* 0x000000130b0b7207 */ /* 0x000fe40000000000 */
[----:B------:R-:W-:Y:S02]  /*3cb0*/  ISETP.GE.U32.AND P1, PT, R7, R8, PT ;  /* 0x000000080700720c */ /* 0x000fe40003f26070 */
[----:B------:R-:W-:Y:S02]  /*3cc0*/  SEL R8, R10, R23, P0 ;  /* 0x000000170a087207 */ /* 0x000fe40000000000 */
[----:B------:R-:W-:Y:S02]  /*3cd0*/  IADD3 R6, P2, R21, 0x1, RZ ;  /* 0x0000000115067810 */ /* 0x000fe40007f5e0ff */
[----:B------:R-:W-:Y:S02]  /*3ce0*/  ISETP.GE.U32.AND.EX P0, PT, R11, R9, PT, P1 ;  /* 0x000000090b00720c */ /* 0x000fe40003f06110 */
[----:B------:R-:W-:Y:S01]  /*3cf0*/  LOP3.LUT R10, R5, R16, RZ, 0x3c, !PT ;  /* 0x00000010050a7212 */ /* 0x000fe200078e3cff */
[----:B------:R-:W-:Y:S01]  /*3d00*/  IMAD.X R7, RZ, RZ, R8, P2 ;  /* 0x000000ffff077224 */ /* 0x000fe200010e0608 */
[----:B------:R-:W-:-:S02]  /*3d10*/  SEL R6, R6, R21, P0 ;  /* 0x0000001506067207 */ /* 0x000fc40000000000 */
[----:B------:R-:W-:Y:S02]  /*3d20*/  ISETP.GE.AND P1, PT, R10, RZ, PT ;  /* 0x000000ff0a00720c */ /* 0x000fe40003f26270 */
[----:B------:R-:W-:Y:S02]  /*3d30*/  SEL R7, R7, R8, P0 ;  /* 0x0000000807077207 */ /* 0x000fe40000000000 */
[----:B------:R-:W-:Y:S02]  /*3d40*/  IADD3 R9, P2, RZ, -R6, RZ ;  /* 0x80000006ff097210 */ /* 0x000fe40007f5e0ff */
[----:B------:R-:W-:Y:S01]  /*3d50*/  ISETP.NE.U32.AND P0, PT, R15, RZ, PT ;  /* 0x000000ff0f00720c */ /* 0x000fe20003f05070 */
[----:B------:R-:W-:Y:S02]  /*3d60*/  IMAD.MOV.U32 R15, RZ, RZ, 0x0 ;  /* 0x00000000ff0f7424 */ /* 0x000fe400078e00ff */
[----:B------:R-:W-:Y:S01]  /*3d70*/  IMAD.X R8, RZ, RZ, ~R7, P2 ;  /* 0x000000ffff087224 */ /* 0x000fe200010e0e07 */
[----:B------:R-:W-:-:S02]  /*3d80*/  ISETP.NE.AND.EX P0, PT, R5, RZ, PT, P0 ;  /* 0x000000ff0500720c */ /* 0x000fc40003f05300 */
[----:B------:R-:W-:Y:S02]  /*3d90*/  SEL R5, R9, R6, !P1 ;  /* 0x0000000609057207 */ /* 0x000fe40004800000 */
[----:B------:R-:W-:Y:S02]  /*3da0*/  SEL R6, R8, R7, !P1 ;  /* 0x0000000708067207 */ /* 0x000fe40004800000 */
[----:B------:R-:W-:Y:S02]  /*3db0*/  SEL R5, R5, 0xffffffff, P0 ;  /* 0xffffffff05057807 */ /* 0x000fe40000000000 */
[----:B------:R-:W-:Y:S01]  /*3dc0*/  SEL R6, R6, 0xffffffff, P0 ;  /* 0xffffffff06067807 */ /* 0x000fe20000000000 */
[----:B------:R-:W-:Y:S06]  /*3dd0*/  RET.REL.NODEC R14 `(_ZN2at6native49_GLOBAL__N__3489678a_16_AveragePool2d_cu_fb80407630avg_pool2d_out_cuda_frame_nhwcIN3c108BFloat16EfEEviPKT_llliiiiiiiiPS5_ibb) ;  /* 0xffffc2200e007950 */ /* 0x000fec0003c3ffff */
.L_x_1502:
        /* <DEDUP_REMOVED lines=10> */
.L_x_1854:


//--------------------- .text._ZN2at6native49_GLOBAL__N__3489678a_16_AveragePool2d_cu_fb80407625avg_pool2d_out_cuda_frameIN3c104HalfEfEEviPKT_lllliiiiiiiPS5_ibb --------------------------
	.section	.text._ZN2at6native49_GLOBAL__N__3489678a_16_AveragePool2d_cu_fb80407625avg_pool2d_out_cuda_frameIN3c104HalfEfEEviPKT_lllliiiiiiiPS5_ibb,"ax",@progbits
	.sectioninfo	@"SHI_REGISTERS=32"
	.align	128
.text._ZN2at6native49_GLOBAL__N__3489678a_16_AveragePool2d_cu_fb80407625avg_pool2d_out_cuda_frameIN3c104HalfEfEEviPKT_lllliiiiiiiPS5_ibb:
        .type           _ZN2at6native49_GLOBAL__N__3489678a_16_AveragePool2d_cu_fb80407625avg_pool2d_out_cuda_frameIN3c104HalfEfEEviPKT_lllliiiiiiiPS5_ibb,@function
        .size           _ZN2at6native49_GLOBAL__N__3489678a_16_AveragePool2d_cu_fb80407625avg_pool2d_out_cuda_frameIN3c104HalfEfEEviPKT_lllliiiiiiiPS5_ibb,(.L_x_1856 - _ZN2at6native49_GLOBAL__N__3489678a_16_AveragePool2d_cu_fb80407625avg_pool2d_out_cuda_frameIN3c104HalfEfEEviPKT_lllliiiiiiiPS5_ibb)
        .other          _ZN2at6native49_GLOBAL__N__3489678a_16_AveragePool2d_cu_fb80407625avg_pool2d_out_cuda_frameIN3c104HalfEfEEviPKT_lllliiiiiiiPS5_ibb,@"STO_CUDA_ENTRY STV_DEFAULT"
_ZN2at6native49_GLOBAL__N__3489678a_16_AveragePool2d_cu_fb80407625avg_pool2d_out_cuda_frameIN3c104HalfEfEEviPKT_lllliiiiiiiPS5_ibb:
        /* <DEDUP_REMOVED lines=28> */
.L_x_1525:
        /* <DEDUP_REMOVED lines=10> */
[----:B------:R-:W-:Y:S01]  /*0260*/  IMAD.HI.U32 R5, R5, R7, R4 ;  /* 0x0000000705057227 */ /* 0x000fe200078e0004 */
[----:B------:R-:W-:-:S05]  /*0270*/  MOV R7, R9 ;  /* 0x0000000900077202 */ /* 0x000fca0000000f00 */
        /* <DEDUP_REMOVED lines=18> */
[----:B------:R-:W-:Y:S01]  /*03a0*/  MOV R12, c[0x0][0x18c] ;  /* 0x00006300000c7a02 */ /* 0x000fe20000000f00 */
[----:B------:R-:W-:Y:S01]  /*03b0*/  IMAD.MOV.U32 R13, RZ, RZ, c[0x0][0x188] ;  /* 0x00006200ff0d7624 */ /* 0x000fe200078e00ff */
[----:B------:R-:W-:Y:S02]  /*03c0*/  MOV R14, 0x3e0 ;  /* 0x000003e0000e7802 */ /* 0x000fe40000000f00 */
[----:B------:R-:W-:Y:S05]  /*03d0*/  CALL.REL.NOINC `($__internal_22_$__cuda_sm20_div_s64) ;  /* 0x000029d000007944 */ /* 0x000fea0003c00000 */
[--C-:B------:R-:W-:Y:S02]  /*03e0*/  IMAD.MOV R17, RZ, RZ, -R7.reuse ;  /* 0x000000ffff117224 */ /* 0x100fe400078e0a07 */
[----:B------:R-:W-:Y:S02]  /*03f0*/  IMAD.MOV.U32 R5, RZ, RZ, R6 ;  /* 0x000000ffff057224 */ /* 0x000fe400078e0006 */
[----:B------:R-:W-:Y:S02]  /*0400*/  IMAD R17, R17, c[0x0][0x188], R4 ;  /* 0x0000620011117a24 */ /* 0x000fe400078e0204 */
[----:B------:R-:W-:Y:S01]  /*0410*/  IMAD.MOV.U32 R4, RZ, RZ, R7 ;  /* 0x000000ffff047224 */ /* 0x000fe200078e0007 */
[----:B------:R-:W-:Y:S05]  /*0420*/  BRA `(.L_x_1506) ;  /* 0x0000016000007947 */ /* 0x000fea0003800000 */
.L_x_1505:
        /* <DEDUP_REMOVED lines=10> */
[----:B------:R-:W-:-:S05]  /*04d0*/  IMAD.HI.U32 R7, R7, R4, RZ ;  /* 0x0000000407077227 */ /* 0x000fca00078e00ff */
[----:B------:R-:W-:-:S05]  /*04e0*/  IADD3 R9, -R7, RZ, RZ ;  /* 0x000000ff07097210 */ /* 0x000fca0007ffe1ff */
        /* <DEDUP_REMOVED lines=10> */
.L_x_1506:
[----:B------:R-:W-:Y:S05]  /*0590*/  BSYNC B0 ;  /* 0x0000000000007941 */ /* 0x000fea0003800000 */
.L_x_1504:
[----:B------:R-:W-:Y:S01]  /*05a0*/  LOP3.LUT R6, R5, c[0x0][0x174], RZ, 0xfc, !PT ;  /* 0x00005d0005067a12 */ /* 0x000fe200078efcff */
[----:B------:R-:W-:Y:S03]  /*05b0*/  BSSY B0, `(.L_x_1507) ;  /* 0x0000020000007945 */ /* 0x000fe60003800000 */
[----:B------:R-:W-:-:S13]  /*05c0*/  ISETP.NE.U32.AND P0, PT, R6, RZ, PT ;  /* 0x000000ff0600720c */ /* 0x000fda0003f05070 */
[----:B------:R-:W-:Y:S05]  /*05d0*/  @!P0 BRA `(.L_x_1508) ;  /* 0x0000009000008947 */ /* 0x000fea0003800000 */
[----:B------:R-:W-:Y:S01]  /*05e0*/  IMAD.MOV.U32 R16, RZ, RZ, R4 ;  /* 0x000000ffff107224 */ /* 0x000fe200078e0004 */
[----:B------:R-:W-:Y:S01]  /*05f0*/  MOV R15, R5 ;  /* 0x00000005000f7202 */ /* 0x000fe20000000f00 */
[----:B------:R-:W-:Y:S01]  /*0600*/  IMAD.MOV.U32 R13, RZ, RZ, c[0x0][0x170] ;  /* 0x00005c00ff0d7624 */ /* 0x000fe200078e00ff */
[----:B------:R-:W-:Y:S01]  /*0610*/  MOV R14, 0x640 ;  /* 0x00000640000e7802 */ /* 0x000fe20000000f00 */
[----:B------:R-:W-:Y:S02]  /*0620*/  IMAD.MOV.U32 R12, RZ, RZ, c[0x0][0x174] ;  /* 0x00005d00ff0c7624 */ /* 0x000fe400078e00ff */
[----:B------:R-:W-:Y:S05]  /*0630*/  CALL.REL.NOINC `($__internal_22_$__cuda_sm20_div_s64) ;  /* 0x0000277000007944 */ /* 0x000fea0003c00000 */
[----:B------:R-:W-:-:S04]  /*0640*/  IMAD.MOV R5, RZ, RZ, -R7 ;  /* 0x000000ffff057224 */ /* 0x000fc800078e0a07 */
[----:B------:R-:W-:Y:S01]  /*0650*/  IMAD R10, R5, c[0x0][0x170], R4 ;  /* 0x00005c00050a7a24 */ /* 0x000fe200078e0204 */
[----:B------:R-:W-:Y:S05]  /*0660*/  BRA `(.L_x_1509) ;  /* 0x0000014000007947 */ /* 0x000fea0003800000 */
.L_x_1508:
[----:B------:R-:W0:Y:S01]  /*0670*/  I2F.U32.RP R5, c[0x0][0x170] ;  /* 0x00005c0000057b06 */ /* 0x000e220000209000 */
[----:B------:R-:W-:-:S07]  /*0680*/  ISETP.NE.U32.AND P2, PT, RZ, c[0x0][0x170], PT ;  /* 0x00005c00ff007a0c */ /* 0x000fce0003f45070 */
[----:B0-----:R-:W0:Y:S02]  /*0690*/  MUFU.RCP R5, R5 ;  /* 0x0000000500057308 */ /* 0x001e240000001000 */
[----:B0-----:R-:W-:-:S06]  /*06a0*/  IADD3 R6, R5, 0xffffffe, RZ ;  /* 0x0ffffffe05067810 */ /* 0x001fcc0007ffe0ff */
[----:B------:R0:W1:Y:S02]  /*06b0*/  F2I.FTZ.U32.TRUNC.NTZ R7, R6 ;  /* 0x0000000600077305 */ /* 0x000064000021f000 */
[----:B0-----:R-:W-:Y:S01]  /*06c0*/  HFMA2.MMA R6, -RZ, RZ, 0, 0 ;  /* 0x00000000ff067435 */ /* 0x001fe200000001ff */
[----:B-1----:R-:W-:-:S04]  /*06d0*/  IMAD.MOV R9, RZ, RZ, -R7 ;  /* 0x000000ffff097224 */ /* 0x002fc800078e0a07 */
[----:B------:R-:W-:-:S05]  /*06e0*/  IMAD R9, R9, c[0x0][0x170], RZ ;  /* 0x00005c0009097a24 */ /* 0x000fca00078e02ff */
        /* <DEDUP_REMOVED lines=12> */
.L_x_1509:
[----:B------:R-:W-:Y:S05]  /*07b0*/  BSYNC B0 ;  /* 0x0000000000007941 */ /* 0x000fea0003800000 */
.L_x_1507:
        /* <DEDUP_REMOVED lines=12> */
[----:B------:R-:W-:Y:S01]  /*0880*/  IMAD.HI.U32 R9, R5, R9, R4 ;  /* 0x0000000905097227 */ /* 0x000fe200078e0004 */
[----:B------:R-:W-:-:S03]  /*0890*/  MOV R5, R11 ;  /* 0x0000000b00057202 */ /* 0x000fc60000000f00 */
        /* <DEDUP_REMOVED lines=15> */
[----:B------:R-:W-:-:S03]  /*0990*/  IMAD.MOV.U32 R6, RZ, RZ, c[0x0][0x1a0] ;  /* 0x00006800ff067624 */ /* 0x000fc600078e00ff */
[----:B------:R-:W-:Y:S02]  /*09a0*/  @!P1 IADD3 R13, -R13, RZ, RZ ;  /* 0x000000ff0d0d9210 */ /* 0x000fe40007ffe1ff */
        /* <DEDUP_REMOVED lines=26> */
[----:B------:R-:W-:Y:S02]  /*0b50*/  IADD3 R23, -R13, R8, RZ ;  /* 0x000000080d177210 */ /* 0x000fe40007ffe1ff */
[----:B------:R-:W-:Y:S02]  /*0b60*/  ISETP.GE.U32.AND P1, PT, R16, 0x3, PT ;  /* 0x000000031000780c */ /* 0x000fe40003f26070 */
[----:B------:R-:W-:-:S02]  /*0b70*/  SHF.R.S32.HI R13, RZ, 0x1f, R12 ;  /* 0x0000001fff0d7819 */ /* 0x000fc4000001140c */
[C---:B------:R-:W-:Y:S02]  /*0b80*/  IADD3 R8, R12.reuse, 0x1, RZ ;  /* 0x000000010c087810 */ /* 0x040fe40007ffe0ff */
[----:B------:R-:W-:Y:S02]  /*0b90*/  IADD3 R9, R12, 0x2, RZ ;  /* 0x000000020c097810 */ /* 0x000fe40007ffe0ff */
[----:B------:R-:W-:-:S04]  /*0ba0*/  LOP3.LUT R23, R23, 0x3, RZ, 0xc0, !PT ;  /* 0x0000000317177812 */ /* 0x000fc800078ec0ff */
.L_x_1522:
[----:B------:R-:W-:Y:S01]  /*0bb0*/  ISETP.NE.AND P0, PT, R23, RZ, PT ;  /* 0x000000ff1700720c */ /* 0x000fe20003f05270 */
[--C-:B------:R-:W-:Y:S01]  /*0bc0*/  IMAD.MOV.U32 R14, RZ, RZ, R7.reuse ;  /* 0x000000ffff0e7224 */ /* 0x100fe200078e0007 */
[----:B------:R-:W-:Y:S01]  /*0bd0*/  SHF.R.S32.HI R15, RZ, 0x1f, R7 ;  /* 0x0000001fff0f7819 */ /* 0x000fe20000011407 */
[----:B------:R-:W-:Y:S01]  /*0be0*/  IMAD R17, R22, c[0x0][0x178], RZ ;  /* 0x00005e0016117a24 */ /* 0x000fe200078e02ff */
[----:B------:R-:W-:Y:S01]  /*0bf0*/  IADD3 R7, R7, 0x1, RZ ;  /* 0x0000000107077810 */ /* 0x000fe20007ffe0ff */
[----:B------:R-:W-:Y:S01]  /*0c00*/  BSSY B2, `(.L_x_1513) ;  /* 0x000001c000027945 */ /* 0x000fe20003800000 */
[----:B------:R-:W-:Y:S01]  /*0c10*/  MOV R26, R12 ;  /* 0x0000000c001a7202 */ /* 0x000fe20000000f00 */
        /* <DEDUP_REMOVED lines=14> */
[----:B--2---:R-:W-:-:S05]  /*0d00*/  HADD2.F32 R19, -RZ, R18.H0_H0 ;  /* 0x20000012ff137230 */ /* 0x004fca0000004100 */
[----:B------:R-:W-:-:S06]  /*0d10*/  FADD.FTZ R24, R24, R19 ;  /* 0x0000001318187221 */ /* 0x000fcc0000010000 */
[----:B------:R-:W-:Y:S05]  /*0d20*/  @!P0 BRA `(.L_x_1514) ;  /* 0x0000009000008947 */ /* 0x000fea0003800000 */
[----:B------:R-:W-:Y:S01]  /*0d30*/  ISETP.NE.AND P0, PT, R23, 0x2, PT ;  /* 0x000000021700780c */ /* 0x000fe20003f05270 */
[----:B------:R-:W2:-:S12]  /*0d40*/  LDG.E.U16 R18, [R16.64+0x2] ;  /* 0x0000020c10127981 */ /* 0x000e98000c1e1500 */
[----:B------:R-:W3:Y:S01]  /*0d50*/  @P0 LDG.E.U16 R21, [R16.64+0x4] ;  /* 0x0000040c10150981 */ /* 0x000ee2000c1e1500 */
[----:B------:R-:W-:Y:S01]  /*0d60*/  IMAD.MOV.U32 R26, RZ, RZ, R9 ;  /* 0x000000ffff1a7224 */ /* 0x000fe200078e0009 */
[----:B------:R-:W-:Y:S01]  /*0d70*/  @P0 MOV R26, R20 ;  /* 0x00000014001a0202 */ /* 0x000fe20000000f00 */
[----:B--2---:R-:W-:-:S05]  /*0d80*/  HADD2.F32 R19, -RZ, R18.H0_H0 ;  /* 0x20000012ff137230 */ /* 0x004fca0000004100 */
[----:B------:R-:W-:Y:S01]  /*0d90*/  FADD.FTZ R24, R24, R19 ;  /* 0x0000001318187221 */ /* 0x000fe20000010000 */
[----:B---3--:R-:W-:-:S05]  /*0da0*/  @P0 HADD2.F32 R21, -RZ, R21.H0_H0 ;  /* 0x20000015ff150230 */ /* 0x008fca0000004100 */
[----:B------:R-:W-:Y:S02]  /*0db0*/  @P0 FADD.FTZ R24, R24, R21 ;  /* 0x0000001518180221 */ /* 0x000fe40000010000 */
.L_x_1514:
[----:B------:R-:W-:Y:S05]  /*0dc0*/  BSYNC B2 ;  /* 0x0000000000027941 */ /* 0x000fea0003800000 */
.L_x_1513:
        /* <DEDUP_REMOVED lines=9> */
.L_x_1519:
        /* <DEDUP_REMOVED lines=10> */
[----:B--2---:R-:W-:-:S03]  /*0f00*/  HADD2.F32 R29, -RZ, R28.H0_H0 ;  /* 0x2000001cff1d7230 */ /* 0x004fc60000004100 */
[----:B------:R0:W2:Y:S02]  /*0f10*/  LDG.E.U16 R28, [R18.64+0x6] ;  /* 0x0000060c121c7981 */ /* 0x0000a4000c1e1500 */
[----:B------:R-:W-:Y:S01]  /*0f20*/  FADD.FTZ R29, R29, R24 ;  /* 0x000000181d1d7221 */ /* 0x000fe20000010000 */
[----:B---3--:R-:W-:Y:S02]  /*0f30*/  HADD2.F32 R24, -RZ, R17.H0_H0 ;  /* 0x20000011ff187230 */ /* 0x008fe40000004100 */
[----:B----4-:R-:W-:Y:S01]  /*0f40*/  HADD2.F32 R17, -RZ, R16.H0_H0 ;  /* 0x20000010ff117230 */ /* 0x010fe20000004100 */
[----:B------:R-:W-:Y:S02]  /*0f50*/  IADD3 R16, R26, 0x4, RZ ;  /* 0x000000041a107810 */ /* 0x000fe40007ffe0ff */
[----:B------:R-:W-:-:S04]  /*0f60*/  FADD.FTZ R24, R29, R24 ;  /* 0x000000181d187221 */ /* 0x000fc80000010000 */
        /* <DEDUP_REMOVED lines=9> */
[----:B--2---:R-:W-:-:S05]  /*1000*/  HADD2.F32 R28, -RZ, R28.H0_H0 ;  /* 0x2000001cff1c7230 */ /* 0x004fca0000004100 */
[----:B------:R-:W-:Y:S02]  /*1010*/  FADD.FTZ R24, R24, R28 ;  /* 0x0000001c18187221 */ /* 0x000fe40000010000 */
[----:B------:R0:W2:Y:S01]  /*1020*/  LDG.E.U16 R28, [R18.64+0x6] ;  /* 0x0000060c121c7981 */ /* 0x0000a2000c1e1500 */
[----:B---3--:R-:W-:Y:S02]  /*1030*/  HADD2.F32 R29, -RZ, R29.H0_H0 ;  /* 0x2000001dff1d7230 */ /* 0x008fe40000004100 */
[----:B----4-:R-:W-:-:S03]  /*1040*/  HADD2.F32 R17, -RZ, R17.H0_H0 ;  /* 0x20000011ff117230 */ /* 0x010fc60000004100 */
[----:B------:R-:W-:-:S04]  /*1050*/  FADD.FTZ R24, R24, R29 ;  /* 0x0000001d18187221 */ /* 0x000fc80000010000 */
[----:B------:R-:W-:Y:S01]  /*1060*/  FADD.FTZ R24, R24, R17 ;  /* 0x0000001118187221 */ /* 0x000fe20000010000 */
[----:B-----5:R-:W-:Y:S01]  /*1070*/  HADD2.F32 R17, -RZ, R16.H0_H0 ;  /* 0x20000010ff117230 */ /* 0x020fe20000004100 */
[----:B------:R-:W-:-:S04]  /*1080*/  IADD3 R16, R26, 0x8, RZ ;  /* 0x000000081a107810 */ /* 0x000fc80007ffe0ff */
        /* <DEDUP_REMOVED lines=8> */
[----:B--2---:R-:W-:-:S03]  /*1110*/  HADD2.F32 R29, -RZ, R28.H0_H0 ;  /* 0x2000001cff1d7230 */ /* 0x004fc60000004100 */
[----:B------:R-:W2:Y:S02]  /*1120*/  LDG.E.U16 R28, [R18.64+0x6] ;  /* 0x0000060c121c7981 */ /* 0x000ea4000c1e1500 */
[----:B------:R-:W-:Y:S01]  /*1130*/  FADD.FTZ R24, R24, R29 ;  /* 0x0000001d18187221 */ /* 0x000fe20000010000 */
[----:B---3--:R-:W-:Y:S02]  /*1140*/  HADD2.F32 R17, -RZ, R17.H0_H0 ;  /* 0x20000011ff117230 */ /* 0x008fe40000004100 */
[----:B----4-:R-:W-:-:S03]  /*1150*/  HADD2.F32 R16, -RZ, R16.H0_H0 ;  /* 0x20000010ff107230 */ /* 0x010fc60000004100 */
[----:B------:R-:W-:-:S04]  /*1160*/  FADD.FTZ R17, R24, R17 ;  /* 0x0000001118117221 */ /* 0x000fc80000010000 */
[----:B------:R-:W-:Y:S02]  /*1170*/  FADD.FTZ R16, R17, R16 ;  /* 0x0000001011107221 */ /* 0x000fe40000010000 */
[----:B------:R-:W3:Y:S01]  /*1180*/  LDG.E.U16 R17, [R18.64+0x4] ;  /* 0x0000040c12117981 */ /* 0x000ee2000c1e1500 */
[----:B--2---:R-:W-:Y:S02]  /*1190*/  HADD2.F32 R29, -RZ, R28.H0_H0 ;  /* 0x2000001cff1d7230 */ /* 0x004fe40000004100 */
[----:B---3--:R-:W-:-:S05]  /*11a0*/  HADD2.F32 R17, -RZ, R17.H0_H0 ;  /* 0x20000011ff117230 */ /* 0x008fca0000004100 */
[----:B------:R-:W-:Y:S01]  /*11b0*/  FADD.FTZ R24, R16, R17 ;  /* 0x0000001110187221 */ /* 0x000fe20000010000 */
[----:B------:R-:W-:-:S04]  /*11c0*/  IADD3 R16, R26, 0xc, RZ ;  /* 0x0000000c1a107810 */ /* 0x000fc80007ffe0ff */
[----:B------:R-:W-:-:S05]  /*11d0*/  SHF.R.S32.HI R17, RZ, 0x1f, R16 ;  /* 0x0000001fff117819 */ /* 0x000fca0000011410 */
[----:B------:R-:W-:-:S05]  /*11e0*/  IMAD.WIDE.U32 R16, R14, c[0x0][0x180], R16 ;  /* 0x000060000e107a25 */ /* 0x000fca00078e0010 */
[----:B------:R-:W-:Y:S02]  /*11f0*/  IADD3 R27, R27, R17, RZ ;  /* 0x000000111b1b7210 */ /* 0x000fe40007ffe0ff */
[----:B------:R-:W-:Y:S01]  /*1200*/  LEA R28, P3, R16, c[0x0][0x168], 0x1 ;  /* 0x00005a00101c7a11 */ /* 0x000fe200078608ff */
[----:B------:R-:W-:-:S03]  /*1210*/  FADD.FTZ R24, R24, R29 ;  /* 0x0000001d18187221 */ /* 0x000fc60000010000 */
[----:B------:R-:W-:-:S05]  /*1220*/  LEA.HI.X R29, R16, c[0x0][0x16c], R27, 0x1, P3 ;  /* 0x00005b00101d7a11 */ /* 0x000fca00018f0c1b */
[----:B------:R-:W2:Y:S04]  /*1230*/  LDG.E.U16 R16, [R28.64] ;  /* 0x0000000c1c107981 */ /* 0x000ea8000c1e1500 */
[----:B------:R-:W3:Y:S04]  /*1240*/  LDG.E.U16 R18, [R28.64+0x4] ;  /* 0x0000040c1c127981 */ /* 0x000ee8000c1e1500 */
[----:B------:R-:W4:Y:S01]  /*1250*/  LDG.E.U16 R19, [R28.64+0x6] ;  /* 0x0000060c1c137981 */ /* 0x000f22000c1e1500 */
[----:B--2---:R-:W-:-:S03]  /*1260*/  HADD2.F32 R17, -RZ, R16.H0_H0 ;  /* 0x20000010ff117230 */ /* 0x004fc60000004100 */
[----:B------:R-:W2:Y:S01]  /*1270*/  LDG.E.U16 R16, [R28.64+0x2] ;  /* 0x0000020c1c107981 */ /* 0x000ea2000c1e1500 */
[----:B------:R-:W-:Y:S01]  /*1280*/  IADD3 R26, R26, 0x10, RZ ;  /* 0x000000101a1a7810 */ /* 0x000fe20007ffe0ff */
[----:B------:R-:W-:-:S03]  /*1290*/  FADD.FTZ R17, R24, R17 ;  /* 0x0000001118117221 */ /* 0x000fc60000010000 */
[----:B------:R-:W-:Y:S01]  /*12a0*/  ISETP.GE.AND P3, PT, R26, R21, PT ;  /* 0x000000151a00720c */ /* 0x000fe20003f66270 */
[----:B----4-:R-:W-:Y:S02]  /*12b0*/  HADD2.F32 R19, -RZ, R19.H0_H0 ;  /* 0x20000013ff137230 */ /* 0x010fe40000004100 */
[----:B--2---:R-:W-:-:S05]  /*12c0*/  HADD2.F32 R16, -RZ, R16.H0_H0 ;  /* 0x20000010ff107230 */ /* 0x004fca0000004100 */
[----:B------:R-:W-:Y:S01]  /*12d0*/  FADD.FTZ R16, R17, R16 ;  /* 0x0000001011107221 */ /* 0x000fe20000010000 */
[----:B---3--:R-:W-:-:S05]  /*12e0*/  HADD2.F32 R17, -RZ, R18.H0_H0 ;  /* 0x20000012ff117230 */ /* 0x008fca0000004100 */
[----:B------:R-:W-:-:S04]  /*12f0*/  FADD.FTZ R16, R16, R17 ;  /* 0x0000001110107221 */ /* 0x000fc80000010000 */
[----:B------:R-:W-:Y:S01]  /*1300*/  FADD.FTZ R24, R16, R19 ;  /* 0x0000001310187221 */ /* 0x000fe20000010000 */
[----:B------:R-:W-:Y:S05]  /*1310*/  @!P3 BRA `(.L_x_1519) ;  /* 0xfffffb400000b947 */ /* 0x000fea000383ffff */
.L_x_1518:
[----:B------:R-:W-:Y:S05]  /*1320*/  BSYNC B3 ;  /* 0x0000000000037941 */ /* 0x000fea0003800000 */
.L_x_1517:
        /* <DEDUP_REMOVED lines=14> */
[----:B--2---:R-:W-:Y:S02]  /*1410*/  HADD2.F32 R17, -RZ, R17.H0_H0 ;  /* 0x20000011ff117230 */ /* 0x004fe40000004100 */
[----:B---3--:R-:W-:-:S03]  /*1420*/  HADD2.F32 R16, -RZ, R16.H0_H0 ;  /* 0x20000010ff107230 */ /* 0x008fc60000004100 */
[----:B------:R-:W-:Y:S02]  /*1430*/  FADD.FTZ R17, R24, R17 ;  /* 0x0000001118117221 */ /* 0x000fe40000010000 */
[----:B------:R0:W2:Y:S02]  /*1440*/  LDG.E.U16 R24, [R18.64+0x6] ;  /* 0x0000060c12187981 */ /* 0x0000a4000c1e1500 */
[----:B------:R-:W-:Y:S01]  /*1450*/  FADD.FTZ R28, R17, R16 ;  /* 0x00000010111c7221 */ /* 0x000fe20000010000 */
[----:B------:R-:W-:-:S04]  /*1460*/  IADD3 R16, R26, 0x4, RZ ;  /* 0x000000041a107810 */ /* 0x000fc80007ffe0ff */
[----:B------:R-:W-:Y:S01]  /*1470*/  SHF.R.S32.HI R17, RZ, 0x1f, R16 ;  /* 0x0000001fff117819 */ /* 0x000fe20000011410 */
[----:B----4-:R-:W-:-:S04]  /*1480*/  HADD2.F32 R27, -RZ, R27.H0_H0 ;  /* 0x2000001bff1b7230 */ /* 0x010fc80000004100 */
[----:B------:R-:W-:-:S04]  /*1490*/  IMAD.WIDE.U32 R16, R14, c[0x0][0x180], R16 ;  /* 0x000060000e107a25 */ /* 0x000fc800078e0010 */
[----:B------:R-:W-:Y:S01]  /*14a0*/  FADD.FTZ R27, R28, R27 ;  /* 0x0000001b1c1b7221 */ /* 0x000fe20000010000 */
[----:B------:R-:W-:Y:S01]  /*14b0*/  LEA R28, P0, R16, c[0x0][0x168], 0x1 ;  /* 0x00005a00101c7a11 */ /* 0x000fe200078008ff */
[----:B------:R-:W-:-:S05]  /*14c0*/  IMAD.IADD R21, R21, 0x1, R17 ;  /* 0x0000000115157824 */ /* 0x000fca00078e0211 */
[----:B------:R-:W-:-:S05]  /*14d0*/  LEA.HI.X R29, R16, c[0x0][0x16c], R21, 0x1, P0 ;  /* 0x00005b00101d7a11 */ /* 0x000fca00000f0c15 */
[----:B0-----:R-:W3:Y:S04]  /*14e0*/  LDG.E.U16 R18, [R28.64] ;  /* 0x0000000c1c127981 */ /* 0x001ee8000c1e1500 */
[----:B------:R-:W4:Y:S04]  /*14f0*/  LDG.E.U16 R21, [R28.64+0x2] ;  /* 0x0000020c1c157981 */ /* 0x000f28000c1e1500 */
[----:B------:R-:W5:Y:S04]  /*1500*/  LDG.E.U16 R16, [R28.64+0x4] ;  /* 0x0000040c1c107981 */ /* 0x000f68000c1e1500 */
[----:B------:R-:W5:Y:S01]  /*1510*/  LDG.E.U16 R17, [R28.64+0x6] ;  /* 0x0000060c1c117981 */ /* 0x000f62000c1e1500 */
[----:B------:R-:W-:-:S02]  /*1520*/  PLOP3.LUT P0, PT, PT, PT, PT, 0x8, 0x0 ;  /* 0x000000000000781c */ /* 0x000fc40003f0e170 */
[----:B------:R-:W-:Y:S01]  /*1530*/  IADD3 R26, R26, 0x8, RZ ;  /* 0x000000081a1a7810 */ /* 0x000fe20007ffe0ff */
[----:B--2---:R-:W-:-:S05]  /*1540*/  HADD2.F32 R24, -RZ, R24.H0_H0 ;  /* 0x20000018ff187230 */ /* 0x004fca0000004100 */
[----:B------:R-:W-:Y:S01]  /*1550*/  FADD.FTZ R24, R27, R24 ;  /* 0x000000181b187221 */ /* 0x000fe20000010000 */
[----:B---3--:R-:W-:Y:S02]  /*1560*/  HADD2.F32 R19, -RZ, R18.H0_H0 ;  /* 0x20000012ff137230 */ /* 0x008fe40000004100 */
[----:B----4-:R-:W-:-:S03]  /*1570*/  HADD2.F32 R18, -RZ, R21.H0_H0 ;  /* 0x20000015ff127230 */ /* 0x010fc60000004100 */
[----:B------:R-:W-:Y:S01]  /*1580*/  FADD.FTZ R19, R24, R19 ;  /* 0x0000001318137221 */ /* 0x000fe20000010000 */
[----:B-----5:R-:W-:-:S03]  /*1590*/  HADD2.F32 R21, -RZ, R16.H0_H0 ;  /* 0x20000010ff157230 */ /* 0x020fc60000004100 */
[----:B------:R-:W-:Y:S01]  /*15a0*/  FADD.FTZ R18, R19, R18 ;  /* 0x0000001213127221 */ /* 0x000fe20000010000 */
[----:B------:R-:W-:-:S03]  /*15b0*/  HADD2.F32 R17, -RZ, R17.H0_H0 ;  /* 0x20000011ff117230 */ /* 0x000fc60000004100 */
[----:B------:R-:W-:-:S04]  /*15c0*/  FADD.FTZ R18, R18, R21 ;  /* 0x0000001512127221 */ /* 0x000fc80000010000 */
[----:B------:R-:W-:Y:S02]  /*15d0*/  FADD.FTZ R24, R18, R17 ;  /* 0x0000001112187221 */ /* 0x000fe40000010000 */
.L_x_1521:
[----:B------:R-:W-:Y:S05]  /*15e0*/  BSYNC B3 ;  /* 0x0000000000037941 */ /* 0x000fea0003800000 */
.L_x_1520:
        /* <DEDUP_REMOVED lines=13> */
[----:B--2---:R-:W-:-:S02]  /*16c0*/  HADD2.F32 R15, -RZ, R14.H0_H0 ;  /* 0x2000000eff0f7230 */ /* 0x004fc40000004100 */
[----:B---3--:R-:W-:-:S03]  /*16d0*/  HADD2.F32 R18, -RZ, R18.H0_H0 ;  /* 0x20000012ff127230 */ /* 0x008fc60000004100 */
[----:B------:R-:W-:Y:S01]  /*16e0*/  FADD.FTZ R15, R24, R15 ;  /* 0x0000000f180f7221 */ /* 0x000fe20000010000 */
[----:B----4-:R-:W-:-:S03]  /*16f0*/  HADD2.F32 R14, -RZ, R19.H0_H0 ;  /* 0x20000013ff0e7230 */ /* 0x010fc60000004100 */
[----:B------:R-:W-:Y:S01]  /*1700*/  FADD.FTZ R15, R15, R18 ;  /* 0x000000120f0f7221 */ /* 0x000fe20000010000 */
[----:B-----5:R-:W-:-:S03]  /*1710*/  HADD2.F32 R21, -RZ, R21.H0_H0 ;  /* 0x20000015ff157230 */ /* 0x020fc60000004100 */
[----:B------:R-:W-:-:S04]  /*1720*/  FADD.FTZ R14, R15, R14 ;  /* 0x0000000e0f0e7221 */ /* 0x000fc80000010000 */
[----:B------:R-:W-:Y:S02]  /*1730*/  FADD.FTZ R24, R14, R21 ;  /* 0x000000150e187221 */ /* 0x000fe40000010000 */
.L_x_1516:
[----:B------:R-:W-:Y:S05]  /*1740*/  BSYNC B2 ;  /* 0x0000000000027941 */ /* 0x000fea0003800000 */
.L_x_1515:
[----:B------:R-:W-:Y:S05]  /*1750*/  @!P2 BRA `(.L_x_1522) ;  /* 0xfffff4500000a947 */ /* 0x000fea000383ffff */
[----:B------:R-:W-:Y:S05]  /*1760*/  BSYNC B0 ;  /* 0x0000000000007941 */ /* 0x000fea0003800000 */
.L_x_1512:
[----:B------:R-:W-:Y:S02]  /*1770*/  ULDC.S8 UR8, c[0x0][0x1bd] ;  /* 0x00006f4000087ab9 */ /* 0x000fe40000000200 */
[----:B------:R-:W-:-:S04]  /*1780*/  ISETP.NE.AND P0, PT, RZ, UR8, PT ;  /* 0x00000008ff007c0c */ /* 0x000fc8000bf05270 */
[----:B------:R-:W-:-:S06]  /*1790*/  SEL R4, R6, c[0x0][0x1b8], !P0 ;  /* 0x00006e0006047a07 */ /* 0x000fcc0004000000 */
[----:B------:R-:W0:Y:S08]  /*17a0*/  I2F R4, R4 ;  /* 0x0000000400047306 */ /* 0x000e300000201400 */
[----:B0-----:R-:W0:Y:S02]  /*17b0*/  MUFU.RCP R5, R4 ;  /* 0x0000000400057308 */ /* 0x001e240000001000 */
[----:B0-----:R-:W-:-:S05]  /*17c0*/  FMUL.FTZ R6, R24, R5 ;  /* 0x0000000518067220 */ /* 0x001fca0000410000 */
[----:B------:R-:W-:Y:S01]  /*17d0*/  F2FP.PACK_AB R6, RZ, R6 ;  /* 0x00000006ff06723e */ /* 0x000fe200000000ff */
[----:B------:R-:W-:Y:S05]  /*17e0*/  BRA `(.L_x_1523) ;  /* 0x0000001000007947 */ /* 0x000fea0003800000 */
.L_x_1511:
[----:B------:R-:W-:Y:S02]  /*17f0*/  PRMT R6, RZ, 0x7610, R6 ;  /* 0x00007610ff067816 */ /* 0x000fe40000000006 */
.L_x_1523:
[----:B------:R-:W-:Y:S05]  /*1800*/  BSYNC B1 ;  /* 0x0000000000017941 */ /* 0x000fea0003800000 */
.L_x_1510:
[----:B------:R-:W-:-:S04]  /*1810*/  SHF.R.S64 R4, RZ, 0x1f, R0 ;  /* 0x0000001fff047819 */ /* 0x000fc80000001000 */
[----:B------:R-:W-:-:S04]  /*1820*/  IADD3 R4, P0, R4, c[0x0][0x1b0], RZ ;  /* 0x00006c0004047a10 */ /* 0x000fc80007f1e0ff */
[C---:B------:R-:W-:Y:S02]  /*1830*/  LEA.HI.X.SX32 R5, R0.reuse, c[0x0][0x1b4], 0x1, P0 ;  /* 0x00006d0000057a11 */ /* 0x040fe400000f0eff */
[----:B------:R-:W-:-:S03]  /*1840*/  IADD3 R0, P0, R0, UR6, RZ ;  /* 0x0000000600007c10 */ /* 0x000fc6000ff1e0ff */
[----:B------:R0:W-:Y:S01]  /*1850*/  STG.E.U16 [R4.64], R6 ;  /* 0x0000000604007986 */ /* 0x0001e2000c10150c */
[----:B------:R-:W-:Y:S02]  /*1860*/  IADD3.X R3, RZ, R3, RZ, P0, !PT ;  /* 0x00000003ff037210 */ /* 0x000fe400007fe4ff */
[----:B------:R-:W-:-:S04]  /*1870*/  ISETP.GE.U32.AND P0, PT, R0, c[0x0][0x160], PT ;  /* 0x0000580000007a0c */ /* 0x000fc80003f06070 */
[----:B------:R-:W-:-:S13]  /*1880*/  ISETP.GE.AND.EX P0, PT, R3, UR9, PT, P0 ;  /* 0x0000000903007c0c */ /* 0x000fda000bf06300 */
[----:B0-----:R-:W-:Y:S01]  /*1890*/  @P0 CALL.REL.NOINC `(.L_x_1524) ;  /* 0x0000001000000944 */ /* 0x001fe20003c00000 */
[----:B------:R-:W-:Y:S05]  /*18a0*/  BRA `(.L_x_1525) ;  /* 0xffffe91000007947 */ /* 0x000fea000383ffff */
.L_x_1524:
[----:B------:R-:W-:Y:S05]  /*18b0*/  EXIT ;  /* 0x000000000000794d */ /* 0x000fea0003800000 */
.L_x_1503:
        /* <DEDUP_REMOVED lines=16> */
[-C--:B------:R-:W-:Y:S02]  /*19c0*/  @!P1 IADD3 R4, R4, -R7.reuse, RZ ;  /* 0x8000000704049210 */ /* 0x080fe40007ffe0ff */
[----:B------:R-:W-:Y:S02]  /*19d0*/  @!P1 IADD3 R16, R16, 0x1, RZ ;  /* 0x0000000110109810 */ /* 0x000fe40007ffe0ff */
[----:B------:R-:W-:Y:S02]  /*19e0*/  ISETP.GE.U32.AND P0, PT, R4, R7, PT ;  /* 0x000000070400720c */ /* 0x000fe40003f06070 */
[----:B------:R-:W-:Y:S02]  /*19f0*/  LOP3.LUT R4, R0, c[0x0][0x190], RZ, 0x3c, !PT ;  /* 0x0000640000047a12 */ /* 0x000fe400078e3cff */
[----:B------:R-:W-:Y:S02]  /*1a00*/  ISETP.NE.AND P1, PT, RZ, c[0x0][0x190], PT ;  /* 0x00006400ff007a0c */ /* 0x000fe40003f25270 */
        /* <DEDUP_REMOVED lines=11> */
[----:B------:R-:W-:Y:S05]  /*1ac0*/  CALL.REL.NOINC `($__internal_22_$__cuda_sm20_div_s64) ;  /* 0x000012e000007944 */ /* 0x000fea0003c00000 */
[----:B------:R-:W-:Y:S01]  /*1ad0*/  IMAD.MOV R17, RZ, RZ, -R7 ;  /* 0x000000ffff117224 */ /* 0x000fe200078e0a07 */
[----:B------:R-:W-:Y:S01]  /*1ae0*/  MOV R4, R7 ;  /* 0x0000000700047202 */ /* 0x000fe20000000f00 */
[----:B------:R-:W-:Y:S02]  /*1af0*/  IMAD.MOV.U32 R5, RZ, RZ, R6 ;  /* 0x000000ffff057224 */ /* 0x000fe400078e0006 */
[----:B------:R-:W-:Y:S01]  /*1b00*/  IMAD R17, R17, c[0x0][0x188], R16 ;  /* 0x0000620011117a24 */ /* 0x000fe200078e0210 */
[----:B------:R-:W-:Y:S05]  /*1b10*/  BRA `(.L_x_1528) ;  /* 0x0000015000007947 */ /* 0x000fea0003800000 */
.L_x_1527:
        /* <DEDUP_REMOVED lines=18> */
[----:B------:R-:W-:-:S04]  /*1c40*/  @!P2 LOP3.LUT R4, RZ, c[0x0][0x188], RZ, 0x33, !PT ;  /* 0x00006200ff04aa12 */ /* 0x000fc800078e33ff */
[----:B------:R-:W-:-:S05]  /*1c50*/  IADD3 R17, -R4, RZ, RZ ;  /* 0x000000ff04117210 */ /* 0x000fca0007ffe1ff */
[----:B------:R-:W-:Y:S02]  /*1c60*/  IMAD R17, R17, c[0x0][0x188], R16 ;  /* 0x0000620011117a24 */ /* 0x000fe400078e0210 */
.L_x_1528:
[----:B------:R-:W-:Y:S05]  /*1c70*/  BSYNC B0 ;  /* 0x0000000000007941 */ /* 0x000fea0003800000 */
.L_x_1526:
[----:B------:R-:W-:Y:S01]  /*1c80*/  LOP3.LUT R6, R5, c[0x0][0x174], RZ, 0xfc, !PT ;  /* 0x00005d0005067a12 */ /* 0x000fe200078efcff */
[----:B------:R-:W-:Y:S03]  /*1c90*/  BSSY B0, `(.L_x_1529) ;  /* 0x0000021000007945 */ /* 0x000fe60003800000 */
[----:B------:R-:W-:-:S13]  /*1ca0*/  ISETP.NE.U32.AND P0, PT, R6, RZ, PT ;  /* 0x000000ff0600720c */ /* 0x000fda0003f05070 */
[----:B------:R-:W-:Y:S05]  /*1cb0*/  @!P0 BRA `(.L_x_1530) ;  /* 0x000000a000008947 */ /* 0x000fea0003800000 */
[----:B------:R-:W-:Y:S01]  /*1cc0*/  IMAD.MOV.U32 R16, RZ, RZ, R4 ;  /* 0x000000ffff107224 */ /* 0x000fe200078e0004 */
[----:B------:R-:W-:Y:S01]  /*1cd0*/  MOV R12, c[0x0][0x174] ;  /* 0x00005d00000c7a02 */ /* 0x000fe20000000f00 */
[----:B------:R-:W-:Y:S01]  /*1ce0*/  IMAD.MOV.U32 R15, RZ, RZ, R5 ;  /* 0x000000ffff0f7224 */ /* 0x000fe200078e0005 */
[----:B------:R-:W-:Y:S01]  /*1cf0*/  MOV R14, 0x1d20 ;  /* 0x00001d20000e7802 */ /* 0x000fe20000000f00 */
[----:B------:R-:W-:Y:S02]  /*1d00*/  IMAD.MOV.U32 R13, RZ, RZ, c[0x0][0x170] ;  /* 0x00005c00ff0d7624 */ /* 0x000fe400078e00ff */
[----:B------:R-:W-:Y:S05]  /*1d10*/  CALL.REL.NOINC `($__internal_22_$__cuda_sm20_div_s64) ;  /* 0x0000109000007944 */ /* 0x000fea0003c00000 */
[--C-:B------:R-:W-:Y:S02]  /*1d20*/  IMAD.MOV R5, RZ, RZ, -R7.reuse ;  /* 0x000000ffff057224 */ /* 0x100fe400078e0a07 */
[----:B------:R-:W-:Y:S02]  /*1d30*/  IMAD.MOV.U32 R9, RZ, RZ, R7 ;  /* 0x000000ffff097224 */ /* 0x000fe400078e0007 */
[----:B------:R-:W-:Y:S01]  /*1d40*/  IMAD R10, R5, c[0x0][0x170], R4 ;  /* 0x00005c00050a7a24 */ /* 0x000fe200078e0204 */
[----:B------:R-:W-:Y:S05]  /*1d50*/  BRA `(.L_x_1531) ;  /* 0x0000014000007947 */ /* 0x000fea0003800000 */
.L_x_1530:
        /* <DEDUP_REMOVED lines=20> */
.L_x_1531:
[----:B------:R-:W-:Y:S05]  /*1ea0*/  BSYNC B0 ;  /* 0x0000000000007941 */ /* 0x000fea0003800000 */
.L_x_1529:
[----:B------:R-:W-:Y:S01]  /*1eb0*/  IABS R6, c[0x0][0x190] ;  /* 0x0000640000067a13 */ /* 0x000fe20000000000 */
[----:B------:R-:W-:Y:S01]  /*1ec0*/  BSSY B1, `(.L_x_1532) ;  /* 0x00000e3000017945 */ /* 0x000fe20003800000 */
[----:B------:R-:W-:Y:S02]  /*1ed0*/  IABS R8, R0 ;  /* 0x0000000000087213 */ /* 0x000fe40000000000 */
[----:B------:R-:W0:Y:S01]  /*1ee0*/  I2F.RP R7, R6 ;  /* 0x0000000600077306 */ /* 0x000e220000209400 */
[----:B------:R-:W-:Y:S02]  /*1ef0*/  ISETP.GE.AND P1, PT, R0, RZ, PT ;  /* 0x000000ff0000720c */ /* 0x000fe40003f26270 */
[----:B------:R-:W-:Y:S02]  /*1f00*/  ISETP.NE.AND P2, PT, RZ, c[0x0][0x190], PT ;  /* 0x00006400ff007a0c */ /* 0x000fe40003f45270 */
[----:B------:R-:W-:-:S03]  /*1f10*/  MOV R12, c[0x0][0x1a0] ;  /* 0x00006800000c7a02 */ /* 0x000fc60000000f00 */
        /* <DEDUP_REMOVED lines=10> */
[----:B------:R-:W-:Y:S01]  /*1fc0*/  IMAD R17, R17, R4, -c[0x0][0x1a4] ;  /* 0x8000690011117624 */ /* 0x000fe200078e0204 */
[----:B------:R-:W-:-:S04]  /*1fd0*/  IADD3 R11, -R11, RZ, RZ ;  /* 0x000000ff0b0b7210 */ /* 0x000fc80007ffe1ff */
[----:B------:R-:W-:Y:S01]  /*1fe0*/  IADD3 R4, R17, c[0x0][0x194], RZ ;  /* 0x0000650011047a10 */ /* 0x000fe20007ffe0ff */
[----:B------:R-:W-:Y:S01]  /*1ff0*/  IMAD R11, R6, R11, R5 ;  /* 0x0000000b060b7224 */ /* 0x000fe200078e0205 */
[----:B------:R-:W-:Y:S02]  /*2000*/  IMNMX R5, RZ, R17, !PT ;  /* 0x00000011ff057217 */ /* 0x000fe40007800200 */
[----:B------:R-:W-:Y:S02]  /*2010*/  IMNMX R4, R4, UR4, PT ;  /* 0x0000000404047c17 */ /* 0x000fe4000b800200 */
[----:B------:R-:W-:-:S13]  /*2020*/  ISETP.GT.U32.AND P0, PT, R6, R11, PT ;  /* 0x0000000b0600720c */ /* 0x000fda0003f04070 */
        /* <DEDUP_REMOVED lines=27> */
[--C-:B------:R-:W-:Y:S02]  /*21e0*/  IADD3 R14, -R13, -0x2, -R12.reuse ;  /* 0xfffffffe0d0e7810 */ /* 0x100fe40007ffe90c */
[----:B------:R-:W-:Y:S01]  /*21f0*/  IADD3 R8, R12, 0x1, RZ ;  /* 0x000000010c087810 */ /* 0x000fe20007ffe0ff */
[----:B------:R-:W-:Y:S01]  /*2200*/  IMAD.IADD R23, R4, 0x1, -R13 ;  /* 0x0000000104177824 */ /* 0x000fe200078e0a0d */
[----:B------:R-:W-:Y:S01]  /*2210*/  ISETP.GE.U32.AND P1, PT, R14, 0x3, PT ;  /* 0x000000030e00780c */ /* 0x000fe20003f26070 */
[----:B------:R-:W-:Y:S01]  /*2220*/  IMAD.MOV.U32 R4, RZ, RZ, R5 ;  /* 0x000000ffff047224 */ /* 0x000fe200078e0005 */
[----:B------:R-:W-:-:S02]  /*2230*/  SHF.R.S32.HI R13, RZ, 0x1f, R12 ;  /* 0x0000001fff0d7819 */ /* 0x000fc4000001140c */
[----:B------:R-:W-:Y:S02]  /*2240*/  IADD3 R9, R12, 0x2, RZ ;  /* 0x000000020c097810 */ /* 0x000fe40007ffe0ff */
[----:B------:R-:W-:Y:S02]  /*2250*/  IADD3 R22, R11, R15, RZ ;  /* 0x0000000f0b167210 */ /* 0x000fe40007ffe0ff */
[----:B------:R-:W-:-:S04]  /*2260*/  LOP3.LUT R23, R23, 0x3, RZ, 0xc0, !PT ;  /* 0x0000000317177812 */ /* 0x000fc800078ec0ff */
.L_x_1544:
[----:B------:R-:W-:Y:S01]  /*2270*/  ISETP.NE.AND P0, PT, R23, RZ, PT ;  /* 0x000000ff1700720c */ /* 0x000fe20003f05270 */
[--C-:B------:R-:W-:Y:S01]  /*2280*/  IMAD.MOV.U32 R14, RZ, RZ, R4.reuse ;  /* 0x000000ffff0e7224 */ /* 0x100fe200078e0004 */
[----:B------:R-:W-:Y:S01]  /*2290*/  SHF.R.S32.HI R15, RZ, 0x1f, R4 ;  /* 0x0000001fff0f7819 */ /* 0x000fe20000011404 */
[----:B------:R-:W-:Y:S01]  /*22a0*/  IMAD R17, R22, c[0x0][0x178], RZ ;  /* 0x00005e0016117a24 */ /* 0x000fe200078e02ff */
[----:B------:R-:W-:Y:S01]  /*22b0*/  IADD3 R4, R4, 0x1, RZ ;  /* 0x0000000104047810 */ /* 0x000fe20007ffe0ff */
[----:B------:R-:W-:Y:S01]  /*22c0*/  BSSY B2, `(.L_x_1535) ;  /* 0x000001c000027945 */ /* 0x000fe20003800000 */
[----:B------:R-:W-:-:S02]  /*22d0*/  IMAD.MOV.U32 R18, RZ, RZ, R12 ;  /* 0x000000ffff127224 */ /* 0x000fc400078e000c */
        /* <DEDUP_REMOVED lines=13> */
[----:B--2---:R-:W-:Y:S01]  /*23b0*/  HADD2.F32 R26, -RZ, R18.H0_H0 ;  /* 0x20000012ff1a7230 */ /* 0x004fe20000004100 */
[----:B------:R-:W-:-:S04]  /*23c0*/  MOV R18, R8 ;  /* 0x0000000800127202 */ /* 0x000fc80000000f00 */
[----:B------:R-:W-:-:S07]  /*23d0*/  FADD.FTZ R21, R21, R26 ;  /* 0x0000001a15157221 */ /* 0x000fce0000010000 */
[----:B------:R-:W-:Y:S05]  /*23e0*/  @!P0 BRA `(.L_x_1536) ;  /* 0x0000009000008947 */ /* 0x000fea0003800000 */
[----:B------:R-:W-:Y:S01]  /*23f0*/  ISETP.NE.AND P0, PT, R23, 0x2, PT ;  /* 0x000000021700780c */ /* 0x000fe20003f05270 */
[----:B------:R-:W2:-:S12]  /*2400*/  LDG.E.U16 R18, [R16.64+0x2] ;  /* 0x0000020c10127981 */ /* 0x000e98000c1e1500 */
[----:B------:R-:W3:Y:S01]  /*2410*/  @P0 LDG.E.U16 R19, [R16.64+0x4] ;  /* 0x0000040c10130981 */ /* 0x000ee2000c1e1500 */
[----:B--2---:R-:W-:Y:S01]  /*2420*/  HADD2.F32 R26, -RZ, R18.H0_H0 ;  /* 0x20000012ff1a7230 */ /* 0x004fe20000004100 */
[----:B------:R-:W-:Y:S02]  /*2430*/  IMAD.MOV.U32 R18, RZ, RZ, R9 ;  /* 0x000000ffff127224 */ /* 0x000fe400078e0009 */
[----:B------:R-:W-:Y:S02]  /*2440*/  @P0 IMAD.MOV.U32 R18, RZ, RZ, R20 ;  /* 0x000000ffff120224 */ /* 0x000fe400078e0014 */
[----:B------:R-:W-:Y:S01]  /*2450*/  FADD.FTZ R21, R21, R26 ;  /* 0x0000001a15157221 */ /* 0x000fe20000010000 */
[----:B---3--:R-:W-:-:S05]  /*2460*/  @P0 HADD2.F32 R28, -RZ, R19.H0_H0 ;  /* 0x20000013ff1c0230 */ /* 0x008fca0000004100 */
[----:B------:R-:W-:Y:S02]  /*2470*/  @P0 FADD.FTZ R21, R21, R28 ;  /* 0x0000001c15150221 */ /* 0x000fe40000010000 */
.L_x_1536:
[----:B------:R-:W-:Y:S05]  /*2480*/  BSYNC B2 ;  /* 0x0000000000027941 */ /* 0x000fea0003800000 */
.L_x_1535:
        /* <DEDUP_REMOVED lines=9> */
[----:B------:R-:W-:-:S05]  /*2520*/  IMAD.WIDE.U32 R16, R14, c[0x0][0x180], R16 ;  /* 0x000060000e107a25 */ /* 0x000fca00078e0010 */
[----:B------:R-:W-:Y:S02]  /*2530*/  IADD3 R15, R15, R17, RZ ;  /* 0x000000110f0f7210 */ /* 0x000fe40007ffe0ff */
[----:B------:R-:W-:-:S04]  /*2540*/  LEA R14, P0, R16, c[0x0][0x168], 0x1 ;  /* 0x00005a00100e7a11 */ /* 0x000fc800078008ff */
[----:B------:R-:W-:Y:S02]  /*2550*/  LEA.HI.X R15, R16, c[0x0][0x16c], R15, 0x1, P0 ;  /* 0x00005b00100f7a11 */ /* 0x000fe400000f0c0f */
[----:B------:R-:W-:Y:S01]  /*2560*/  PLOP3.LUT P0, PT, PT, PT, PT, 0x80, 0x0 ;  /* 0x000000000000781c */ /* 0x000fe20003f0f070 */
[----:B------:R-:W-:Y:S07]  /*2570*/  @!P3 BRA `(.L_x_1540) ;  /* 0x000003800000b947 */ /* 0x000fee0003800000 */
[----:B------:R-:W-:Y:S02]  /*2580*/  PLOP3.LUT P0, PT, PT, PT, PT, 0x8, 0x0 ;  /* 0x000000000000781c */ /* 0x000fe40003f0e170 */
[----:B------:R-:W-:-:S03]  /*2590*/  IADD3 R17, R7, -0xc, RZ ;  /* 0xfffffff407117810 */ /* 0x000fc60007ffe0ff */
.L_x_1541:
[----:B------:R-:W2:Y:S04]  /*25a0*/  LDG.E.U16 R19, [R14.64] ;  /* 0x0000000c0e137981 */ /* 0x000ea8000c1e1500 */
[----:B------:R-:W3:Y:S04]  /*25b0*/  LDG.E.U16 R25, [R14.64+0x2] ;  /* 0x0000020c0e197981 */ /* 0x000ee8000c1e1500 */
[----:B------:R-:W4:Y:S04]  /*25c0*/  LDG.E.U16 R24, [R14.64+0x4] ;  /* 0x0000040c0e187981 */ /* 0x000f28000c1e1500 */
[----:B------:R-:W5:Y:S01]  /*25d0*/  LDG.E.U16 R16, [R14.64+0x6] ;  /* 0x0000060c0e107981 */ /* 0x000f62000c1e1500 */
[----:B--2---:R-:W-:-:S03]  /*25e0*/  HADD2.F32 R26, -RZ, R19.H0_H0 ;  /* 0x20000013ff1a7230 */ /* 0x004fc60000004100 */
[----:B------:R-:W2:Y:S02]  /*25f0*/  LDG.E.U16 R19, [R14.64+0x8] ;  /* 0x0000080c0e137981 */ /* 0x000ea4000c1e1500 */
[----:B------:R-:W-:Y:S02]  /*2600*/  FADD.FTZ R26, R26, R21 ;  /* 0x000000151a1a7221 */ /* 0x000fe40000010000 */
[----:B------:R-:W2:Y:S01]  /*2610*/  LDG.E.U16 R21, [R14.64+0xa] ;  /* 0x00000a0c0e157981 */ /* 0x000ea2000c1e1500 */
[----:B---3--:R-:W-:-:S05]  /*2620*/  HADD2.F32 R25, -RZ, R25.H0_H0 ;  /* 0x20000019ff197230 */ /* 0x008fca0000004100 */
[----:B------:R-:W-:Y:S01]  /*2630*/  FADD.FTZ R25, R26, R25 ;  /* 0x000000191a197221 */ /* 0x000fe20000010000 */
[----:B----4-:R-:W-:Y:S02]  /*2640*/  HADD2.F32 R26, -RZ, R24.H0_H0 ;  /* 0x20000018ff1a7230 */ /* 0x010fe40000004100 */
[----:B------:R-:W3:Y:S03]  /*2650*/  LDG.E.U16 R24, [R14.64+0xc] ;  /* 0x00000c0c0e187981 */ /* 0x000ee6000c1e1500 */
[----:B------:R-:W-:Y:S01]  /*2660*/  FADD.FTZ R25, R25, R26 ;  /* 0x0000001a19197221 */ /* 0x000fe20000010000 */
[----:B-----5:R-:W-:Y:S02]  /*2670*/  HADD2.F32 R26, -RZ, R16.H0_H0 ;  /* 0x20000010ff1a7230 */ /* 0x020fe40000004100 */
[----:B------:R-:W4:Y:S03]  /*2680*/  LDG.E.U16 R16, [R14.64+0xe] ;  /* 0x00000e0c0e107981 */ /* 0x000f26000c1e1500 */
[----:B------:R-:W-:Y:S01]  /*2690*/  FADD.FTZ R25, R25, R26 ;  /* 0x0000001a19197221 */ /* 0x000fe20000010000 */
[----:B--2---:R-:W-:-:S02]  /*26a0*/  HADD2.F32 R26, -RZ, R19.H0_H0 ;  /* 0x20000013ff1a7230 */ /* 0x004fc40000004100 */
[----:B------:R-:W2:Y:S03]  /*26b0*/  LDG.E.U16 R19, [R14.64+0x10] ;  /* 0x0000100c0e137981 */ /* 0x000ea6000c1e1500 */
[----:B------:R-:W-:Y:S01]  /*26c0*/  FADD.FTZ R25, R25, R26 ;  /* 0x0000001a19197221 */ /* 0x000fe20000010000 */
[----:B------:R-:W-:Y:S02]  /*26d0*/  HADD2.F32 R26, -RZ, R21.H0_H0 ;  /* 0x20000015ff1a7230 */ /* 0x000fe40000004100 */
[----:B------:R-:W5:Y:S03]  /*26e0*/  LDG.E.U16 R21, [R14.64+0x12] ;  /* 0x0000120c0e157981 */ /* 0x000f66000c1e1500 */
[----:B------:R-:W-:Y:S02]  /*26f0*/  FADD.FTZ R26, R25, R26 ;  /* 0x0000001a191a7221 */ /* 0x000fe40000010000 */
[----:B------:R-:W5:Y:S01]  /*2700*/  LDG.E.U16 R25, [R14.64+0x14] ;  /* 0x0000140c0e197981 */ /* 0x000f62000c1e1500 */
[----:B---3--:R-:W-:-:S03]  /*2710*/  HADD2.F32 R27, -RZ, R24.H0_H0 ;  /* 0x20000018ff1b7230 */ /* 0x008fc60000004100 */
[----:B------:R-:W3:Y:S02]  /*2720*/  LDG.E.U16 R24, [R14.64+0x1c] ;  /* 0x00001c0c0e187981 */ /* 0x000ee4000c1e1500 */
[----:B------:R-:W-:Y:S01]  /*2730*/  FADD.FTZ R26, R26, R27 ;  /* 0x0000001b1a1a7221 */ /* 0x000fe20000010000 */
[----:B----4-:R-:W-:Y:S02]  /*2740*/  HADD2.F32 R27, -RZ, R16.H0_H0 ;  /* 0x20000010ff1b7230 */ /* 0x010fe40000004100 */
[----:B------:R-:W4:Y:S03]  /*2750*/  LDG.E.U16 R16, [R14.64+0x16] ;  /* 0x0000160c0e107981 */ /* 0x000f26000c1e1500 */
[----:B------:R-:W-:Y:S01]  /*2760*/  FADD.FTZ R26, R26, R27 ;  /* 0x0000001b1a1a7221 */ /* 0x000fe20000010000 */
[----:B--2---:R-:W-:-:S05]  /*2770*/  HADD2.F32 R19, -RZ, R19.H0_H0 ;  /* 0x20000013ff137230 */ /* 0x004fca0000004100 */
[----:B------:R-:W-:Y:S01]  /*2780*/  FADD.FTZ R26, R26, R19 ;  /* 0x000000131a1a7221 */ /* 0x000fe20000010000 */
[----:B-----5:R-:W-:Y:S01]  /*2790*/  HADD2.F32 R21, -RZ, R21.H0_H0 ;  /* 0x20000015ff157230 */ /* 0x020fe20000004100 */
[----:B------:R-:W2:Y:S04]  /*27a0*/  LDG.E.U16 R19, [R14.64+0x18] ;  /* 0x0000180c0e137981 */ /* 0x000ea8000c1e1500 */
[----:B------:R-:W-:Y:S02]  /*27b0*/  FADD.FTZ R26, R26, R21 ;  /* 0x000000151a1a7221 */ /* 0x000fe40000010000 */
[----:B------:R-:W5:Y:S01]  /*27c0*/  LDG.E.U16 R21, [R14.64+0x1a] ;  /* 0x00001a0c0e157981 */ /* 0x000f62000c1e1500 */
[----:B------:R-:W-:-:S05]  /*27d0*/  HADD2.F32 R25, -RZ, R25.H0_H0 ;  /* 0x20000019ff197230 */ /* 0x000fca0000004100 */
[----:B------:R-:W-:Y:S02]  /*27e0*/  FADD.FTZ R26, R26, R25 ;  /* 0x000000191a1a7221 */ /* 0x000fe40000010000 */
[----:B------:R-:W3:Y:S01]  /*27f0*/  LDG.E.U16 R25, [R14.64+0x1e] ;  /* 0x00001e0c0e197981 */ /* 0x000ee2000c1e1500 */
[----:B----4-:R-:W-:Y:S01]  /*2800*/  HADD2.F32 R27, -RZ, R16.H0_H0 ;  /* 0x20000010ff1b7230 */ /* 0x010fe20000004100 */
[----:B------:R-:W-:-:S04]  /*2810*/  IADD3 R18, R18, 0x10, RZ ;  /* 0x0000001012127810 */ /* 0x000fc80007ffe0ff */
[----:B------:R-:W-:Y:S01]  /*2820*/  FADD.FTZ R26, R26, R27 ;  /* 0x0000001b1a1a7221 */ /* 0x000fe20000010000 */
[----:B------:R-:W-:Y:S01]  /*2830*/  ISETP.GE.AND P3, PT, R18, R17, PT ;  /* 0x000000111200720c */ /* 0x000fe20003f66270 */
[----:B--2---:R-:W-:-:S05]  /*2840*/  HADD2.F32 R19, -RZ, R19.H0_H0 ;  /* 0x20000013ff137230 */ /* 0x004fca0000004100 */
[----:B------:R-:W-:Y:S01]  /*2850*/  FADD.FTZ R19, R26, R19 ;  /* 0x000000131a137221 */ /* 0x000fe20000010000 */
[----:B-----5:R-:W-:Y:S02]  /*2860*/  HADD2.F32 R16, -RZ, R21.H0_H0 ;  /* 0x20000015ff107230 */ /* 0x020fe40000004100 */
[----:B---3--:R-:W-:-:S03]  /*2870*/  HADD2.F32 R21, -RZ, R24.H0_H0 ;  /* 0x20000018ff157230 */ /* 0x008fc60000004100 */
[----:B------:R-:W-:Y:S01]  /*2880*/  FADD.FTZ R16, R19, R16 ;  /* 0x0000001013107221 */ /* 0x000fe20000010000 */
[----:B------:R-:W-:Y:S01]  /*2890*/  IADD3 R19, P4, R14, 0x20, RZ ;  /* 0x000000200e137810 */ /* 0x000fe20007f9e0ff */
[----:B------:R-:W-:Y:S02]  /*28a0*/  HADD2.F32 R14, -RZ, R25.H0_H0 ;  /* 0x20000019ff0e7230 */ /* 0x000fe40000004100 */
[----:B------:R-:W-:Y:S02]  /*28b0*/  FADD.FTZ R21, R16, R21 ;  /* 0x0000001510157221 */ /* 0x000fe40000010000 */
[----:B------:R-:W-:Y:S02]  /*28c0*/  IMAD.X R15, RZ, RZ, R15, P4 ;  /* 0x000000ffff0f7224 */ /* 0x000fe400020e060f */
[----:B------:R-:W-:Y:S02]  /*28d0*/  FADD.FTZ R21, R21, R14 ;  /* 0x0000000e15157221 */ /* 0x000fe40000010000 */
[----:B------:R-:W-:Y:S01]  /*28e0*/  IMAD.MOV.U32 R14, RZ, RZ, R19 ;  /* 0x000000ffff0e7224 */ /* 0x000fe200078e0013 */
[----:B------:R-:W-:Y:S05]  /*28f0*/  @!P3 BRA `(.L_x_1541) ;  /* 0xfffffca00000b947 */ /* 0x000fea000383ffff */
.L_x_1540:
[----:B------:R-:W-:Y:S05]  /*2900*/  BSYNC B3 ;  /* 0x0000000000037941 */ /* 0x000fea0003800000 */
.L_x_1539:
[----:B------:R-:W-:Y:S01]  /*2910*/  IMAD.IADD R16, R7, 0x1, -R18 ;  /* 0x0000000107107824 */ /* 0x000fe200078e0a12 */
[----:B------:R-:W-:Y:S04]  /*2920*/  BSSY B3, `(.L_x_1542) ;  /* 0x000001f000037945 */ /* 0x000fe80003800000 */
[----:B------:R-:W-:-:S13]  /*2930*/  ISETP.GT.AND P3, PT, R16, 0x4, PT ;  /* 0x000000041000780c */ /* 0x000fda0003f64270 */
[----:B------:R-:W-:Y:S05]  /*2940*/  @!P3 BRA `(.L_x_1543) ;  /* 0x000001c00000b947 */ /* 0x000fea0003800000 */
[----:B------:R-:W2:Y:S04]  /*2950*/  LDG.E.U16 R19, [R14.64] ;  /* 0x0000000c0e137981 */ /* 0x000ea8000c1e1500 */
[----:B------:R-:W3:Y:S04]  /*2960*/  LDG.E.U16 R25, [R14.64+0x2] ;  /* 0x0000020c0e197981 */ /* 0x000ee8000c1e1500 */
[----:B------:R-:W4:Y:S04]  /*2970*/  LDG.E.U16 R16, [R14.64+0x4] ;  /* 0x0000040c0e107981 */ /* 0x000f28000c1e1500 */
[----:B------:R-:W5:Y:S01]  /*2980*/  LDG.E.U16 R17, [R14.64+0x6] ;  /* 0x0000060c0e117981 */ /* 0x000f62000c1e1500 */
[----:B--2---:R-:W-:-:S03]  /*2990*/  HADD2.F32 R24, -RZ, R19.H0_H0 ;  /* 0x20000013ff187230 */ /* 0x004fc60000004100 */
[----:B------:R0:W2:Y:S01]  /*29a0*/  LDG.E.U16 R19, [R14.64+0x8] ;  /* 0x0000080c0e137981 */ /* 0x0000a2000c1e1500 */
[----:B---3--:R-:W-:Y:S01]  /*29b0*/  HADD2.F32 R25, -RZ, R25.H0_H0 ;  /* 0x20000019ff197230 */ /* 0x008fe20000004100 */
[----:B------:R-:W-:Y:S02]  /*29c0*/  FADD.FTZ R24, R21, R24 ;  /* 0x0000001815187221 */ /* 0x000fe40000010000 */
[----:B------:R0:W3:Y:S02]  /*29d0*/  LDG.E.U16 R21, [R14.64+0xa] ;  /* 0x00000a0c0e157981 */ /* 0x0000e4000c1e1500 */
[----:B------:R-:W-:Y:S02]  /*29e0*/  FADD.FTZ R26, R24, R25 ;  /* 0x00000019181a7221 */ /* 0x000fe40000010000 */
[----:B------:R0:W3:Y:S04]  /*29f0*/  LDG.E.U16 R25, [R14.64+0xc] ;  /* 0x00000c0c0e197981 */ /* 0x0000e8000c1e1500 */
[----:B------:R0:W3:Y:S01]  /*2a00*/  LDG.E.U16 R24, [R14.64+0xe] ;  /* 0x00000e0c0e187981 */ /* 0x0000e2000c1e1500 */
[----:B----4-:R-:W-:-:S02]  /*2a10*/  HADD2.F32 R27, -RZ, R16.H0_H0 ;  /* 0x20000010ff1b7230 */ /* 0x010fc40000004100 */
[----:B-----5:R-:W-:-:S03]  /*2a20*/  HADD2.F32 R17, -RZ, R17.H0_H0 ;  /* 0x20000011ff117230 */ /* 0x020fc60000004100 */
[----:B------:R-:W-:-:S04]  /*2a30*/  FADD.FTZ R26, R26, R27 ;  /* 0x0000001b1a1a7221 */ /* 0x000fc80000010000 */
[----:B------:R-:W-:Y:S01]  /*2a40*/  FADD.FTZ R17, R26, R17 ;  /* 0x000000111a117221 */ /* 0x000fe20000010000 */
[----:B0-----:R-:W-:Y:S02]  /*2a50*/  IADD3 R14, P3, R14, 0x10, RZ ;  /* 0x000000100e0e7810 */ /* 0x001fe40007f7e0ff */
[----:B------:R-:W-:Y:S02]  /*2a60*/  PLOP3.LUT P0, PT, PT, PT, PT, 0x8, 0x0 ;  /* 0x000000000000781c */ /* 0x000fe40003f0e170 */
[----:B------:R-:W-:Y:S01]  /*2a70*/  IADD3 R18, R18, 0x8, RZ ;  /* 0x0000000812127810 */ /* 0x000fe20007ffe0ff */
[----:B------:R-:W-:Y:S01]  /*2a80*/  IMAD.X R15, RZ, RZ, R15, P3 ;  /* 0x000000ffff0f7224 */ /* 0x000fe200018e060f */
[----:B--2---:R-:W-:Y:S02]  /*2a90*/  HADD2.F32 R16, -RZ, R19.H0_H0 ;  /* 0x20000013ff107230 */ /* 0x004fe40000004100 */
[----:B---3--:R-:W-:-:S03]  /*2aa0*/  HADD2.F32 R21, -RZ, R21.H0_H0 ;  /* 0x20000015ff157230 */ /* 0x008fc60000004100 */
[----:B------:R-:W-:Y:S01]  /*2ab0*/  FADD.FTZ R16, R17, R16 ;  /* 0x0000001011107221 */ /* 0x000fe20000010000 */
[----:B------:R-:W-:-:S03]  /*2ac0*/  HADD2.F32 R25, -RZ, R25.H0_H0 ;  /* 0x20000019ff197230 */ /* 0x000fc60000004100 */
[----:B------:R-:W-:Y:S01]  /*2ad0*/  FADD.FTZ R16, R16, R21 ;  /* 0x0000001510107221 */ /* 0x000fe20000010000 */
[----:B------:R-:W-:-:S03]  /*2ae0*/  HADD2.F32 R21, -RZ, R24.H0_H0 ;  /* 0x20000018ff157230 */ /* 0x000fc60000004100 */
[----:B------:R-:W-:-:S04]  /*2af0*/  FADD.FTZ R16, R16, R25 ;  /* 0x0000001910107221 */ /* 0x000fc80000010000 */
[----:B------:R-:W-:Y:S02]  /*2b00*/  FADD.FTZ R21, R16, R21 ;  /* 0x0000001510157221 */ /* 0x000fe40000010000 */
.L_x_1543:
[----:B------:R-:W-:Y:S05]  /*2b10*/  BSYNC B3 ;  /* 0x0000000000037941 */ /* 0x000fea0003800000 */
.L_x_1542:
[----:B------:R-:W-:-:S13]  /*2b20*/  ISETP.LT.OR P0, PT, R18, R7, P0 ;  /* 0x000000071200720c */ /* 0x000fda0000701670 */
[----:B------:R-:W-:Y:S05]  /*2b30*/  @!P0 BRA `(.L_x_1538) ;  /* 0x000000c000008947 */ /* 0x000fea0003800000 */
        /* <DEDUP_REMOVED lines=12> */
.L_x_1538:
[----:B------:R-:W-:Y:S05]  /*2c00*/  BSYNC B2 ;  /* 0x0000000000027941 */ /* 0x000fea0003800000 */
.L_x_1537:
[----:B------:R-:W-:Y:S05]  /*2c10*/  @!P2 BRA `(.L_x_1544) ;  /* 0xfffff6500000a947 */ /* 0x000fea000383ffff */
[----:B------:R-:W-:Y:S05]  /*2c20*/  BSYNC B0 ;  /* 0x0000000000007941 */ /* 0x000fea0003800000 */
.L_x_1534:
[----:B------:R-:W-:Y:S01]  /*2c30*/  IADD3 R7, -R12, R7, RZ ;  /* 0x000000070c077210 */ /* 0x000fe20007ffe1ff */
[----:B------:R-:W-:Y:S01]  /*2c40*/  IMAD.IADD R6, R6, 0x1, -R5 ;  /* 0x0000000106067824 */ /* 0x000fe200078e0a05 */
[----:B------:R-:W-:Y:S02]  /*2c50*/  ULDC.S8 UR8, c[0x0][0x1bd] ;  /* 0x00006f4000087ab9 */ /* 0x000fe40000000200 */
[----:B------:R-:W-:Y:S01]  /*2c60*/  ISETP.NE.AND P0, PT, RZ, UR8, PT ;  /* 0x00000008ff007c0c */ /* 0x000fe2000bf05270 */
[----:B------:R-:W-:-:S05]  /*2c70*/  IMAD R6, R7, R6, RZ ;  /* 0x0000000607067224 */ /* 0x000fca00078e02ff */
[----:B------:R-:W-:-:S06]  /*2c80*/  SEL R4, R6, c[0x0][0x1b8], !P0 ;  /* 0x00006e0006047a07 */ /* 0x000fcc0004000000 */
[----:B------:R-:W0:Y:S08]  /*2c90*/  I2F R4, R4 ;  /* 0x0000000400047306 */ /* 0x000e300000201400 */
[----:B0-----:R-:W0:Y:S02]  /*2ca0*/  MUFU.RCP R6, R4 ;  /* 0x0000000400067308 */ /* 0x001e240000001000 */
[----:B0-----:R-:W-:-:S05]  /*2cb0*/  FMUL.FTZ R6, R21, R6 ;  /* 0x0000000615067220 */ /* 0x001fca0000410000 */
[----:B------:R-:W-:Y:S01]  /*2cc0*/  F2FP.PACK_AB R6, RZ, R6 ;  /* 0x00000006ff06723e */ /* 0x000fe200000000ff */
[----:B------:R-:W-:Y:S05]  /*2cd0*/  BRA `(.L_x_1545) ;  /* 0x0000001000007947 */ /* 0x000fea0003800000 */
.L_x_1533:
[----:B------:R-:W-:Y:S02]  /*2ce0*/  PRMT R6, RZ, 0x7610, R6 ;  /* 0x00007610ff067816 */ /* 0x000fe40000000006 */
.L_x_1545:
[----:B------:R-:W-:Y:S05]  /*2cf0*/  BSYNC B1 ;  /* 0x0000000000017941 */ /* 0x000fea0003800000 */
.L_x_1532:
        /* <DEDUP_REMOVED lines=10> */
.L_x_1546:
[----:B------:R-:W-:Y:S05]  /*2da0*/  EXIT ;  /* 0x000000000000794d */ /* 0x000fea0003800000 */
        .weak           $__internal_22_$__cuda_sm20_div_s64
        .type           $__internal_22_$__cuda_sm20_div_s64,@function
        .size           $__internal_22_$__cuda_sm20_div_s64,(.L_x_1856 - $__internal_22_$__cuda_sm20_div_s64)
$__internal_22_$__cuda_sm20_div_s64:
        /* <DEDUP_REMOVED lines=15> */
[----:B------:R-:W-:Y:S01]  /*2ea0*/  IMAD.X R21, RZ, RZ, ~R11, P0 ;  /* 0x000000ffff157224 */ /* 0x000fe200000e0e0b */
[----:B------:R-:W-:-:S03]  /*2eb0*/  MOV R11, R6 ;  /* 0x00000006000b7202 */ /* 0x000fc60000000f00 */
        /* <DEDUP_REMOVED lines=24> */
[----:B------:R-:W-:Y:S01]  /*3040*/  IADD3.X R18, RZ, RZ, R7, P2, P1 ;  /* 0x000000ffff127210 */ /* 0x000fe200017e2407 */
[----:B------:R-:W-:-:S04]  /*3050*/  HFMA2.MMA R7, -RZ, RZ, 0, 0 ;  /* 0x00000000ff077435 */ /* 0x000fc800000001ff */
[CC--:B------:R-:W-:Y:S02]  /*3060*/  IMAD R23, R18.reuse, R19.reuse, RZ ;  /* 0x0000001312177224 */ /* 0x0c0fe400078e02ff */
[----:B------:R-:W-:-:S04]  /*3070*/  IMAD.HI.U32 R21, R18, R19, RZ ;  /* 0x0000001312157227 */ /* 0x000fc800078e00ff */
[----:B------:R-:W-:-:S06]  /*3080*/  IMAD.WIDE.U32 R6, R10, R19, R6 ;  /* 0x000000130a067225 */ /* 0x000fcc00078e0006 */
        /* <DEDUP_REMOVED lines=12> */
[----:B------:R-:W-:Y:S02]  /*3150*/  IADD3.X R6, RZ, R21, RZ, P2, !PT ;  /* 0x00000015ff067210 */ /* 0x000fe400017fe4ff */
        /* <DEDUP_REMOVED lines=23> */
[----:B------:R-:W-:Y:S06]  /*32d0*/  RET.REL.NODEC R14 `(_ZN2at6native49_GLOBAL__N__3489678a_16_AveragePool2d_cu_fb80407625avg_pool2d_out_cuda_frameIN3c104HalfEfEEviPKT_lllliiiiiiiPS5_ibb) ;  /* 0xffffcd200e007950 */ /* 0x000fec0003c3ffff */
.L_x_1547:
        /* <DEDUP_REMOVED lines=10> */
.L_x_1856:


//--------------------- .text._ZN2at6native49_GLOBAL__N__3489678a_16_AveragePool2d_cu_fb80407630avg_pool2d_out_cuda_frame_nhwcIN3c104HalfEfEEviPKT_llliiiiiiiiPS5_ibb --------------------------
	.section	.text._ZN2at6native49_GLOBAL__N__3489678a_16_AveragePool2d_cu_fb80407630avg_pool2d_out_cuda_frame_nhwcIN3c104HalfEfEEviPKT_llliiiiiiiiPS5_ibb,"ax",@progbits
	.sectioninfo	@"SHI_REGISTERS=40"
	.align	128
.text._ZN2at6native49_GLOBAL__N__3489678a_16_AveragePool2d_cu_fb80407630avg_pool2d_out_cuda_frame_nhwcIN3c104HalfEfEEviPKT_llliiiiiiiiPS5_ibb:
        .type           _ZN2at6native49_GLOBAL__N__3489678a_16_AveragePool2d_cu_fb80407630avg_pool2d_out_cuda_frame_nhwcIN3c104HalfEfEEviPKT_llliiiiiiiiPS5_ibb,@function
        .size           _ZN2at6native49_GLOBAL__N__3489678a_16_AveragePool2d_cu_fb80407630avg_pool2d_out_cuda_frame_nhwcIN3c104HalfEfEEviPKT_llliiiiiiiiPS5_ibb,(.L_x_1858 - _ZN2at6native49_GLOBAL__N__3489678a_16_AveragePool2d_cu_fb80407630avg_pool2d_out_cuda_frame_nhwcIN3c104HalfEfEEviPKT_llliiiiiiiiPS5_ibb)
        .other          _ZN2at6native49_GLOBAL__N__3489678a_16_AveragePool2d_cu_fb80407630avg_pool2d_out_cuda_frame_nhwcIN3c104HalfEfEEviPKT_llliiiiiiiiPS5_ibb,@"STO_CUDA_ENTRY STV_DEFAULT"
_ZN2at6native49_GLOBAL__N__3489678a_16_AveragePool2d_cu_fb80407630avg_pool2d_out_cuda_frame_nhwcIN3c104HalfEfEEviPKT_llliiiiiiiiPS5_ibb:
        /* <DEDUP_REMOVED lines=35> */
.L_x_1574:
        /* <DEDUP_REMOVED lines=9> */
[----:B------:R-:W-:Y:S05]  /*02c0*/  CALL.REL.NOINC `($__internal_23_$__cuda_sm20_div_s64) ;  /* 0x0000359000007944 */ /* 0x000fea0003c00000 */
[--C-:B------:R-:W-:Y:S02]  /*02d0*/  IMAD.MOV R7, RZ, RZ, -R5.reuse ;  /* 0x000000ffff077224 */ /* 0x100fe400078e0a05 */
[----:B------:R-:W-:Y:S02]  /*02e0*/  IMAD.MOV.U32 R12, RZ, RZ, R5 ;  /* 0x000000ffff0c7224 */ /* 0x000fe400078e0005 */
[----:B------:R-:W-:Y:S02]  /*02f0*/  IMAD R4, R7, c[0x0][0x170], R0 ;  /* 0x00005c0007047a24 */ /* 0x000fe400078e0200 */
[----:B------:R-:W-:Y:S01]  /*0300*/  IMAD.MOV.U32 R13, RZ, RZ, R6 ;  /* 0x000000ffff0d7224 */ /* 0x000fe200078e0006 */
[----:B------:R-:W-:Y:S05]  /*0310*/  BRA `(.L_x_1551) ;  /* 0x0000015000007947 */ /* 0x000fea0003800000 */
.L_x_1550:
        /* <DEDUP_REMOVED lines=21> */
.L_x_1551:
[----:B------:R-:W-:Y:S05]  /*0470*/  BSYNC B0 ;  /* 0x0000000000007941 */ /* 0x000fea0003800000 */
.L_x_1549:
[----:B------:R-:W-:Y:S01]  /*0480*/  LOP3.LUT R5, R13, UR11, RZ, 0xfc, !PT ;  /* 0x0000000b0d057c12 */ /* 0x000fe2000f8efcff */
[----:B------:R-:W-:Y:S03]  /*0490*/  BSSY B0, `(.L_x_1552) ;  /* 0x0000024000007945 */ /* 0x000fe60003800000 */
[----:B------:R-:W-:-:S13]  /*04a0*/  ISETP.NE.U32.AND P0, PT, R5, RZ, PT ;  /* 0x000000ff0500720c */ /* 0x000fda0003f05070 */
[----:B------:R-:W-:Y:S05]  /*04b0*/  @!P0 BRA `(.L_x_1553) ;  /* 0x000000b000008947 */ /* 0x000fea0003800000 */
[----:B------:R-:W-:Y:S01]  /*04c0*/  MOV R18, R12 ;  /* 0x0000000c00127202 */ /* 0x000fe20000000f00 */
[----:B------:R-:W-:Y:S01]  /*04d0*/  IMAD.MOV.U32 R16, RZ, RZ, R13 ;  /* 0x000000ffff107224 */ /* 0x000fe200078e000d */
[----:B------:R-:W-:Y:S01]  /*04e0*/  MOV R14, 0x520 ;  /* 0x00000520000e7802 */ /* 0x000fe20000000f00 */
[----:B------:R-:W-:Y:S02]  /*04f0*/  IMAD.MOV.U32 R15, RZ, RZ, c[0x0][0x18c] ;  /* 0x00006300ff0f7624 */ /* 0x000fe400078e00ff */
[----:B------:R-:W-:Y:S02]  /*0500*/  IMAD.U32 R5, RZ, RZ, UR11 ;  /* 0x0000000bff057e24 */ /* 0x000fe4000f8e00ff */
[----:B------:R-:W-:Y:S05]  /*0510*/  CALL.REL.NOINC `($__internal_23_$__cuda_sm20_div_s64) ;  /* 0x0000334000007944 */ /* 0x000fea0003c00000 */
[--C-:B------:R-:W-:Y:S02]  /*0520*/  IMAD.MOV R17, RZ, RZ, -R5.reuse ;  /* 0x000000ffff117224 */ /* 0x100fe400078e0a05 */
[----:B------:R-:W-:Y:S02]  /*0530*/  IMAD.MOV.U32 R13, RZ, RZ, R6 ;  /* 0x000000ffff0d7224 */ /* 0x000fe400078e0006 */
[----:B------:R-:W-:Y:S02]  /*0540*/  IMAD R17, R17, c[0x0][0x18c], R12 ;  /* 0x0000630011117a24 */ /* 0x000fe400078e020c */
[----:B------:R-:W-:Y:S01]  /*0550*/  IMAD.MOV.U32 R12, RZ, RZ, R5 ;  /* 0x000000ffff0c7224 */ /* 0x000fe200078e0005 */
[----:B------:R-:W-:Y:S05]  /*0560*/  BRA `(.L_x_1554) ;  /* 0x0000016000007947 */ /* 0x000fea0003800000 */
.L_x_1553:
        /* <DEDUP_REMOVED lines=22> */
.L_x_1554:
[----:B------:R-:W-:Y:S05]  /*06d0*/  BSYNC B0 ;  /* 0x0000000000007941 */ /* 0x000fea0003800000 */
.L_x_1552:
[----:B------:R-:W-:Y:S01]  /*06e0*/  LOP3.LUT R5, R13, UR12, RZ, 0xfc, !PT ;  /* 0x0000000c0d057c12 */ /* 0x000fe2000f8efcff */
[----:B------:R-:W-:Y:S03]  /*06f0*/  BSSY B0, `(.L_x_1555) ;  /* 0x0000020000007945 */ /* 0x000fe60003800000 */
[----:B------:R-:W-:-:S13]  /*0700*/  ISETP.NE.U32.AND P0, PT, R5, RZ, PT ;  /* 0x000000ff0500720c */ /* 0x000fda0003f05070 */
[----:B------:R-:W-:Y:S05]  /*0710*/  @!P0 BRA `(.L_x_1556) ;  /* 0x0000009000008947 */ /* 0x000fea0003800000 */
[----:B------:R-:W-:Y:S01]  /*0720*/  IMAD.MOV.U32 R18, RZ, RZ, R12 ;  /* 0x000000ffff127224 */ /* 0x000fe200078e000c */
[----:B------:R-:W-:Y:S01]  /*0730*/  MOV R16, R13 ;  /* 0x0000000d00107202 */ /* 0x000fe20000000f00 */
[----:B------:R-:W-:Y:S01]  /*0740*/  IMAD.MOV.U32 R15, RZ, RZ, c[0x0][0x188] ;  /* 0x00006200ff0f7624 */ /* 0x000fe200078e00ff */
[----:B------:R-:W-:Y:S01]  /*0750*/  MOV R14, 0x780 ;  /* 0x00000780000e7802 */ /* 0x000fe20000000f00 */
[----:B------:R-:W-:Y:S02]  /*0760*/  IMAD.U32 R5, RZ, RZ, UR12 ;  /* 0x0000000cff057e24 */ /* 0x000fe4000f8e00ff */
[----:B------:R-:W-:Y:S05]  /*0770*/  CALL.REL.NOINC `($__internal_23_$__cuda_sm20_div_s64) ;  /* 0x000030e000007944 */ /* 0x000fea0003c00000 */
[----:B------:R-:W-:-:S04]  /*0780*/  IMAD.MOV R7, RZ, RZ, -R5 ;  /* 0x000000ffff077224 */ /* 0x000fc800078e0a05 */
[----:B------:R-:W-:Y:S01]  /*0790*/  IMAD R8, R7, c[0x0][0x188], R12 ;  /* 0x0000620007087a24 */ /* 0x000fe200078e020c */
[----:B------:R-:W-:Y:S05]  /*07a0*/  BRA `(.L_x_1557) ;  /* 0x0000014000007947 */ /* 0x000fea0003800000 */
.L_x_1556:
        /* <DEDUP_REMOVED lines=20> */
.L_x_1557:
[----:B------:R-:W-:Y:S05]  /*08f0*/  BSYNC B0 ;  /* 0x0000000000007941 */ /* 0x000fea0003800000 */
.L_x_1555:
        /* <DEDUP_REMOVED lines=32> */
[C---:B------:R-:W-:Y:S02]  /*0b00*/  IADD3 R12, -R11.reuse, -0x2, -R14 ;  /* 0xfffffffe0b0c7810 */ /* 0x040fe40007ffe90e */
[----:B------:R-:W-:Y:S02]  /*0b10*/  IADD3 R26, -R11, R10, RZ ;  /* 0x0000000a0b1a7210 */ /* 0x000fe40007ffe1ff */
[----:B------:R-:W-:Y:S02]  /*0b20*/  ISETP.GE.U32.AND P1, PT, R12, 0x3, PT ;  /* 0x000000030c00780c */ /* 0x000fe40003f26070 */
[----:B------:R-:W-:-:S02]  /*0b30*/  SHF.R.S32.HI R10, RZ, 0x1f, R5 ;  /* 0x0000001fff0a7819 */ /* 0x000fc40000011405 */
[----:B------:R-:W-:Y:S02]  /*0b40*/  SHF.R.S32.HI R11, RZ, 0x1f, R4 ;  /* 0x0000001fff0b7819 */ /* 0x000fe40000011404 */
[----:B------:R-:W-:Y:S02]  /*0b50*/  IADD3 R12, R14, 0x3, RZ ;  /* 0x000000030e0c7810 */ /* 0x000fe40007ffe0ff */
[----:B------:R-:W-:-:S04]  /*0b60*/  LOP3.LUT R26, R26, 0x3, RZ, 0xc0, !PT ;  /* 0x000000031a1a7812 */ /* 0x000fc800078ec0ff */
.L_x_1571:
        /* <DEDUP_REMOVED lines=49> */
[----:B------:R-:W-:Y:S01]  /*0e80*/  MOV R32, R18 ;  /* 0x0000001200207202 */ /* 0x000fe20000000f00 */
[----:B------:R-:W-:Y:S01]  /*0e90*/  @P0 IMAD.MOV.U32 R32, RZ, RZ, R12 ;  /* 0x000000ffff200224 */ /* 0x000fe200078e000c */
[----:B--2---:R-:W-:-:S05]  /*0ea0*/  HADD2.F32 R24, -RZ, R30.H0_H0 ;  /* 0x2000001eff187230 */ /* 0x004fca0000004100 */
[----:B------:R-:W-:Y:S01]  /*0eb0*/  FADD.FTZ R27, R27, R24 ;  /* 0x000000181b1b7221 */ /* 0x000fe20000010000 */
[----:B---3--:R-:W-:-:S05]  /*0ec0*/  @P0 HADD2.F32 R34, -RZ, R22.H0_H0 ;  /* 0x20000016ff220230 */ /* 0x008fca0000004100 */
[----:B------:R-:W-:Y:S02]  /*0ed0*/  @P0 FADD.FTZ R27, R27, R34 ;  /* 0x000000221b1b0221 */ /* 0x000fe40000010000 */
.L_x_1562:
[----:B------:R-:W-:Y:S05]  /*0ee0*/  BSYNC B2 ;  /* 0x0000000000027941 */ /* 0x000fea0003800000 */
.L_x_1561:
        /* <DEDUP_REMOVED lines=9> */
.L_x_1567:
[----:B------:R-:W-:Y:S01]  /*0f80*/  SHF.R.S32.HI R33, RZ, 0x1f, R32 ;  /* 0x0000001fff217819 */ /* 0x000fe20000011420 */
[----:B------:R-:W-:Y:S02]  /*0f90*/  IMAD R35, R28, c[0x0][0x180], RZ ;  /* 0x000060001c237a24 */ /* 0x000fe400078e02ff */
[----:B------:R-:W-:Y:S02]  /*0fa0*/  IMAD.MOV.U32 R24, RZ, RZ, R4 ;  /* 0x000000ffff187224 */ /* 0x000fe400078e0004 */
[C---:B------:R-:W-:Y:S02]  /*0fb0*/  IMAD R35, R20.reuse, c[0x0][0x184], R35 ;  /* 0x0000610014237a24 */ /* 0x040fe400078e0223 */
[----:B------:R-:W-:-:S04]  /*0fc0*/  IMAD.WIDE.U32 R22, R20, c[0x0][0x180], R32 ;  /* 0x0000600014167a25 */ /* 0x000fc800078e0020 */
[----:B------:R-:W-:Y:S02]  /*0fd0*/  IMAD.IADD R23, R35, 0x1, R23 ;  /* 0x0000000123177824 */ /* 0x000fe400078e0217 */
[----:B------:R-:W-:Y:S02]  /*0fe0*/  IMAD.MOV.U32 R25, RZ, RZ, R11 ;  /* 0x000000ffff197224 */ /* 0x000fe400078e000b */
[----:B------:R-:W-:-:S04]  /*0ff0*/  IMAD R23, R23, c[0x0][0x170], RZ ;  /* 0x00005c0017177a24 */ /* 0x000fc800078e02ff */
        /* <DEDUP_REMOVED lines=8> */
[----:B0-----:R-:W-:-:S03]  /*1080*/  IADD3 R36, P3, R22, UR4, RZ ;  /* 0x0000000416247c10 */ /* 0x001fc6000ff7e0ff */
[----:B------:R0:W3:Y:S01]  /*1090*/  LDG.E.U16 R34, [R22.64] ;  /* 0x0000001216227981 */ /* 0x0000e2000c1e1500 */
[----:B------:R-:W-:-:S05]  /*10a0*/  IADD3.X R37, R23, UR13, RZ, P3, !PT ;  /* 0x0000000d17257c10 */ /* 0x000fca0009ffe4ff */
[----:B------:R-:W4:Y:S01]  /*10b0*/  LDG.E.U16 R33, [R36.64] ;  /* 0x0000001224217981 */ /* 0x000f22000c1e1500 */
[----:B0-----:R-:W-:-:S04]  /*10c0*/  IADD3 R22, P3, R36, UR4, RZ ;  /* 0x0000000424167c10 */ /* 0x001fc8000ff7e0ff */
[----:B------:R-:W-:-:S05]  /*10d0*/  IADD3.X R23, R37, UR13, RZ, P3, !PT ;  /* 0x0000000d25177c10 */ /* 0x000fca0009ffe4ff */
[----:B------:R0:W5:Y:S01]  /*10e0*/  LDG.E.U16 R29, [R22.64] ;  /* 0x00000012161d7981 */ /* 0x000162000c1e1500 */
[----:B--2---:R-:W-:-:S05]  /*10f0*/  HADD2.F32 R30, -RZ, R30.H0_H0 ;  /* 0x2000001eff1e7230 */ /* 0x004fca0000004100 */
[----:B------:R-:W-:Y:S01]  /*1100*/  FADD.FTZ R27, R30, R27 ;  /* 0x0000001b1e1b7221 */ /* 0x000fe20000010000 */
[----:B------:R-:W-:-:S04]  /*1110*/  IADD3 R30, R32, 0x4, RZ ;  /* 0x00000004201e7810 */ /* 0x000fc80007ffe0ff */
[----:B------:R-:W-:Y:S01]  /*1120*/  SHF.R.S32.HI R31, RZ, 0x1f, R30 ;  /* 0x0000001fff1f7819 */ /* 0x000fe2000001141e */
[----:B---3--:R-:W-:-:S04]  /*1130*/  HADD2.F32 R34, -RZ, R34.H0_H0 ;  /* 0x20000022ff227230 */ /* 0x008fc80000004100 */
[----:B------:R-:W-:-:S04]  /*1140*/  IMAD.WIDE.U32 R30, R20, c[0x0][0x180], R30 ;  /* 0x00006000141e7a25 */ /* 0x000fc800078e001e */
[----:B------:R-:W-:Y:S02]  /*1150*/  IMAD.IADD R31, R35, 0x1, R31 ;  /* 0x00000001231f7824 */ /* 0x000fe400078e021f */
[----:B------:R-:W-:Y:S01]  /*1160*/  FADD.FTZ R27, R27, R34 ;  /* 0x000000221b1b7221 */ /* 0x000fe20000010000 */
[----:B----4-:R-:W-:Y:S01]  /*1170*/  HADD2.F32 R34, -RZ, R33.H0_H0 ;  /* 0x20000021ff227230 */ /* 0x010fe20000004100 */
[----:B------:R-:W-:-:S04]  /*1180*/  IMAD R31, R31, c[0x0][0x170], RZ ;  /* 0x00005c001f1f7a24 */ /* 0x000fc800078e02ff */
[C---:B0-----:R-:W-:Y:S02]  /*1190*/  IMAD R23, R30.reuse, c[0x0][0x174], R31 ;  /* 0x00005d001e177a24 */ /* 0x041fe400078e021f */
[----:B------:R-:W-:-:S04]  /*11a0*/  IMAD.WIDE.U32 R30, R30, c[0x0][0x170], R24 ;  /* 0x00005c001e1e7a25 */ /* 0x000fc800078e0018 */
[----:B------:R-:W-:Y:S01]  /*11b0*/  IMAD.IADD R23, R31, 0x1, R23 ;  /* 0x000000011f177824 */ /* 0x000fe200078e0217 */
[----:B------:R-:W-:Y:S01]  /*11c0*/  LEA R22, P3, R30, c[0x0][0x168], 0x1 ;  /* 0x00005a001e167a11 */ /* 0x000fe200078608ff */
[----:B------:R-:W-:-:S03]  /*11d0*/  FADD.FTZ R27, R27, R34 ;  /* 0x000000221b1b7221 */ /* 0x000fc60000010000 */
[----:B------:R-:W-:-:S05]  /*11e0*/  LEA.HI.X R23, R30, c[0x0][0x16c], R23, 0x1, P3 ;  /* 0x00005b001e177a11 */ /* 0x000fca00018f0c17 */
[----:B------:R0:W2:Y:S01]  /*11f0*/  LDG.E.U16 R34, [R22.64] ;  /* 0x0000001216227981 */ /* 0x0000a2000c1e1500 */
[----:B------:R-:W-:-:S04]  /*1200*/  IADD3 R30, P3, R22, UR4, RZ ;  /* 0x00000004161e7c10 */ /* 0x000fc8000ff7e0ff */
[----:B------:R-:W-:Y:S02]  /*1210*/  IADD3.X R31, R23, UR13, RZ, P3, !PT ;  /* 0x0000000d171f7c10 */ /* 0x000fe40009ffe4ff */
[----:B------:R-:W-:Y:S01]  /*1220*/  IADD3 R36, P3, R30, UR4, RZ ;  /* 0x000000041e247c10 */ /* 0x000fe2000ff7e0ff */
[----:B-----5:R-:W-:Y:S02]  /*1230*/  HADD2.F32 R29, -RZ, R29.H0_H0 ;  /* 0x2000001dff1d7230 */ /* 0x020fe40000004100 */
[----:B------:R1:W3:Y:S01]  /*1240*/  LDG.E.U16 R33, [R30.64] ;  /* 0x000000121e217981 */ /* 0x0002e2000c1e1500 */
[----:B------:R-:W-:Y:S02]  /*1250*/  IADD3.X R37, R31, UR13, RZ, P3, !PT ;  /* 0x0000000d1f257c10 */ /* 0x000fe40009ffe4ff */
[----:B-1----:R-:W-:-:S03]  /*1260*/  FADD.FTZ R30, R27, R29 ;  /* 0x0000001d1b1e7221 */ /* 0x002fc60000010000 */
        /* <DEDUP_REMOVED lines=21> */
[----:B------:R-:W-:Y:S01]  /*13c0*/  IADD3 R36, P3, R22, UR4, RZ ;  /* 0x0000000416247c10 */ /* 0x000fe2000ff7e0ff */
[----:B-----5:R-:W-:-:S03]  /*13d0*/  HADD2.F32 R30, -RZ, R27.H0_H0 ;  /* 0x2000001bff1e7230 */ /* 0x020fc60000004100 */
[----:B------:R-:W-:Y:S02]  /*13e0*/  IADD3.X R37, R23, UR13, RZ, P3, !PT ;  /* 0x0000000d17257c10 */ /* 0x000fe40009ffe4ff */
[----:B------:R-:W-:Y:S01]  /*13f0*/  FADD.FTZ R31, R29, R30 ;  /* 0x0000001e1d1f7221 */ /* 0x000fe20000010000 */
[----:B0-----:R-:W-:Y:S02]  /*1400*/  IADD3 R22, P3, R36, UR4, RZ ;  /* 0x0000000424167c10 */ /* 0x001fe4000ff7e0ff */
[----:B------:R0:W3:Y:S02]  /*1410*/  LDG.E.U16 R30, [R36.64] ;  /* 0x00000012241e7981 */ /* 0x0000e4000c1e1500 */
[----:B------:R-:W-:-:S05]  /*1420*/  IADD3.X R23, R37, UR13, RZ, P3, !PT ;  /* 0x0000000d25177c10 */ /* 0x000fca0009ffe4ff */
[----:B------:R1:W4:Y:S01]  /*1430*/  LDG.E.U16 R27, [R22.64] ;  /* 0x00000012161b7981 */ /* 0x000322000c1e1500 */
[----:B0-----:R-:W-:-:S04]  /*1440*/  IADD3 R36, P3, R22, UR4, RZ ;  /* 0x0000000416247c10 */ /* 0x001fc8000ff7e0ff */
[----:B------:R-:W-:Y:S02]  /*1450*/  IADD3.X R37, R23, UR13, RZ, P3, !PT ;  /* 0x0000000d17257c10 */ /* 0x000fe40009ffe4ff */
[----:B-1----:R-:W-:-:S03]  /*1460*/  IADD3 R22, R32, 0xc, RZ ;  /* 0x0000000c20167810 */ /* 0x002fc60007ffe0ff */
[----:B------:R0:W5:Y:S01]  /*1470*/  LDG.E.U16 R29, [R36.64] ;  /* 0x00000012241d7981 */ /* 0x000162000c1e1500 */
[----:B------:R-:W-:-:S05]  /*1480*/  SHF.R.S32.HI R23, RZ, 0x1f, R22 ;  /* 0x0000001fff177819 */ /* 0x000fca0000011416 */
[----:B------:R-:W-:-:S04]  /*1490*/  IMAD.WIDE.U32 R22, R20, c[0x0][0x180], R22 ;  /* 0x0000600014167a25 */ /* 0x000fc800078e0016 */
[----:B------:R-:W-:-:S04]  /*14a0*/  IMAD.IADD R35, R35, 0x1, R23 ;  /* 0x0000000123237824 */ /* 0x000fc800078e0217 */
[----:B------:R-:W-:Y:S02]  /*14b0*/  IMAD R35, R35, c[0x0][0x170], RZ ;  /* 0x00005c0023237a24 */ /* 0x000fe400078e02ff */
[----:B------:R-:W-:-:S04]  /*14c0*/  IMAD.WIDE.U32 R24, R22, c[0x0][0x170], R24 ;  /* 0x00005c0016187a25 */ /* 0x000fc800078e0018 */
[----:B------:R-:W-:Y:S01]  /*14d0*/  IMAD R35, R22, c[0x0][0x174], R35 ;  /* 0x00005d0016237a24 */ /* 0x000fe200078e0223 */
[----:B------:R-:W-:-:S03]  /*14e0*/  LEA R22, P3, R24, c[0x0][0x168], 0x1 ;  /* 0x00005a0018167a11 */ /* 0x000fc600078608ff */
[----:B------:R-:W-:-:S05]  /*14f0*/  IMAD.IADD R25, R25, 0x1, R35 ;  /* 0x0000000119197824 */ /* 0x000fca00078e0223 */
[----:B------:R-:W-:Y:S02]  /*1500*/  LEA.HI.X R23, R24, c[0x0][0x16c], R25, 0x1, P3 ;  /* 0x00005b0018177a11 */ /* 0x000fe400018f0c19 */
[----:B------:R-:W-:-:S03]  /*1510*/  IADD3 R24, P3, R22, UR4, RZ ;  /* 0x0000000416187c10 */ /* 0x000fc6000ff7e0ff */
[----:B------:R-:W5:Y:S01]  /*1520*/  LDG.E.U16 R22, [R22.64] ;  /* 0x0000001216167981 */ /* 0x000f62000c1e1500 */
[----:B------:R-:W-:Y:S01]  /*1530*/  IADD3.X R25, R23, UR13, RZ, P3, !PT ;  /* 0x0000000d17197c10 */ /* 0x000fe20009ffe4ff */
[----:B--2---:R-:W-:-:S05]  /*1540*/  HADD2.F32 R34, -RZ, R33.H0_H0 ;  /* 0x20000021ff227230 */ /* 0x004fca0000004100 */
[----:B------:R-:W-:Y:S01]  /*1550*/  FADD.FTZ R31, R31, R34 ;  /* 0x000000221f1f7221 */ /* 0x000fe20000010000 */
[----:B------:R-:W-:Y:S02]  /*1560*/  IADD3 R34, P3, R24, UR4, RZ ;  /* 0x0000000418227c10 */ /* 0x000fe4000ff7e0ff */
[----:B------:R-:W2:Y:S02]  /*1570*/  LDG.E.U16 R24, [R24.64] ;  /* 0x0000001218187981 */ /* 0x000ea4000c1e1500 */
[----:B------:R-:W-:Y:S02]  /*1580*/  IADD3.X R35, R25, UR13, RZ, P3, !PT ;  /* 0x0000000d19237c10 */ /* 0x000fe40009ffe4ff */
[----:B0-----:R-:W-:-:S03]  /*1590*/  IADD3 R36, P3, R34, UR4, RZ ;  /* 0x0000000422247c10 */ /* 0x001fc6000ff7e0ff */
[----:B------:R-:W2:Y:S01]  /*15a0*/  LDG.E.U16 R33, [R34.64] ;  /* 0x0000001222217981 */ /* 0x000ea2000c1e1500 */
[----:B------:R-:W-:-:S05]  /*15b0*/  IADD3.X R37, R35, UR13, RZ, P3, !PT ;  /* 0x0000000d23257c10 */ /* 0x000fca0009ffe4ff */
[----:B------:R-:W2:Y:S01]  /*15c0*/  LDG.E.U16 R36, [R36.64] ;  /* 0x0000001224247981 */ /* 0x000ea2000c1e1500 */
[----:B---3--:R-:W-:Y:S02]  /*15d0*/  HADD2.F32 R30, -RZ, R30.H0_H0 ;  /* 0x2000001eff1e7230 */ /* 0x008fe40000004100 */
[----:B----4-:R-:W-:-:S03]  /*15e0*/  HADD2.F32 R27, -RZ, R27.H0_H0 ;  /* 0x2000001bff1b7230 */ /* 0x010fc60000004100 */
[----:B------:R-:W-:Y:S01]  /*15f0*/  FADD.FTZ R30, R31, R30 ;  /* 0x0000001e1f1e7221 */ /* 0x000fe20000010000 */
[----:B------:R-:W-:Y:S01]  /*1600*/  IADD3 R32, R32, 0x10, RZ ;  /* 0x0000001020207810 */ /* 0x000fe20007ffe0ff */
[----:B-----5:R-:W-:Y:S02]  /*1610*/  HADD2.F32 R29, -RZ, R29.H0_H0 ;  /* 0x2000001dff1d7230 */ /* 0x020fe40000004100 */
[----:B------:R-:W-:Y:S01]  /*1620*/  FADD.FTZ R27, R30, R27 ;  /* 0x0000001b1e1b7221 */ /* 0x000fe20000010000 */
[----:B------:R-:W-:-:S03]  /*1630*/  ISETP.GE.AND P3, PT, R32, R13, PT ;  /* 0x0000000d2000720c */ /* 0x000fc60003f66270 */
[----:B------:R-:W-:Y:S01]  /*1640*/  FADD.FTZ R27, R27, R29 ;  /* 0x0000001d1b1b7221 */ /* 0x000fe20000010000 */
[----:B------:R-:W-:-:S05]  /*1650*/  HADD2.F32 R22, -RZ, R22.H0_H0 ;  /* 0x20000016ff167230 */ /* 0x000fca0000004100 */
[----:B------:R-:W-:Y:S01]  /*1660*/  FADD.FTZ R22, R27, R22 ;  /* 0x000000161b167221 */ /* 0x000fe20000010000 */
[----:B--2---:R-:W-:-:S05]  /*1670*/  HADD2.F32 R23, -RZ, R24.H0_H0 ;  /* 0x20000018ff177230 */ /* 0x004fca0000004100 */
[----:B------:R-:W-:Y:S01]  /*1680*/  FADD.FTZ R22, R22, R23 ;  /* 0x0000001716167221 */ /* 0x000fe20000010000 */
[----:B------:R-:W-:-:S05]  /*1690*/  HADD2.F32 R33, -RZ, R33.H0_H0 ;  /* 0x20000021ff217230 */ /* 0x000fca0000004100 */
[----:B------:R-:W-:Y:S01]  /*16a0*/  FADD.FTZ R22, R22, R33 ;  /* 0x0000002116167221 */ /* 0x000fe20000010000 */
[----:B------:R-:W-:-:S05]  /*16b0*/  HADD2.F32 R27, -RZ, R36.H0_H0 ;  /* 0x20000024ff1b7230 */ /* 0x000fca0000004100 */
[----:B------:R-:W-:Y:S01]  /*16c0*/  FADD.FTZ R27, R22, R27 ;  /* 0x0000001b161b7221 */ /* 0x000fe20000010000 */
[----:B------:R-:W-:Y:S05]  /*16d0*/  @!P3 BRA `(.L_x_1567) ;  /* 0xfffff8a00000b947 */ /* 0x000fea000383ffff */
.L_x_1566:
[----:B------:R-:W-:Y:S05]  /*16e0*/  BSYNC B3 ;  /* 0x0000000000037941 */ /* 0x000fea0003800000 */
.L_x_1565:
[----:B------:R-:W-:Y:S01]  /*16f0*/  IADD3 R13, R7, -R32, RZ ;  /* 0x80000020070d7210 */ /* 0x000fe20007ffe0ff */
[----:B------:R-:W-:Y:S03]  /*1700*/  BSSY B3, `(.L_x_1568) ;  /* 0x0000040000037945 */ /* 0x000fe60003800000 */
[----:B------:R-:W-:-:S13]  /*1710*/  ISETP.GT.AND P3, PT, R13, 0x4, PT ;  /* 0x000000040d00780c */ /* 0x000fda0003f64270 */
[----:B------:R-:W-:Y:S05]  /*1720*/  @!P3 BRA `(.L_x_1569) ;  /* 0x000003d00000b947 */ /* 0x000fea0003800000 */
        /* <DEDUP_REMOVED lines=12> */
[----:B------:R-:W-:Y:S02]  /*17f0*/  LEA.HI.X R25, R30, c[0x0][0x16c], R13, 0x1, P0 ;  /* 0x00005b001e197a11 */ /* 0x000fe400000f0c0d */
[----:B------:R-:W-:-:S03]  /*1800*/  IADD3 R36, P0, R24, UR4, RZ ;  /* 0x0000000418247c10 */ /* 0x000fc6000ff1e0ff */
[----:B------:R0:W2:Y:S01]  /*1810*/  LDG.E.U16 R29, [R24.64] ;  /* 0x00000012181d7981 */ /* 0x0000a2000c1e1500 */
[----:B------:R-:W-:Y:S02]  /*1820*/  IADD3.X R37, R25, UR13, RZ, P0, !PT ;  /* 0x0000000d19257c10 */ /* 0x000fe400087fe4ff */
[----:B------:R-:W-:-:S03]  /*1830*/  IADD3 R30, P3, R36, UR4, RZ ;  /* 0x00000004241e7c10 */ /* 0x000fc6000ff7e0ff */
[----:B------:R1:W3:Y:S01]  /*1840*/  LDG.E.U16 R33, [R36.64] ;  /* 0x0000001224217981 */ /* 0x0002e2000c1e1500 */
[----:B0-----:R-:W-:-:S04]  /*1850*/  IADD3 R24, R32, 0x4, RZ ;  /* 0x0000000420187810 */ /* 0x001fc80007ffe0ff */
[----:B------:R-:W-:-:S05]  /*1860*/  SHF.R.S32.HI R25, RZ, 0x1f, R24 ;  /* 0x0000001fff197819 */ /* 0x000fca0000011418 */
[----:B------:R-:W-:-:S04]  /*1870*/  IMAD.WIDE.U32 R24, R20, c[0x0][0x180], R24 ;  /* 0x0000600014187a25 */ /* 0x000fc800078e0018 */
[----:B------:R-:W-:-:S04]  /*1880*/  IMAD.IADD R35, R35, 0x1, R25 ;  /* 0x0000000123237824 */ /* 0x000fc800078e0219 */
        /* <DEDUP_REMOVED lines=8> */
[----:B0-----:R-:W-:-:S04]  /*1910*/  IADD3 R30, P0, R30, UR4, RZ ;  /* 0x000000041e1e7c10 */ /* 0x001fc8000ff1e0ff */
        /* <DEDUP_REMOVED lines=8> */
[----:B-1----:R-:W-:-:S03]  /*19a0*/  IADD3 R36, P0, R34, UR4, RZ ;  /* 0x0000000422247c10 */ /* 0x002fc6000ff1e0ff */
[----:B------:R-:W5:Y:S01]  /*19b0*/  LDG.E.U16 R34, [R34.64] ;  /* 0x0000001222227981 */ /* 0x000f62000c1e1500 */
[----:B------:R-:W-:-:S05]  /*19c0*/  IADD3.X R37, R35, UR13, RZ, P0, !PT ;  /* 0x0000000d23257c10 */ /* 0x000fca00087fe4ff */
[----:B------:R-:W5:Y:S01]  /*19d0*/  LDG.E.U16 R36, [R36.64] ;  /* 0x0000001224247981 */ /* 0x000f62000c1e1500 */
[----:B------:R-:W-:Y:S02]  /*19e0*/  PLOP3.LUT P0, PT, PT, PT, PT, 0x8, 0x0 ;  /* 0x000000000000781c */ /* 0x000fe40003f0e170 */
[----:B------:R-:W-:Y:S01]  /*19f0*/  IADD3 R32, R32, 0x8, RZ ;  /* 0x0000000820207810 */ /* 0x000fe20007ffe0ff */
[----:B--2---:R-:W-:-:S05]  /*1a00*/  HADD2.F32 R29, -RZ, R29.H0_H0 ;  /* 0x2000001dff1d7230 */ /* 0x004fca0000004100 */
[----:B------:R-:W-:Y:S01]  /*1a10*/  FADD.FTZ R29, R27, R29 ;  /* 0x0000001d1b1d7221 */ /* 0x000fe20000010000 */
[----:B---3--:R-:W-:-:S05]  /*1a20*/  HADD2.F32 R33, -RZ, R33.H0_H0 ;  /* 0x20000021ff217230 */ /* 0x008fca0000004100 */
[----:B------:R-:W-:Y:S01]  /*1a30*/  FADD.FTZ R29, R29, R33 ;  /* 0x000000211d1d7221 */ /* 0x000fe20000010000 */
[----:B----4-:R-:W-:-:S05]  /*1a40*/  HADD2.F32 R13, -RZ, R13.H0_H0 ;  /* 0x2000000dff0d7230 */ /* 0x010fca0000004100 */
[----:B------:R-:W-:Y:S01]  /*1a50*/  FADD.FTZ R13, R29, R13 ;  /* 0x0000000d1d0d7221 */ /* 0x000fe20000010000 */
[----:B-----5:R-:W-:Y:S02]  /*1a60*/  HADD2.F32 R24, -RZ, R24.H0_H0 ;  /* 0x20000018ff187230 */ /* 0x020fe40000004100 */
[----:B------:R-:W-:-:S05]  /*1a70*/  HADD2.F32 R30, -RZ, R30.H0_H0 ;  /* 0x2000001eff1e7230 */ /* 0x000fca0000004100 */
[----:B------:R-:W-:Y:S01]  /*1a80*/  FADD.FTZ R13, R13, R30 ;  /* 0x0000001e0d0d7221 */ /* 0x000fe20000010000 */
[----:B------:R-:W-:-:S03]  /*1a90*/  HADD2.F32 R22, -RZ, R22.H0_H0 ;  /* 0x20000016ff167230 */ /* 0x000fc60000004100 */
[----:B------:R-:W-:Y:S01]  /*1aa0*/  FADD.FTZ R13, R13, R24 ;  /* 0x000000180d0d7221 */ /* 0x000fe20000010000 */
[----:B------:R-:W-:-:S03]  /*1ab0*/  HADD2.F32 R34, -RZ, R34.H0_H0 ;  /* 0x20000022ff227230 */ /* 0x000fc60000004100 */
[----:B------:R-:W-:Y:S01]  /*1ac0*/  FADD.FTZ R13, R13, R22 ;  /* 0x000000160d0d7221 */ /* 0x000fe20000010000 */
[----:B------:R-:W-:-:S03]  /*1ad0*/  HADD2.F32 R36, -RZ, R36.H0_H0 ;  /* 0x20000024ff247230 */ /* 0x000fc60000004100 */
[----:B------:R-:W-:-:S04]  /*1ae0*/  FADD.FTZ R13, R13, R34 ;  /* 0x000000220d0d7221 */ /* 0x000fc80000010000 */
[----:B------:R-:W-:Y:S02]  /*1af0*/  FADD.FTZ R27, R13, R36 ;  /* 0x000000240d1b7221 */ /* 0x000fe40000010000 */
.L_x_1569:
[----:B------:R-:W-:Y:S05]  /*1b00*/  BSYNC B3 ;  /* 0x0000000000037941 */ /* 0x000fea0003800000 */
.L_x_1568:
        /* <DEDUP_REMOVED lines=10> */
[----:B------:R-:W-:-:S04]  /*1bb0*/  IMAD.WIDE.U32 R20, R32, c[0x0][0x170], R20 ;  /* 0x00005c0020147a25 */ /* 0x000fc800078e0014 */
[----:B------:R-:W-:Y:S01]  /*1bc0*/  IMAD R13, R32, c[0x0][0x174], R13 ;  /* 0x00005d00200d7a24 */ /* 0x000fe200078e020d */
[----:B------:R-:W-:-:S03]  /*1bd0*/  LEA R28, P0, R20, c[0x0][0x168], 0x1 ;  /* 0x00005a00141c7a11 */ /* 0x000fc600078008ff */
[----:B------:R-:W-:Y:S01]  /*1be0*/  IMAD.IADD R13, R21, 0x1, R13 ;  /* 0x00000001150d7824 */ /* 0x000fe200078e020d */
[----:B------:R-:W-:-:S04]  /*1bf0*/  IADD3 R24, P3, R28, UR4, RZ ;  /* 0x000000041c187c10 */ /* 0x000fc8000ff7e0ff */
        /* <DEDUP_REMOVED lines=18> */
.L_x_1564:
[----:B------:R-:W-:Y:S05]  /*1d20*/  BSYNC B2 ;  /* 0x0000000000027941 */ /* 0x000fea0003800000 */
.L_x_1563:
[----:B------:R-:W-:Y:S01]  /*1d30*/  @P2 CALL.REL.NOINC `(.L_x_1570) ;  /* 0x0000001000002944 */ /* 0x000fe20003c00000 */
[----:B------:R-:W-:Y:S05]  /*1d40*/  BRA `(.L_x_1571) ;  /* 0xffffee2000007947 */ /* 0x000fea000383ffff */
.L_x_1570:
[----:B------:R-:W-:Y:S05]  /*1d50*/  BSYNC B1 ;  /* 0x0000000000017941 */ /* 0x000fea0003800000 */
.L_x_1560:
        /* <DEDUP_REMOVED lines=8> */
.L_x_1559:
[----:B------:R-:W-:Y:S02]  /*1de0*/  PRMT R6, RZ, 0x7610, R6 ;  /* 0x00007610ff067816 */ /* 0x000fe40000000006 */
.L_x_1572:
[----:B------:R-:W-:Y:S05]  /*1df0*/  BSYNC B0 ;  /* 0x0000000000007941 */ /* 0x000fea0003800000 */
.L_x_1558:
        /* <DEDUP_REMOVED lines=12> */
.L_x_1573:
[----:B------:R-:W-:Y:S05]  /*1ec0*/  EXIT ;  /* 0x000000000000794d */ /* 0x000fea0003800000 */
.L_x_1548:
[----:B------:R-:W-:Y:S02]  /*1ed0*/  UMOV UR5, 0x1 ;  /* 0x0000000100057882 */ /* 0x000fe40000000000 */
[----:B------:R-:W-:Y:S02]  /*1ee0*/  ULDC.64 UR14, c[0x0][0x170] ;  /* 0x00005c00000e7ab9 */ /* 0x000fe40000000a00 */
[----:B------:R-:W-:Y:S02]  /*1ef0*/  USHF.L.U64.HI UR5, UR14, UR5, UR15 ;  /* 0x000000050e057299 */ /* 0x000fe4000801020f */
[----:B------:R-:W-:Y:S02]  /*1f00*/  USHF.L.U32 UR4, UR14, 0x1, URZ ;  /* 0x000000010e047899 */ /* 0x000fe4000800063f */
.L_x_1600:
[----:B------:R-:W-:Y:S01]  /*1f10*/  SHF.R.S32.HI R16, RZ, 0x1f, R0 ;  /* 0x0000001fff107819 */ /* 0x000fe20000011400 */
[----:B------:R-:W-:Y:S03]  /*1f20*/  BSSY B0, `(.L_x_1575) ;  /* 0x0000023000007945 */ /* 0x000fe60003800000 */
[----:B------:R-:W-:-:S04]  /*1f30*/  LOP3.LUT R4, R16, c[0x0][0x174], RZ, 0xfc, !PT ;  /* 0x00005d0010047a12 */ /* 0x000fc800078efcff */
[----:B------:R-:W-:-:S13]  /*1f40*/  ISETP.NE.U32.AND P0, PT, R4, RZ, PT ;  /* 0x000000ff0400720c */ /* 0x000fda0003f05070 */
[----:B------:R-:W-:Y:S05]  /*1f50*/  @!P0 BRA `(.L_x_1576) ;  /* 0x000000a000008947 */ /* 0x000fea0003800000 */
[----:B------:R-:W-:Y:S01]  /*1f60*/  IMAD.MOV.U32 R18, RZ, RZ, R0 ;  /* 0x000000ffff127224 */ /* 0x000fe200078e0000 */
[----:B------:R-:W-:Y:S01]  /*1f70*/  MOV R15, c[0x0][0x170] ;  /* 0x00005c00000f7a02 */ /* 0x000fe20000000f00 */
[----:B------:R-:W-:Y:S01]  /*1f80*/  IMAD.MOV.U32 R5, RZ, RZ, c[0x0][0x174] ;  /* 0x00005d00ff057624 */ /* 0x000fe200078e00ff */
[----:B------:R-:W-:Y:S02]  /*1f90*/  MOV R14, 0x1fb0 ;  /* 0x00001fb0000e7802 */ /* 0x000fe40000000f00 */
[----:B------:R-:W-:Y:S05]  /*1fa0*/  CALL.REL.NOINC `($__internal_23_$__cuda_sm20_div_s64) ;  /* 0x000018b000007944 */ /* 0x000fea0003c00000 */
[--C-:B------:R-:W-:Y:S02]  /*1fb0*/  IMAD.MOV R7, RZ, RZ, -R5.reuse ;  /* 0x000000ffff077224 */ /* 0x100fe400078e0a05 */
[----:B------:R-:W-:Y:S02]  /*1fc0*/  IMAD.MOV.U32 R12, RZ, RZ, R5 ;  /* 0x000000ffff0c7224 */ /* 0x000fe400078e0005 */
[----:B------:R-:W-:Y:S02]  /*1fd0*/  IMAD R4, R7, c[0x0][0x170], R0 ;  /* 0x00005c0007047a24 */ /* 0x000fe400078e0200 */
[----:B------:R-:W-:Y:S01]  /*1fe0*/  IMAD.MOV.U32 R13, RZ, RZ, R6 ;  /* 0x000000ffff0d7224 */ /* 0x000fe200078e0006 */
[----:B------:R-:W-:Y:S05]  /*1ff0*/  BRA `(.L_x_1577) ;  /* 0x0000015000007947 */ /* 0x000fea0003800000 */
.L_x_1576:
        /* <DEDUP_REMOVED lines=21> */
.L_x_1577:
[----:B------:R-:W-:Y:S05]  /*2150*/  BSYNC B0 ;  /* 0x0000000000007941 */ /* 0x000fea0003800000 */
.L_x_1575:
[----:B------:R-:W-:Y:S01]  /*2160*/  LOP3.LUT R5, R13, UR11, RZ, 0xfc, !PT ;  /* 0x0000000b0d057c12 */ /* 0x000fe2000f8efcff */
[----:B------:R-:W-:Y:S03]  /*2170*/  BSSY B0, `(.L_x_1578) ;  /* 0x0000024000007945 */ /* 0x000fe60003800000 */
[----:B------:R-:W-:-:S13]  /*2180*/  ISETP.NE.U32.AND P0, PT, R5, RZ, PT ;  /* 0x000000ff0500720c */ /* 0x000fda0003f05070 */
[----:B------:R-:W-:Y:S05]  /*2190*/  @!P0 BRA `(.L_x_1579) ;  /* 0x000000b000008947 */ /* 0x000fea0003800000 */
[----:B------:R-:W-:Y:S01]  /*21a0*/  IMAD.MOV.U32 R18, RZ, RZ, R12 ;  /* 0x000000ffff127224 */ /* 0x000fe200078e000c */
[----:B------:R-:W-:Y:S01]  /*21b0*/  MOV R5, UR11 ;  /* 0x0000000b00057c02 */ /* 0x000fe20008000f00 */
[----:B------:R-:W-:Y:S01]  /*21c0*/  IMAD.MOV.U32 R16, RZ, RZ, R13 ;  /* 0x000000ffff107224 */ /* 0x000fe200078e000d */
[----:B------:R-:W-:Y:S01]  /*21d0*/  MOV R14, 0x2200 ;  /* 0x00002200000e7802 */ /* 0x000fe20000000f00 */
[----:B------:R-:W-:Y:S02]  /*21e0*/  IMAD.MOV.U32 R15, RZ, RZ, c[0x0][0x18c] ;  /* 0x00006300ff0f7624 */ /* 0x000fe400078e00ff */
[----:B------:R-:W-:Y:S05]  /*21f0*/  CALL.REL.NOINC `($__internal_23_$__cuda_sm20_div_s64) ;  /* 0x0000166000007944 */ /* 0x000fea0003c00000 */
[--C-:B------:R-:W-:Y:S02]  /*2200*/  IMAD.MOV R17, RZ, RZ, -R5.reuse ;  /* 0x000000ffff117224 */ /* 0x100fe400078e0a05 */
[----:B------:R-:W-:Y:S02]  /*2210*/  IMAD.MOV.U32 R13, RZ, RZ, R6 ;  /* 0x000000ffff0d7224 */ /* 0x000fe400078e0006 */
[----:B------:R-:W-:Y:S02]  /*2220*/  IMAD R17, R17, c[0x0][0x18c], R12 ;  /* 0x0000630011117a24 */ /* 0x000fe400078e020c */
[----:B------:R-:W-:Y:S01]  /*2230*/  IMAD.MOV.U32 R12, RZ, RZ, R5 ;  /* 0x000000ffff0c7224 */ /* 0x000fe200078e0005 */
[----:B------:R-:W-:Y:S05]  /*2240*/  BRA `(.L_x_1580) ;  /* 0x0000016000007947 */ /* 0x000fea0003800000 */
.L_x_1579:
        /* <DEDUP_REMOVED lines=22> */
.L_x_1580:
[----:B------:R-:W-:Y:S05]  /*23b0*/  BSYNC B0 ;  /* 0x0000000000007941 */ /* 0x000fea0003800000 */
.L_x_1578:
        /* <DEDUP_REMOVED lines=10> */
[----:B------:R-:W-:-:S04]  /*2460*/  IMAD.MOV R7, RZ, RZ, -R5 ;  /* 0x000000ffff077224 */ /* 0x000fc800078e0a05 */
[----:B------:R-:W-:Y:S01]  /*2470*/  IMAD R6, R7, c[0x0][0x188], R12 ;  /* 0x0000620007067a24 */ /* 0x000fe200078e020c */
[----:B------:R-:W-:Y:S05]  /*2480*/  BRA `(.L_x_1583) ;  /* 0x0000014000007947 */ /* 0x000fea0003800000 */
.L_x_1582:
        /* <DEDUP_REMOVED lines=20> */
.L_x_1583:
[----:B------:R-:W-:Y:S05]  /*25d0*/  BSYNC B0 ;  /* 0x0000000000007941 */ /* 0x000fea0003800000 */
.L_x_1581:
        /* <DEDUP_REMOVED lines=38> */
.L_x_1597:
[----:B------:R-:W-:Y:S01]  /*2840*/  ISETP.NE.AND P0, PT, R13, RZ, PT ;  /* 0x000000ff0d00720c */ /* 0x000fe20003f05270 */
[----:B------:R-:W-:Y:S01]  /*2850*/  IMAD R12, R9, c[0x0][0x178], RZ ;  /* 0x00005e00090c7a24 */ /* 0x000fe200078e02ff */
[----:B------:R-:W-:Y:S01]  /*2860*/  SHF.R.S32.HI R23, RZ, 0x1f, R30 ;  /* 0x0000001fff177819 */ /* 0x000fe2000001141e */
[----:B------:R-:W-:Y:S01]  /*2870*/  BSSY B2, `(.L_x_1587) ;  /* 0x0000034000027945 */ /* 0x000fe20003800000 */
[----:B------:R-:W-:Y:S01]  /*2880*/  MOV R22, R30 ;  /* 0x0000001e00167202 */ /* 0x000fe20000000f00 */
[C---:B------:R-:W-:Y:S01]  /*2890*/  IMAD R25, R5.reuse, c[0x0][0x17c], R12 ;  /* 0x00005f0005197a24 */ /* 0x040fe200078e020c */
[----:B------:R-:W-:Y:S01]  /*28a0*/  IADD3 R30, R30, 0x1, RZ ;  /* 0x000000011e1e7810 */ /* 0x000fe20007ffe0ff */
[----:B------:R-:W-:Y:S02]  /*28b0*/  IMAD.MOV.U32 R33, RZ, RZ, R14 ;  /* 0x000000ffff217224 */ /* 0x000fe400078e000e */
[----:B------:R-:W-:Y:S01]  /*28c0*/  IMAD.WIDE.U32 R22, R5, c[0x0][0x178], R22 ;  /* 0x00005e0005167a25 */ /* 0x000fe200078e0016 */
[----:B------:R-:W-:-:S03]  /*28d0*/  ISETP.GE.AND P2, PT, R30, R7, PT ;  /* 0x000000071e00720c */ /* 0x000fc60003f46270 */
        /* <DEDUP_REMOVED lines=39> */
[----:B------:R-:W-:Y:S01]  /*2b50*/  IMAD.MOV.U32 R33, RZ, RZ, R18 ;  /* 0x000000ffff217224 */ /* 0x000fe200078e0012 */
[----:B------:R-:W-:Y:S01]  /*2b60*/  @P0 MOV R33, R10 ;  /* 0x0000000a00210202 */ /* 0x000fe20000000f00 */
[----:B--2---:R-:W-:-:S05]  /*2b70*/  HADD2.F32 R25, -RZ, R26.H0_H0 ;  /* 0x2000001aff197230 */ /* 0x004fca0000004100 */
[----:B------:R-:W-:Y:S01]  /*2b80*/  FADD.FTZ R32, R32, R25 ;  /* 0x0000001920207221 */ /* 0x000fe20000010000 */
[----:B---3--:R-:W-:-:S05]  /*2b90*/  @P0 HADD2.F32 R31, -RZ, R28.H0_H0 ;  /* 0x2000001cff1f0230 */ /* 0x008fca0000004100 */
[----:B------:R-:W-:Y:S02]  /*2ba0*/  @P0 FADD.FTZ R32, R32, R31 ;  /* 0x0000001f20200221 */ /* 0x000fe40000010000 */
.L_x_1588:
[----:B------:R-:W-:Y:S05]  /*2bb0*/  BSYNC B2 ;  /* 0x0000000000027941 */ /* 0x000fea0003800000 */
.L_x_1587:
        /* <DEDUP_REMOVED lines=11> */
[----:B------:R-:W-:Y:S02]  /*2c70*/  IMAD R25, R12, c[0x0][0x170], RZ ;  /* 0x00005c000c197a24 */ /* 0x000fe400078e02ff */
[----:B------:R-:W-:Y:S02]  /*2c80*/  IMAD.IADD R12, R8, 0x1, -R33 ;  /* 0x00000001080c7824 */ /* 0x000fe400078e0a21 */
[----:B------:R-:W-:Y:S01]  /*2c90*/  IMAD R25, R24, c[0x0][0x174], R25 ;  /* 0x00005d0018197a24 */ /* 0x000fe200078e0219 */
[----:B------:R-:W-:Y:S02]  /*2ca0*/  LEA R24, P4, R22, R20, 0x1 ;  /* 0x0000001416187211 */ /* 0x000fe400078808ff */
[----:B------:R-:W-:Y:S01]  /*2cb0*/  ISETP.GT.AND P3, PT, R12, 0xc, PT ;  /* 0x0000000c0c00780c */ /* 0x000fe20003f64270 */
[----:B------:R-:W-:-:S05]  /*2cc0*/  IMAD.IADD R25, R23, 0x1, R25 ;  /* 0x0000000117197824 */ /* 0x000fca00078e0219 */
[----:B------:R-:W-:-:S07]  /*2cd0*/  LEA.HI.X R25, R22, R21, R25, 0x1, P4 ;  /* 0x0000001516197211 */ /* 0x000fce00020f0c19 */
[----:B------:R-:W-:Y:S05]  /*2ce0*/  @!P3 BRA `(.L_x_1592) ;  /* 0x000005500000b947 */ /* 0x000fea0003800000 */
[----:B------:R-:W-:Y:S02]  /*2cf0*/  PLOP3.LUT P0, PT, PT, PT, PT, 0x8, 0x0 ;  /* 0x000000000000781c */ /* 0x000fe40003f0e170 */
[----:B------:R-:W-:Y:S02]  /*2d00*/  IADD3 R12, R8, -0xc, RZ ;  /* 0xfffffff4080c7810 */ /* 0x000fe40007ffe0ff */
.L_x_1593:
[----:B------:R-:W-:Y:S01]  /*2d10*/  IADD3 R26, P3, R24, UR4, RZ ;  /* 0x00000004181a7c10 */ /* 0x000fe2000ff7e0ff */
[----:B------:R0:W2:Y:S03]  /*2d20*/  LDG.E.U16 R29, [R24.64] ;  /* 0x00000012181d7981 */ /* 0x0000a6000c1e1500 */
[----:B------:R-:W-:-:S05]  /*2d30*/  IADD3.X R27, R25, UR5, RZ, P3, !PT ;  /* 0x00000005191b7c10 */ /* 0x000fca0009ffe4ff */
[----:B------:R1:W3:Y:S01]  /*2d40*/  LDG.E.U16 R31, [R26.64] ;  /* 0x000000121a1f7981 */ /* 0x0002e2000c1e1500 */
[----:B------:R-:W-:-:S04]  /*2d50*/  IADD3 R34, P3, R26, UR4, RZ ;  /* 0x000000041a227c10 */ /* 0x000fc8000ff7e0ff */
[----:B------:R-:W-:Y:S02]  /*2d60*/  IADD3.X R35, R27, UR5, RZ, P3, !PT ;  /* 0x000000051b237c10 */ /* 0x000fe40009ffe4ff */
[----:B------:R-:W-:-:S03]  /*2d70*/  IADD3 R36, P3, R34, UR4, RZ ;  /* 0x0000000422247c10 */ /* 0x000fc6000ff7e0ff */
[----:B------:R4:W5:Y:S01]  /*2d80*/  LDG.E.U16 R34, [R34.64] ;  /* 0x0000001222227981 */ /* 0x000962000c1e1500 */
[----:B------:R-:W-:Y:S02]  /*2d90*/  IADD3.X R37, R35, UR5, RZ, P3, !PT ;  /* 0x0000000523257c10 */ /* 0x000fe40009ffe4ff */
[----:B------:R-:W-:-:S04]  /*2da0*/  IADD3 R22, P3, R36, UR4, RZ ;  /* 0x0000000424167c10 */ /* 0x000fc8000ff7e0ff */
[----:B------:R-:W-:Y:S02]  /*2db0*/  IADD3.X R23, R37, UR5, RZ, P3, !PT ;  /* 0x0000000525177c10 */ /* 0x000fe40009ffe4ff */
[----:B0-----:R-:W-:Y:S01]  /*2dc0*/  IADD3 R24, P3, R22, UR4, RZ ;  /* 0x0000000416187c10 */ /* 0x001fe2000ff7e0ff */
[----:B----4-:R0:W4:Y:S03]  /*2dd0*/  LDG.E.U16 R35, [R36.64] ;  /* 0x0000001224237981 */ /* 0x010126000c1e1500 */
[----:B------:R-:W-:Y:S01]  /*2de0*/  IADD3.X R25, R23, UR5, RZ, P3, !PT ;  /* 0x0000000517197c10 */ /* 0x000fe20009ffe4ff */
[----:B------:R0:W4:Y:S01]  /*2df0*/  LDG.E.U16 R22, [R22.64] ;  /* 0x0000001216167981 */ /* 0x000122000c1e1500 */
[----:B-1----:R-:W-:-:S04]  /*2e00*/  IADD3 R26, P3, R24, UR4, RZ ;  /* 0x00000004181a7c10 */ /* 0x002fc8000ff7e0ff */
[----:B------:R-:W-:Y:S01]  /*2e10*/  IADD3.X R27, R25, UR5, RZ, P3, !PT ;  /* 0x00000005191b7c10 */ /* 0x000fe20009ffe4ff */
[----:B0-----:R2:W4:Y:S01]  /*2e20*/  LDG.E.U16 R23, [R24.64] ;  /* 0x0000001218177981 */ /* 0x001522000c1e1500 */
[----:B------:R-:W-:-:S03]  /*2e30*/  IADD3 R28, P3, R26, UR4, RZ ;  /* 0x000000041a1c7c10 */ /* 0x000fc6000ff7e0ff */
[----:B------:R0:W4:Y:S01]  /*2e40*/  LDG.E.U16 R26, [R26.64] ;  /* 0x000000121a1a7981 */ /* 0x000122000c1e1500 */
[----:B--2---:R-:W-:Y:S01]  /*2e50*/  HADD2.F32 R25, -RZ, R29.H0_H0 ;  /* 0x2000001dff197230 */ /* 0x004fe20000004100 */
[----:B------:R-:W-:Y:S02]  /*2e60*/  IADD3.X R29, R27, UR5, RZ, P3, !PT ;  /* 0x000000051b1d7c10 */ /* 0x000fe40009ffe4ff */
[----:B------:R-:W-:Y:S02]  /*2e70*/  IADD3 R36, P3, R28, UR4, RZ ;  /* 0x000000041c247c10 */ /* 0x000fe4000ff7e0ff */
[----:B------:R-:W-:Y:S02]  /*2e80*/  FADD.FTZ R25, R25, R32 ;  /* 0x0000002019197221 */ /* 0x000fe40000010000 */
[----:B------:R-:W-:Y:S01]  /*2e90*/  IADD3.X R37, R29, UR5, RZ, P3, !PT ;  /* 0x000000051d257c10 */ /* 0x000fe20009ffe4ff */
[----:B---3--:R-:W-:Y:S01]  /*2ea0*/  HADD2.F32 R31, -RZ, R31.H0_H0 ;  /* 0x2000001fff1f7230 */ /* 0x008fe20000004100 */
[----:B------:R1:W2:Y:S04]  /*2eb0*/  LDG.E.U16 R32, [R28.64] ;  /* 0x000000121c207981 */ /* 0x0002a8000c1e1500 */
[----:B------:R-:W-:-:S02]  /*2ec0*/  FADD.FTZ R25, R25, R31 ;  /* 0x0000001f19197221 */ /* 0x000fc40000010000 */
[----:B------:R3:W2:Y:S01]  /*2ed0*/  LDG.E.U16 R31, [R36.64] ;  /* 0x00000012241f7981 */ /* 0x0006a2000c1e1500 */
[----:B------:R-:W-:Y:S01]  /*2ee0*/  IADD3 R24, P3, R36, UR4, RZ ;  /* 0x0000000424187c10 */ /* 0x000fe2000ff7e0ff */
[----:B-----5:R-:W-:-:S05]  /*2ef0*/  HADD2.F32 R34, -RZ, R34.H0_H0 ;  /* 0x20000022ff227230 */ /* 0x020fca0000004100 */
[----:B------:R-:W-:Y:S01]  /*2f00*/  FADD.FTZ R34, R25, R34 ;  /* 0x0000002219227221 */ /* 0x000fe20000010000 */
[----:B------:R-:W-:Y:S02]  /*2f10*/  IADD3.X R25, R37, UR5, RZ, P3, !PT ;  /* 0x0000000525197c10 */ /* 0x000fe40009ffe4ff */
[----:B-1----:R-:W-:Y:S01]  /*2f20*/  IADD3 R28, P3, R24, UR4, RZ ;  /* 0x00000004181c7c10 */ /* 0x002fe2000ff7e0ff */
[----:B----4-:R-:W-:Y:S02]  /*2f30*/  HADD2.F32 R35, -RZ, R35.H0_H0 ;  /* 0x20000023ff237230 */ /* 0x010fe40000004100 */
[----:B------:R1:W4:Y:S01]  /*2f40*/  LDG.E.U16 R24, [R24.64] ;  /* 0x0000001218187981 */ /* 0x000322000c1e1500 */
[----:B0-----:R-:W-:Y:S02]  /*2f50*/  HADD2.F32 R27, -RZ, R22.H0_H0 ;  /* 0x20000016ff1b7230 */ /* 0x001fe40000004100 */
[----:B------:R-:W-:Y:S01]  /*2f60*/  FADD.FTZ R34, R34, R35 ;  /* 0x0000002322227221 */ /* 0x000fe20000010000 */
[----:B------:R-:W-:-:S02]  /*2f70*/  IADD3.X R29, R25, UR5, RZ, P3, !PT ;  /* 0x00000005191d7c10 */ /* 0x000fc40009ffe4ff */
[----:B------:R-:W-:Y:S01]  /*2f80*/  IADD3 R22, P3, R28, UR4, RZ ;  /* 0x000000041c167c10 */ /* 0x000fe2000ff7e0ff */
[----:B------:R-:W-:Y:S02]  /*2f90*/  FADD.FTZ R34, R34, R27 ;  /* 0x0000001b22227221 */ /* 0x000fe40000010000 */
[----:B------:R0:W5:Y:S01]  /*2fa0*/  LDG.E.U16 R27, [R28.64] ;  /* 0x000000121c1b7981 */ /* 0x000162000c1e1500 */
[----:B------:R-:W-:Y:S01]  /*2fb0*/  HADD2.F32 R35, -RZ, R23.H0_H0 ;  /* 0x20000017ff237230 */ /* 0x000fe20000004100 */
[----:B------:R-:W-:-:S04]  /*2fc0*/  IADD3.X R23, R29, UR5, RZ, P3, !PT ;  /* 0x000000051d177c10 */ /* 0x000fc80009ffe4ff */
[----:B0-----:R-:W-:Y:S01]  /*2fd0*/  FADD.FTZ R28, R34, R35 ;  /* 0x00000023221c7221 */ /* 0x001fe20000010000 */
[----:B------:R-:W-:Y:S01]  /*2fe0*/  IADD3 R34, P3, R22, UR4, RZ ;  /* 0x0000000416227c10 */ /* 0x000fe2000ff7e0ff */
[----:B------:R-:W-:Y:S01]  /*2ff0*/  HADD2.F32 R26, -RZ, R26.H0_H0 ;  /* 0x2000001aff1a7230 */ /* 0x000fe20000004100 */
[----:B------:R0:W5:Y:S02]  /*3000*/  LDG.E.U16 R22, [R22.64] ;  /* 0x0000001216167981 */ /* 0x000164000c1e1500 */
[----:B------:R-:W-:Y:S02]  /*3010*/  IADD3.X R35, R23, UR5, RZ, P3, !PT ;  /* 0x0000000517237c10 */ /* 0x000fe40009ffe4ff */
[----:B---3--:R-:W-:-:S03]  /*3020*/  IADD3 R36, P3, R34, UR4, RZ ;  /* 0x0000000422247c10 */ /* 0x008fc6000ff7e0ff */
[----:B-1----:R1:W3:Y:S01]  /*3030*/  LDG.E.U16 R25, [R34.64] ;  /* 0x0000001222197981 */ /* 0x0022e2000c1e1500 */
[----:B------:R-:W-:Y:S01]  /*3040*/  IADD3.X R37, R35, UR5, RZ, P3, !PT ;  /* 0x0000000523257c10 */ /* 0x000fe20009ffe4ff */
[----:B0-----:R-:W-:Y:S01]  /*3050*/  FADD.FTZ R23, R28, R26 ;  /* 0x0000001a1c177221 */ /* 0x001fe20000010000 */
[----:B------:R-:W-:-:S03]  /*3060*/  IADD3 R28, P3, R36, UR4, RZ ;  /* 0x00000004241c7c10 */ /* 0x000fc6000ff7e0ff */
[----:B------:R4:W3:Y:S01]  /*3070*/  LDG.E.U16 R26, [R36.64] ;  /* 0x00000012241a7981 */ /* 0x0008e2000c1e1500 */
[----:B------:R-:W-:Y:S02]  /*3080*/  IADD3.X R29, R37, UR5, RZ, P3, !PT ;  /* 0x00000005251d7c10 */ /* 0x000fe40009ffe4ff */
[----:B-1----:R-:W-:-:S04]  /*3090*/  IADD3 R34, P3, R28, UR4, RZ ;  /* 0x000000041c227c10 */ /* 0x002fc8000ff7e0ff */
[----:B------:R-:W-:Y:S01]  /*30a0*/  IADD3.X R35, R29, UR5, RZ, P3, !PT ;  /* 0x000000051d237c10 */ /* 0x000fe20009ffe4ff */
[----:B--2---:R-:W-:-:S05]  /*30b0*/  HADD2.F32 R32, -RZ, R32.H0_H0 ;  /* 0x20000020ff207230 */ /* 0x004fca0000004100 */
[----:B------:R-:W-:Y:S01]  /*30c0*/  FADD.FTZ R32, R23, R32 ;  /* 0x0000002017207221 */ /* 0x000fe20000010000 */
[----:B------:R-:W-:Y:S01]  /*30d0*/  HADD2.F32 R31, -RZ, R31.H0_H0 ;  /* 0x2000001fff1f7230 */ /* 0x000fe20000004100 */
[----:B------:R-:W2:Y:S04]  /*30e0*/  LDG.E.U16 R23, [R28.64] ;  /* 0x000000121c177981 */ /* 0x000ea8000c1e1500 */
[----:B------:R-:W-:Y:S02]  /*30f0*/  FADD.FTZ R32, R32, R31 ;  /* 0x0000001f20207221 */ /* 0x000fe40000010000 */
[----:B------:R-:W2:Y:S01]  /*3100*/  LDG.E.U16 R31, [R34.64] ;  /* 0x00000012221f7981 */ /* 0x000ea2000c1e1500 */
[----:B----4-:R-:W-:-:S05]  /*3110*/  HADD2.F32 R37, -RZ, R24.H0_H0 ;  /* 0x20000018ff257230 */ /* 0x010fca0000004100 */
[----:B------:R-:W-:Y:S01]  /*3120*/  FADD.FTZ R32, R32, R37 ;  /* 0x0000002520207221 */ /* 0x000fe20000010000 */
[----:B-----5:R-:W-:Y:S01]  /*3130*/  HADD2.F32 R27, -RZ, R27.H0_H0 ;  /* 0x2000001bff1b7230 */ /* 0x020fe20000004100 */
[----:B------:R-:W-:-:S04]  /*3140*/  IADD3 R33, R33, 0x10, RZ ;  /* 0x0000001021217810 */ /* 0x000fc80007ffe0ff */
[----:B------:R-:W-:Y:S01]  /*3150*/  FADD.FTZ R27, R32, R27 ;  /* 0x0000001b201b7221 */ /* 0x000fe20000010000 */
[----:B------:R-:W-:Y:S01]  /*3160*/  ISETP.GE.AND P3, PT, R33, R12, PT ;  /* 0x0000000c2100720c */ /* 0x000fe20003f66270 */
[----:B------:R-:W-:-:S05]  /*3170*/  HADD2.F32 R22, -RZ, R22.H0_H0 ;  /* 0x20000016ff167230 */ /* 0x000fca0000004100 */
[----:B------:R-:W-:Y:S01]  /*3180*/  FADD.FTZ R22, R27, R22 ;  /* 0x000000161b167221 */ /* 0x000fe20000010000 */
[----:B---3--:R-:W-:-:S05]  /*3190*/  HADD2.F32 R25, -RZ, R25.H0_H0 ;  /* 0x20000019ff197230 */ /* 0x008fca0000004100 */
[----:B------:R-:W-:Y:S01]  /*31a0*/  FADD.FTZ R22, R22, R25 ;  /* 0x0000001916167221 */ /* 0x000fe20000010000 */
[----:B------:R-:W-:Y:S01]  /*31b0*/  HADD2.F32 R27, -RZ, R26.H0_H0 ;  /* 0x2000001aff1b7230 */ /* 0x000fe20000004100 */
[----:B------:R-:W-:-:S04]  /*31c0*/  IADD3 R24, P4, R34, UR4, RZ ;  /* 0x0000000422187c10 */ /* 0x000fc8000ff9e0ff */
[----:B------:R-:W-:Y:S01]  /*31d0*/  FADD.FTZ R22, R22, R27 ;  /* 0x0000001b16167221 */ /* 0x000fe20000010000 */
[----:B------:R-:W-:Y:S01]  /*31e0*/  IADD3.X R25, R35, UR5, RZ, P4, !PT ;  /* 0x0000000523197c10 */ /* 0x000fe2000a7fe4ff */
[----:B--2---:R-:W-:-:S05]  /*31f0*/  HADD2.F32 R23, -RZ, R23.H0_H0 ;  /* 0x20000017ff177230 */ /* 0x004fca0000004100 */
[----:B------:R-:W-:Y:S01]  /*3200*/  FADD.FTZ R22, R22, R23 ;  /* 0x0000001716167221 */ /* 0x000fe20000010000 */
[----:B------:R-:W-:-:S05]  /*3210*/  HADD2.F32 R31, -RZ, R31.H0_H0 ;  /* 0x2000001fff1f7230 */ /* 0x000fca0000004100 */
[----:B------:R-:W-:Y:S01]  /*3220*/  FADD.FTZ R32, R22, R31 ;  /* 0x0000001f16207221 */ /* 0x000fe20000010000 */
[----:B------:R-:W-:Y:S05]  /*3230*/  @!P3 BRA `(.L_x_1593) ;  /* 0xfffffad00000b947 */ /* 0x000fea000383ffff */
.L_x_1592:
[----:B------:R-:W-:Y:S05]  /*3240*/  BSYNC B3 ;  /* 0x0000000000037941 */ /* 0x000fea0003800000 */
.L_x_1591:
        /* <DEDUP_REMOVED lines=19> */
[----:B------:R-:W-:-:S03]  /*3380*/  IADD3 R22, P0, R24, UR4, RZ ;  /* 0x0000000418167c10 */ /* 0x000fc6000ff1e0ff */
[----:B------:R0:W5:Y:S01]  /*3390*/  LDG.E.U16 R24, [R24.64] ;  /* 0x0000001218187981 */ /* 0x000162000c1e1500 */
[----:B------:R-:W-:Y:S02]  /*33a0*/  IADD3.X R23, R25, UR5, RZ, P0, !PT ;  /* 0x0000000519177c10 */ /* 0x000fe400087fe4ff */
[----:B-1----:R-:W-:-:S03]  /*33b0*/  IADD3 R36, P0, R22, UR4, RZ ;  /* 0x0000000416247c10 */ /* 0x002fc6000ff1e0ff */
[----:B------:R1:W5:Y:S01]  /*33c0*/  LDG.E.U16 R22, [R22.64] ;  /* 0x0000001216167981 */ /* 0x000362000c1e1500 */
[----:B------:R-:W-:-:S05]  /*33d0*/  IADD3.X R37, R23, UR5, RZ, P0, !PT ;  /* 0x0000000517257c10 */ /* 0x000fca00087fe4ff */
[----:B----4-:R-:W4:Y:S01]  /*33e0*/  LDG.E.U16 R35, [R36.64] ;  /* 0x0000001224237981 */ /* 0x010f22000c1e1500 */
[----:B------:R-:W-:Y:S02]  /*33f0*/  PLOP3.LUT P0, PT, PT, PT, PT, 0x8, 0x0 ;  /* 0x000000000000781c */ /* 0x000fe40003f0e170 */
[----:B------:R-:W-:Y:S01]  /*3400*/  IADD3 R33, R33, 0x8, RZ ;  /* 0x0000000821217810 */ /* 0x000fe20007ffe0ff */
[----:B--2---:R-:W-:-:S05]  /*3410*/  HADD2.F32 R12, -RZ, R12.H0_H0 ;  /* 0x2000000cff0c7230 */ /* 0x004fca0000004100 */
[----:B------:R-:W-:Y:S01]  /*3420*/  FADD.FTZ R12, R32, R12 ;  /* 0x0000000c200c7221 */ /* 0x000fe20000010000 */
[----:B---3--:R-:W-:-:S05]  /*3430*/  HADD2.F32 R31, -RZ, R31.H0_H0 ;  /* 0x2000001fff1f7230 */ /* 0x008fca0000004100 */
[----:B------:R-:W-:Y:S01]  /*3440*/  FADD.FTZ R12, R12, R31 ;  /* 0x0000001f0c0c7221 */ /* 0x000fe20000010000 */
[----:B-----5:R-:W-:-:S05]  /*3450*/  HADD2.F32 R27, -RZ, R34.H0_H0 ;  /* 0x20000022ff1b7230 */ /* 0x020fca0000004100 */
[----:B------:R-:W-:Y:S01]  /*3460*/  FADD.FTZ R12, R12, R27 ;  /* 0x0000001b0c0c7221 */ /* 0x000fe20000010000 */
[----:B------:R-:W-:-:S05]  /*3470*/  HADD2.F32 R29, -RZ, R28.H0_H0 ;  /* 0x2000001cff1d7230 */ /* 0x000fca0000004100 */
[----:B------:R-:W-:Y:S01]  /*3480*/  FADD.FTZ R12, R12, R29 ;  /* 0x0000001d0c0c7221 */ /* 0x000fe20000010000 */
[----:B0-----:R-:W-:-:S05]  /*3490*/  HADD2.F32 R25, -RZ, R26.H0_H0 ;  /* 0x2000001aff197230 */ /* 0x001fca0000004100 */
[----:B------:R-:W-:Y:S01]  /*34a0*/  FADD.FTZ R12, R12, R25 ;  /* 0x000000190c0c7221 */ /* 0x000fe20000010000 */
[----:B-1----:R-:W-:Y:S01]  /*34b0*/  HADD2.F32 R23, -RZ, R24.H0_H0 ;  /* 0x20000018ff177230 */ /* 0x002fe20000004100 */
[----:B------:R-:W-:-:S04]  /*34c0*/  IADD3 R24, P3, R36, UR4, RZ ;  /* 0x0000000424187c10 */ /* 0x000fc8000ff7e0ff */
[----:B------:R-:W-:Y:S01]  /*34d0*/  FADD.FTZ R12, R12, R23 ;  /* 0x000000170c0c7221 */ /* 0x000fe20000010000 */
[----:B------:R-:W-:-:S05]  /*34e0*/  HADD2.F32 R25, -RZ, R22.H0_H0 ;  /* 0x20000016ff197230 */ /* 0x000fca0000004100 */
[----:B------:R-:W-:Y:S01]  /*34f0*/  FADD.FTZ R12, R12, R25 ;  /* 0x000000190c0c7221 */ /* 0x000fe20000010000 */
[----:B----4-:R-:W-:Y:S01]  /*3500*/  HADD2.F32 R35, -RZ, R35.H0_H0 ;  /* 0x20000023ff237230 */ /* 0x010fe20000004100 */
[----:B------:R-:W-:-:S04]  /*3510*/  IADD3.X R25, R37, UR5, RZ, P3, !PT ;  /* 0x0000000525197c10 */ /* 0x000fc80009ffe4ff */
[----:B------:R-:W-:Y:S02]  /*3520*/  FADD.FTZ R32, R12, R35 ;  /* 0x000000230c207221 */ /* 0x000fe40000010000 */
.L_x_1595:
[----:B------:R-:W-:Y:S05]  /*3530*/  BSYNC B3 ;  /* 0x0000000000037941 */ /* 0x000fea0003800000 */
.L_x_1594:
[----:B------:R-:W-:-:S13]  /*3540*/  ISETP.LT.OR P0, PT, R33, R8, P0 ;  /* 0x000000082100720c */ /* 0x000fda0000701670 */
[----:B------:R-:W-:Y:S05]  /*3550*/  @!P0 BRA `(.L_x_1590) ;  /* 0x0000012000008947 */ /* 0x000fea0003800000 */
[----:B------:R-:W-:Y:S01]  /*3560*/  IADD3 R26, P0, R24, UR4, RZ ;  /* 0x00000004181a7c10 */ /* 0x000fe2000ff1e0ff */
[----:B------:R0:W2:Y:S03]  /*3570*/  LDG.E.U16 R12, [R24.64] ;  /* 0x00000012180c7981 */ /* 0x0000a6000c1e1500 */
[----:B------:R-:W-:Y:S02]  /*3580*/  IADD3.X R27, R25, UR5, RZ, P0, !PT ;  /* 0x00000005191b7c10 */ /* 0x000fe400087fe4ff */
[----:B------:R-:W-:-:S03]  /*3590*/  IADD3 R22, P0, R26, UR4, RZ ;  /* 0x000000041a167c10 */ /* 0x000fc6000ff1e0ff */
[----:B------:R-:W3:Y:S01]  /*35a0*/  LDG.E.U16 R26, [R26.64] ;  /* 0x000000121a1a7981 */ /* 0x000ee2000c1e1500 */
[----:B------:R-:W-:Y:S02]  /*35b0*/  IADD3.X R23, R27, UR5, RZ, P0, !PT ;  /* 0x000000051b177c10 */ /* 0x000fe400087fe4ff */
[----:B0-----:R-:W-:-:S03]  /*35c0*/  IADD3 R24, P0, R22, UR4, RZ ;  /* 0x0000000416187c10 */ /* 0x001fc6000ff1e0ff */
[----:B------:R-:W4:Y:S01]  /*35d0*/  LDG.E.U16 R22, [R22.64] ;  /* 0x0000001216167981 */ /* 0x000f22000c1e1500 */
[----:B------:R-:W-:-:S05]  /*35e0*/  IADD3.X R25, R23, UR5, RZ, P0, !PT ;  /* 0x0000000517197c10 */ /* 0x000fca00087fe4ff */
[----:B------:R-:W5:Y:S01]  /*35f0*/  LDG.E.U16 R28, [R24.64] ;  /* 0x00000012181c7981 */ /* 0x000f62000c1e1500 */
[----:B--2---:R-:W-:-:S05]  /*3600*/  HADD2.F32 R29, -RZ, R12.H0_H0 ;  /* 0x2000000cff1d7230 */ /* 0x004fca0000004100 */
[----:B------:R-:W-:Y:S01]  /*3610*/  FADD.FTZ R29, R32, R29 ;  /* 0x0000001d201d7221 */ /* 0x000fe20000010000 */
[----:B---3--:R-:W-:-:S05]  /*3620*/  HADD2.F32 R12, -RZ, R26.H0_H0 ;  /* 0x2000001aff0c7230 */ /* 0x008fca0000004100 */
[----:B------:R-:W-:Y:S01]  /*3630*/  FADD.FTZ R12, R29, R12 ;  /* 0x0000000c1d0c7221 */ /* 0x000fe20000010000 */
[----:B----4-:R-:W-:-:S05]  /*3640*/  HADD2.F32 R31, -RZ, R22.H0_H0 ;  /* 0x20000016ff1f7230 */ /* 0x010fca0000004100 */
[----:B------:R-:W-:Y:S01]  /*3650*/  FADD.FTZ R12, R12, R31 ;  /* 0x0000001f0c0c7221 */ /* 0x000fe20000010000 */
[----:B-----5:R-:W-:-:S05]  /*3660*/  HADD2.F32 R29, -RZ, R28.H0_H0 ;  /* 0x2000001cff1d7230 */ /* 0x020fca0000004100 */
[----:B------:R-:W-:Y:S02]  /*3670*/  FADD.FTZ R32, R12, R29 ;  /* 0x0000001d0c207221 */ /* 0x000fe40000010000 */
.L_x_1590:
[----:B------:R-:W-:Y:S05]  /*3680*/  BSYNC B2 ;  /* 0x0000000000027941 */ /* 0x000fea0003800000 */
.L_x_1589:
[----:B------:R-:W-:Y:S01]  /*3690*/  @P2 CALL.REL.NOINC `(.L_x_1596) ;  /* 0x0000001000002944 */ /* 0x000fe20003c00000 */
[----:B------:R-:W-:Y:S05]  /*36a0*/  BRA `(.L_x_1597) ;  /* 0xfffff19000007947 */ /* 0x000fea000383ffff */
.L_x_1596:
[----:B------:R-:W-:Y:S05]  /*36b0*/  BSYNC B1 ;  /* 0x0000000000017941 */ /* 0x000fea0003800000 */
.L_x_1586:
        /* <DEDUP_REMOVED lines=9> */
[----:B------:R-:W-:Y:S01]  /*3750*/  F2FP.PACK_AB R6, RZ, R6 ;  /* 0x00000006ff06723e */ /* 0x000fe200000000ff */
[----:B------:R-:W-:Y:S05]  /*3760*/  BRA `(.L_x_1598) ;  /* 0x0000001000007947 */ /* 0x000fea0003800000 */
.L_x_1585:
[----:B------:R-:W-:Y:S02]  /*3770*/  PRMT R6, RZ, 0x7610, R6 ;  /* 0x00007610ff067816 */ /* 0x000fe40000000006 */
.L_x_1598:
[----:B------:R-:W-:Y:S05]  /*3780*/  BSYNC B0 ;  /* 0x0000000000007941 */ /* 0x000fea0003800000 */
.L_x_1584:
        /* <DEDUP_REMOVED lines=12> */
.L_x_1599:
[----:B------:R-:W-:Y:S05]  /*3850*/  EXIT ;  /* 0x000000000000794d */ /* 0x000fea0003800000 */
        .weak           $__internal_23_$__cuda_sm20_div_s64
        .type           $__internal_23_$__cuda_sm20_div_s64,@function
        .size           $__internal_23_$__cuda_sm20_div_s64,(.L_x_1858 - $__internal_23_$__cuda_sm20_div_s64)
$__internal_23_$__cuda_sm20_div_s64:
        /* <DEDUP_REMOVED lines=28> */
[----:B------:R-:W-:-:S03]  /*3a20*/  IMAD.HI.U32 R10, R11, R21, RZ ;  /* 0x000000150b0a7227 */ /* 0x000fc600078e00ff */
[----:B------:R-:W-:Y:S02]  /*3a30*/  IADD3.X R6, RZ, ~R7, RZ, P0, !PT ;  /* 0x80000007ff067210 */ /* 0x000fe400007fe4ff */
        /* <DEDUP_REMOVED lines=52> */
[----:B------:R-:W-:Y:S06]  /*3d80*/  RET.REL.NODEC R14 `(_ZN2at6native49_GLOBAL__N__3489678a_16_AveragePool2d_cu_fb80407630avg_pool2d_out_cuda_frame_nhwcIN3c104HalfEfEEviPKT_llliiiiiiiiPS5_ibb) ;  /* 0xffffc2700e007950 */ /* 0x000fec0003c3ffff */
.L_x_1601:
        /* <DEDUP_REMOVED lines=15> */
.L_x_1858:


//--------------------- .text._ZN2at6native49_GLOBAL__N__3489678a_16_AveragePool2d_cu_fb80407625avg_pool2d_out_cuda_frameIffEEviPKT_lllliiiiiiiPS3_ibb --------------------------
	.section	.text._ZN2at6native49_GLOBAL__N__3489678a_16_AveragePool2d_cu_fb80407625avg_pool2d_out_cuda_frameIffEEviPKT_lllliiiiiiiPS3_ibb,"ax",@progbits
	.sectioninfo	@"SHI_REGISTERS=40"
	.align	128
.text._ZN2at6native49_GLOBAL__N__3489678a_16_AveragePool2d_cu_fb80407625avg_pool2d_out_cuda_frameIffEEviPKT_lllliiiiiiiPS3_ibb:
        .type           _ZN2at6native49_GLOBAL__N__3489678a_16_AveragePool2d_cu_fb80407625avg_pool2d_out_cuda_frameIffEEviPKT_lllliiiiiiiPS3_ibb,@function
        .size           _ZN2at6native49_GLOBAL__N__3489678a_16_AveragePool2d_cu_fb80407625avg_pool2d_out_cuda_frameIffEEviPKT_lllliiiiiiiPS3_ibb,(.L_x_1860 - _ZN2at6native49_GLOBAL__N__3489678a_16_AveragePool2d_cu_fb80407625avg_pool2d_out_cuda_frameIffEEviPKT_lllliiiiiiiPS3_ibb)
        .other          _ZN2at6native49_GLOBAL__N__3489678a_16_AveragePool2d_cu_fb80407625avg_pool2d_out_cuda_frameIffEEviPKT_lllliiiiiiiPS3_ibb,@"STO_CUDA_ENTRY STV_DEFAULT"
_ZN2at6native49_GLOBAL__N__3489678a_16_AveragePool2d_cu_fb80407625avg_pool2d_out_cuda_frameIffEEviPKT_lllliiiiiiiPS3_ibb:
        /* <DEDUP_REMOVED lines=28> */
.L_x_1624:
[----:B------:R-:W-:Y:S01]  /*01c0*/  IABS R8, c[0x0][0x190] ;  /* 0x0000640000087a13 */ /* 0x000fe20000000000 */
[----:B------:R-:W-:Y:S01]  /*01d0*/  BSSY B0, `(.L_x_1603) ;  /* 0x000003b000007945 */ /* 0x000fe20003800000 */
[----:B------:R-:W-:Y:S02]  /*01e0*/  IABS R9, R0 ;  /* 0x0000000000097213 */ /* 0x000fe40000000000 */
[----:B0-----:R-:W0:Y:S08]  /*01f0*/  I2F.RP R6, R8 ;  /* 0x0000000800067306 */ /* 0x001e300000209400 */
[----:B0-----:R-:W0:Y:S02]  /*0200*/  MUFU.RCP R6, R6 ;  /* 0x0000000600067308 */ /* 0x001e240000001000 */
[----:B0-----:R-:W-:-:S06]  /*0210*/  IADD3 R4, R6, 0xffffffe, RZ ;  /* 0x0ffffffe06047810 */ /* 0x001fcc0007ffe0ff */
[----:B------:R0:W1:Y:S02]  /*0220*/  F2I.FTZ.U32.TRUNC.NTZ R5, R4 ;  /* 0x0000000400057305 */ /* 0x000064000021f000 */
[----:B0-----:R-:W-:Y:S01]  /*0230*/  HFMA2.MMA R4, -RZ, RZ, 0, 0 ;  /* 0x00000000ff047435 */ /* 0x001fe200000001ff */
[----:B-1----:R-:W-:-:S04]  /*0240*/  IMAD.MOV R7, RZ, RZ, -R5 ;  /* 0x000000ffff077224 */ /* 0x002fc800078e0a05 */
[----:B------:R-:W-:-:S05]  /*0250*/  IMAD R7, R7, R8, RZ ;  /* 0x0000000807077224 */ /* 0x000fca00078e02ff */
[----:B------:R-:W-:Y:S01]  /*0260*/  IMAD.HI.U32 R5, R5, R7, R4 ;  /* 0x0000000705057227 */ /* 0x000fe200078e0004 */
[----:B------:R-:W-:-:S03]  /*0270*/  LOP3.LUT R4, R0, c[0x0][0x190], RZ, 0x3c, !PT ;  /* 0x0000640000047a12 */ /* 0x000fc600078e3cff */
[----:B------:R-:W-:Y:S01]  /*0280*/  IMAD.MOV.U32 R7, RZ, RZ, R9 ;  /* 0x000000ffff077224 */ /* 0x000fe200078e0009 */
        /* <DEDUP_REMOVED lines=12> */
[----:B------:R-:W-:-:S04]  /*0350*/  SHF.R.S32.HI R14, RZ, 0x1f, R13 ;  /* 0x0000001fff0e7819 */ /* 0x000fc8000001140d */
[----:B------:R-:W-:-:S04]  /*0360*/  LOP3.LUT R4, R14, c[0x0][0x18c], RZ, 0xfc, !PT ;  /* 0x000063000e047a12 */ /* 0x000fc800078efcff */
[----:B------:R-:W-:-:S13]  /*0370*/  ISETP.NE.U32.AND P0, PT, R4, RZ, PT ;  /* 0x000000ff0400720c */ /* 0x000fda0003f05070 */
[----:B------:R-:W-:Y:S05]  /*0380*/  @!P0 BRA `(.L_x_1604) ;  /* 0x000000a000008947 */ /* 0x000fea0003800000 */
[----:B------:R-:W-:Y:S01]  /*0390*/  MOV R15, R13 ;  /* 0x0000000d000f7202 */ /* 0x000fe20000000f00 */
[----:B------:R-:W-:Y:S01]  /*03a0*/  IMAD.MOV.U32 R12, RZ, RZ, c[0x0][0x188] ;  /* 0x00006200ff0c7624 */ /* 0x000fe200078e00ff */
[----:B------:R-:W-:Y:S01]  /*03b0*/  MOV R10, 0x3e0 ;  /* 0x000003e0000a7802 */ /* 0x000fe20000000f00 */
[----:B------:R-:W-:Y:S02]  /*03c0*/  IMAD.MOV.U32 R11, RZ, RZ, c[0x0][0x18c] ;  /* 0x00006300ff0b7624 */ /* 0x000fe400078e00ff */
[----:B------:R-:W-:Y:S05]  /*03d0*/  CALL.REL.NOINC `($__internal_24_$__cuda_sm20_div_s64) ;  /* 0x000025d000007944 */ /* 0x000fea0003c00000 */
[--C-:B------:R-:W-:Y:S01]  /*03e0*/  IMAD.MOV R6, RZ, RZ, -R7.reuse ;  /* 0x000000ffff067224 */ /* 0x100fe200078e0a07 */
[----:B------:R-:W-:Y:S01]  /*03f0*/  MOV R9, R4 ;  /* 0x0000000400097202 */ /* 0x000fe20000000f00 */
[----:B------:R-:W-:Y:S02]  /*0400*/  IMAD.MOV.U32 R8, RZ, RZ, R7 ;  /* 0x000000ffff087224 */ /* 0x000fe400078e0007 */
[----:B------:R-:W-:Y:S01]  /*0410*/  IMAD R13, R6, c[0x0][0x188], R13 ;  /* 0x00006200060d7a24 */ /* 0x000fe200078e020d */
[----:B------:R-:W-:Y:S05]  /*0420*/  BRA `(.L_x_1605) ;  /* 0x0000015000007947 */ /* 0x000fea0003800000 */
.L_x_1604:
[----:B------:R-:W0:Y:S01]  /*0430*/  I2F.U32.RP R6, c[0x0][0x188] ;  /* 0x0000620000067b06 */ /* 0x000e220000209000 */
[----:B------:R-:W-:Y:S02]  /*0440*/  ISETP.NE.U32.AND P2, PT, RZ, c[0x0][0x188], PT ;  /* 0x00006200ff007a0c */ /* 0x000fe40003f45070 */
[----:B------:R-:W-:-:S05]  /*0450*/  MOV R9, RZ ;  /* 0x000000ff00097202 */ /* 0x000fca0000000f00 */
        /* <DEDUP_REMOVED lines=18> */
.L_x_1605:
[----:B------:R-:W-:Y:S05]  /*0580*/  BSYNC B0 ;  /* 0x0000000000007941 */ /* 0x000fea0003800000 */
.L_x_1603:
        /* <DEDUP_REMOVED lines=9> */
[----:B------:R-:W-:Y:S05]  /*0620*/  CALL.REL.NOINC `($__internal_24_$__cuda_sm20_div_s64) ;  /* 0x0000238000007944 */ /* 0x000fea0003c00000 */
[----:B------:R-:W-:-:S05]  /*0630*/  IADD3 R5, -R7, RZ, RZ ;  /* 0x000000ff07057210 */ /* 0x000fca0007ffe1ff */
[----:B------:R-:W-:Y:S01]  /*0640*/  IMAD R8, R5, c[0x0][0x170], R8 ;  /* 0x00005c0005087a24 */ /* 0x000fe200078e0208 */
[----:B------:R-:W-:Y:S05]  /*0650*/  BRA `(.L_x_1608) ;  /* 0x0000014000007947 */ /* 0x000fea0003800000 */
.L_x_1607:
        /* <DEDUP_REMOVED lines=20> */
.L_x_1608:
[----:B------:R-:W-:Y:S05]  /*07a0*/  BSYNC B0 ;  /* 0x0000000000007941 */ /* 0x000fea0003800000 */
.L_x_1606:
[----:B------:R-:W-:Y:S01]  /*07b0*/  IABS R6, c[0x0][0x190] ;  /* 0x0000640000067a13 */ /* 0x000fe20000000000 */
[----:B------:R-:W-:Y:S01]  /*07c0*/  BSSY B1, `(.L_x_1609) ;  /* 0x00000e7000017945 */ /* 0x000fe20003800000 */
[----:B------:R-:W-:Y:S02]  /*07d0*/  IABS R10, R0 ;  /* 0x00000000000a7213 */ /* 0x000fe40000000000 */
[----:B------:R-:W0:Y:S01]  /*07e0*/  I2F.RP R9, R6 ;  /* 0x0000000600097306 */ /* 0x000e220000209400 */
[----:B------:R-:W-:Y:S02]  /*07f0*/  ISETP.GE.AND P1, PT, R0, RZ, PT ;  /* 0x000000ff0000720c */ /* 0x000fe40003f26270 */
[----:B------:R-:W-:Y:S02]  /*0800*/  ISETP.NE.AND P2, PT, RZ, c[0x0][0x190], PT ;  /* 0x00006400ff007a0c */ /* 0x000fe40003f45270 */
[----:B------:R-:W-:-:S03]  /*0810*/  SHF.R.S64 R16, RZ, 0x1e, R0 ;  /* 0x0000001eff107819 */ /* 0x000fc60000001000 */
[----:B0-----:R-:W0:Y:S02]  /*0820*/  MUFU.RCP R9, R9 ;  /* 0x0000000900097308 */ /* 0x001e240000001000 */
[----:B0-----:R-:W-:-:S06]  /*0830*/  IADD3 R4, R9, 0xffffffe, RZ ;  /* 0x0ffffffe09047810 */ /* 0x001fcc0007ffe0ff */
[----:B------:R0:W1:Y:S02]  /*0840*/  F2I.FTZ.U32.TRUNC.NTZ R5, R4 ;  /* 0x0000000400057305 */ /* 0x000064000021f000 */
[----:B0-----:R-:W-:Y:S01]  /*0850*/  IMAD.MOV.U32 R4, RZ, RZ, RZ ;  /* 0x000000ffff047224 */ /* 0x001fe200078e00ff */
[----:B-1----:R-:W-:-:S05]  /*0860*/  IADD3 R11, RZ, -R5, RZ ;  /* 0x80000005ff0b7210 */ /* 0x002fca0007ffe0ff */
        /* <DEDUP_REMOVED lines=16> */
[----:B------:R-:W-:Y:S01]  /*0970*/  @!P0 IADD3 R15, R15, -R6, RZ ;  /* 0x800000060f0f8210 */ /* 0x000fe20007ffe0ff */
[----:B------:R-:W-:Y:S01]  /*0980*/  IMAD.MOV.U32 R6, RZ, RZ, c[0x0][0x1a0] ;  /* 0x00006800ff067624 */ /* 0x000fe200078e00ff */
[----:B------:R-:W-:-:S03]  /*0990*/  ISETP.GT.AND P0, PT, R4, R13, PT ;  /* 0x0000000d0400720c */ /* 0x000fc60003f04270 */
[----:B------:R-:W-:Y:S01]  /*09a0*/  @!P1 IMAD.MOV R15, RZ, RZ, -R15 ;  /* 0x000000ffff0f9224 */ /* 0x000fe200078e0a0f */
[----:B------:R-:W-:Y:S02]  /*09b0*/  @!P2 LOP3.LUT R15, RZ, c[0x0][0x190], RZ, 0x33, !PT ;  /* 0x00006400ff0faa12 */ /* 0x000fe400078e33ff */
[----:B------:R-:W-:-:S03]  /*09c0*/  IADD3 R16, P1, R16, c[0x0][0x1b0], RZ ;  /* 0x00006c0010107a10 */ /* 0x000fc60007f3e0ff */
[----:B------:R-:W-:Y:S01]  /*09d0*/  IMAD R6, R15, R6, -c[0x0][0x1a8] ;  /* 0x80006a000f067624 */ /* 0x000fe200078e0206 */
[----:B------:R-:W-:-:S04]  /*09e0*/  LEA.HI.X.SX32 R17, R0, c[0x0][0x1b4], 0x2, P1 ;  /* 0x00006d0000117a11 */ /* 0x000fc800008f16ff */
[----:B------:R-:W-:Y:S02]  /*09f0*/  IADD3 R5, R6, c[0x0][0x198], RZ ;  /* 0x0000660006057a10 */ /* 0x000fe40007ffe0ff */
[----:B------:R-:W-:Y:S02]  /*0a00*/  IMNMX R18, RZ, R6, !PT ;  /* 0x00000006ff127217 */ /* 0x000fe40007800200 */
[----:B------:R-:W-:-:S04]  /*0a10*/  IMNMX R11, R5, UR5, PT ;  /* 0x00000005050b7c17 */ /* 0x000fc8000b800200 */
[----:B------:R-:W-:Y:S02]  /*0a20*/  IMNMX R5, R11, c[0x0][0x180], PT ;  /* 0x000060000b057a17 */ /* 0x000fe40003800200 */
[----:B------:R-:W-:Y:S02]  /*0a30*/  IADD3 R6, -R6, R11, RZ ;  /* 0x0000000b06067210 */ /* 0x000fe40007ffe1ff */
[----:B------:R-:W-:-:S03]  /*0a40*/  ISETP.LE.OR P0, PT, R5, R18, !P0 ;  /* 0x000000120500720c */ /* 0x000fc60004703670 */
[----:B------:R-:W-:-:S10]  /*0a50*/  IMAD R6, R9, R6, RZ ;  /* 0x0000000609067224 */ /* 0x000fd400078e02ff */
[----:B------:R-:W-:Y:S05]  /*0a60*/  @P0 BRA `(.L_x_1610) ;  /* 0x00000bb000000947 */ /* 0x000fea0003800000 */
[----:B------:R-:W-:Y:S01]  /*0a70*/  IMAD.MOV R9, RZ, RZ, -R15 ;  /* 0x000000ffff097224 */ /* 0x000fe200078e0a0f */
[----:B------:R-:W-:Y:S01]  /*0a80*/  SHF.R.S32.HI R12, RZ, 0x1f, R7 ;  /* 0x0000001fff0c7819 */ /* 0x000fe20000011407 */
[----:B------:R-:W-:Y:S01]  /*0a90*/  BSSY B0, `(.L_x_1611) ;  /* 0x00000b0000007945 */ /* 0x000fe20003800000 */
[----:B------:R-:W-:Y:S02]  /*0aa0*/  IMAD.MOV.U32 R27, RZ, RZ, RZ ;  /* 0x000000ffff1b7224 */ /* 0x000fe400078e00ff */
[----:B------:R-:W-:Y:S02]  /*0ab0*/  IMAD R9, R9, c[0x0][0x1a0], R2 ;  /* 0x0000680009097a24 */ /* 0x000fe400078e0202 */
[----:B------:R-:W-:-:S03]  /*0ac0*/  IMAD R12, R12, c[0x0][0x170], RZ ;  /* 0x00005c000c0c7a24 */ /* 0x000fc600078e02ff */
[----:B------:R-:W-:Y:S01]  /*0ad0*/  IMNMX R10, R9, UR10, !PT ;  /* 0x0000000a090a7c17 */ /* 0x000fe2000f800200 */
[C---:B------:R-:W-:Y:S01]  /*0ae0*/  IMAD R21, R7.reuse, c[0x0][0x174], R12 ;  /* 0x00005d0007157a24 */ /* 0x040fe200078e020c */
[--C-:B------:R-:W-:Y:S02]  /*0af0*/  SHF.R.S32.HI R9, RZ, 0x1f, R8.reuse ;  /* 0x0000001fff097819 */ /* 0x100fe40000011408 */
[----:B------:R-:W-:Y:S02]  /*0b00*/  IMNMX R11, R10, UR7, !PT ;  /* 0x000000070a0b7c17 */ /* 0x000fe4000f800200 */
[----:B------:R-:W-:Y:S01]  /*0b10*/  LOP3.LUT R10, RZ, R18, RZ, 0x33, !PT ;  /* 0x00000012ff0a7212 */ /* 0x000fe200078e33ff */
[----:B------:R-:W-:Y:S01]  /*0b20*/  IMAD.WIDE.U32 R14, R7, c[0x0][0x170], R8 ;  /* 0x00005c00070e7a25 */ /* 0x000fe200078e0008 */
[--C-:B------:R-:W-:Y:S02]  /*0b30*/  IADD3 R19, -R11, -0x2, -R18.reuse ;  /* 0xfffffffe0b137810 */ /* 0x100fe40007ffe912 */
[----:B------:R-:W-:Y:S01]  /*0b40*/  IADD3 R8, R18, 0x1, RZ ;  /* 0x0000000112087810 */ /* 0x000fe20007ffe0ff */
[----:B------:R-:W-:Y:S01]  /*0b50*/  IMAD.IADD R11, R10, 0x1, -R11 ;  /* 0x000000010a0b7824 */ /* 0x000fe200078e0a0b */
[----:B------:R-:W-:Y:S01]  /*0b60*/  ISETP.GE.U32.AND P1, PT, R19, 0x3, PT ;  /* 0x000000031300780c */ /* 0x000fe20003f26070 */
[----:B------:R-:W-:Y:S01]  /*0b70*/  IMAD.MOV.U32 R7, RZ, RZ, R13 ;  /* 0x000000ffff077224 */ /* 0x000fe200078e000d */
[----:B------:R-:W-:-:S02]  /*0b80*/  SHF.R.S32.HI R19, RZ, 0x1f, R18 ;  /* 0x0000001fff137819 */ /* 0x000fc40000011412 */
[C---:B------:R-:W-:Y:S02]  /*0b90*/  IADD3 R9, R18.reuse, 0x2, RZ ;  /* 0x0000000212097810 */ /* 0x040fe40007ffe0ff */
[----:B------:R-:W-:Y:S02]  /*0ba0*/  IADD3 R10, R18, 0x3, RZ ;  /* 0x00000003120a7810 */ /* 0x000fe40007ffe0ff */
[----:B------:R-:W-:Y:S02]  /*0bb0*/  IADD3 R12, R15, R21, RZ ;  /* 0x000000150f0c7210 */ /* 0x000fe40007ffe0ff */
[----:B------:R-:W-:-:S04]  /*0bc0*/  LOP3.LUT R13, R11, 0x3, RZ, 0xc0, !PT ;  /* 0x000000030b0d7812 */ /* 0x000fc800078ec0ff */
.L_x_1621:
[----:B------:R-:W-:Y:S01]  /*0bd0*/  ISETP.NE.AND P0, PT, R13, RZ, PT ;  /* 0x000000ff0d00720c */ /* 0x000fe20003f05270 */
[--C-:B------:R-:W-:Y:S01]  /*0be0*/  IMAD.MOV.U32 R20, RZ, RZ, R7.reuse ;  /* 0x000000ffff147224 */ /* 0x100fe200078e0007 */
[----:B------:R-:W-:Y:S01]  /*0bf0*/  SHF.R.S32.HI R21, RZ, 0x1f, R7 ;  /* 0x0000001fff157819 */ /* 0x000fe20000011407 */
[----:B------:R-:W-:Y:S01]  /*0c00*/  IMAD R11, R12, c[0x0][0x178], RZ ;  /* 0x00005e000c0b7a24 */ /* 0x000fe200078e02ff */
[----:B------:R-:W-:Y:S01]  /*0c10*/  IADD3 R7, R7, 0x1, RZ ;  /* 0x0000000107077810 */ /* 0x000fe20007ffe0ff */
[----:B------:R-:W-:Y:S01]  /*0c20*/  BSSY B2, `(.L_x_1612) ;  /* 0x0000019000027945 */ /* 0x000fe20003800000 */
[----:B------:R-:W-:-:S02]  /*0c30*/  IMAD.MOV.U32 R30, RZ, RZ, R18 ;  /* 0x000000ffff1e7224 */ /* 0x000fc400078e0012 */
        /* <DEDUP_REMOVED lines=11> */
[----:B------:R-:W2:Y:S01]  /*0cf0*/  LDG.E R24, [R22.64] ;  /* 0x0000000c16187981 */ /* 0x000ea2000c1e1900 */
[----:B------:R-:W-:Y:S02]  /*0d00*/  ISETP.NE.AND P0, PT, R13, 0x1, PT ;  /* 0x000000010d00780c */ /* 0x000fe40003f05270 */
[----:B------:R-:W-:Y:S01]  /*0d10*/  MOV R30, R8 ;  /* 0x00000008001e7202 */ /* 0x000fe20000000f00 */
[----:B--2---:R-:W-:-:S10]  /*0d20*/  FADD.FTZ R27, R27, R24 ;  /* 0x000000181b1b7221 */ /* 0x004fd40000010000 */
[----:B------:R-:W-:Y:S05]  /*0d30*/  @!P0 BRA `(.L_x_1613) ;  /* 0x0000007000008947 */ /* 0x000fea0003800000 */
[----:B------:R-:W-:Y:S01]  /*0d40*/  ISETP.NE.AND P0, PT, R13, 0x2, PT ;  /* 0x000000020d00780c */ /* 0x000fe20003f05270 */
[----:B------:R-:W2:-:S12]  /*0d50*/  LDG.E R24, [R22.64+0x4] ;  /* 0x0000040c16187981 */ /* 0x000e98000c1e1900 */
[----:B------:R-:W3:Y:S01]  /*0d60*/  @P0 LDG.E R26, [R22.64+0x8] ;  /* 0x0000080c161a0981 */ /* 0x000ee2000c1e1900 */
[----:B------:R-:W-:Y:S02]  /*0d70*/  IMAD.MOV.U32 R30, RZ, RZ, R9 ;  /* 0x000000ffff1e7224 */ /* 0x000fe400078e0009 */
[----:B------:R-:W-:Y:S02]  /*0d80*/  @P0 IMAD.MOV.U32 R30, RZ, RZ, R10 ;  /* 0x000000ffff1e0224 */ /* 0x000fe400078e000a */
[----:B--2---:R-:W-:-:S04]  /*0d90*/  FADD.FTZ R27, R27, R24 ;  /* 0x000000181b1b7221 */ /* 0x004fc80000010000 */
[----:B---3--:R-:W-:Y:S02]  /*0da0*/  @P0 FADD.FTZ R27, R27, R26 ;  /* 0x0000001a1b1b0221 */ /* 0x008fe40000010000 */
.L_x_1613:
[----:B------:R-:W-:Y:S05]  /*0db0*/  BSYNC B2 ;  /* 0x0000000000027941 */ /* 0x000fea0003800000 */
.L_x_1612:
        /* <DEDUP_REMOVED lines=9> */
.L_x_1618:
[----:B------:R-:W-:Y:S01]  /*0e50*/  SHF.R.S32.HI R31, RZ, 0x1f, R30 ;  /* 0x0000001fff1f7819 */ /* 0x000fe2000001141e */
[----:B------:R-:W-:-:S04]  /*0e60*/  IMAD R25, R28, c[0x0][0x180], RZ ;  /* 0x000060001c197a24 */ /* 0x000fc800078e02ff */
[----:B------:R-:W-:-:S04]  /*0e70*/  IMAD.WIDE.U32 R22, R20, c[0x0][0x180], R30 ;  /* 0x0000600014167a25 */ /* 0x000fc800078e001e */
[----:B------:R-:W-:Y:S01]  /*0e80*/  IMAD R25, R20, c[0x0][0x184], R25 ;  /* 0x0000610014197a24 */ /* 0x000fe200078e0219 */
[----:B------:R-:W-:-:S03]  /*0e90*/  LEA R36, P3, R22, c[0x0][0x168], 0x2 ;  /* 0x00005a0016247a11 */ /* 0x000fc600078610ff */
[----:B------:R-:W-:-:S05]  /*0ea0*/  IMAD.IADD R23, R25, 0x1, R23 ;  /* 0x0000000119177824 */ /* 0x000fca00078e0217 */
[----:B------:R-:W-:-:S05]  /*0eb0*/  LEA.HI.X R37, R22, c[0x0][0x16c], R23, 0x2, P3 ;  /* 0x00005b0016257a11 */ /* 0x000fca00018f1417 */
[----:B------:R0:W2:Y:S01]  /*0ec0*/  LDG.E R31, [R36.64] ;  /* 0x0000000c241f7981 */ /* 0x0000a2000c1e1900 */
[----:B------:R-:W-:-:S03]  /*0ed0*/  IADD3 R22, R30, 0x4, RZ ;  /* 0x000000041e167810 */ /* 0x000fc60007ffe0ff */
[----:B------:R0:W3:Y:S01]  /*0ee0*/  LDG.E R35, [R36.64+0x4] ;  /* 0x0000040c24237981 */ /* 0x0000e2000c1e1900 */
[----:B------:R-:W-:-:S03]  /*0ef0*/  SHF.R.S32.HI R23, RZ, 0x1f, R22 ;  /* 0x0000001fff177819 */ /* 0x000fc60000011416 */
[----:B------:R0:W4:Y:S02]  /*0f00*/  LDG.E R26, [R36.64+0x8] ;  /* 0x0000080c241a7981 */ /* 0x000124000c1e1900 */
[----:B------:R-:W-:Y:S02]  /*0f10*/  IMAD.WIDE.U32 R22, R20, c[0x0][0x180], R22 ;  /* 0x0000600014167a25 */ /* 0x000fe400078e0016 */
[----:B------:R0:W5:Y:S03]  /*0f20*/  LDG.E R34, [R36.64+0xc] ;  /* 0x00000c0c24227981 */ /* 0x000166000c1e1900 */
[----:B------:R-:W-:Y:S02]  /*0f30*/  IADD3 R23, R25, R23, RZ ;  /* 0x0000001719177210 */ /* 0x000fe40007ffe0ff */
[----:B------:R-:W-:-:S04]  /*0f40*/  LEA R32, P3, R22, c[0x0][0x168], 0x2 ;  /* 0x00005a0016207a11 */ /* 0x000fc800078610ff */
[----:B------:R-:W-:-:S05]  /*0f50*/  LEA.HI.X R33, R22, c[0x0][0x16c], R23, 0x2, P3 ;  /* 0x00005b0016217a11 */ /* 0x000fca00018f1417 */
[----:B0-----:R-:W5:Y:S04]  /*0f60*/  LDG.E R36, [R32.64] ;  /* 0x0000000c20247981 */ /* 0x001f68000c1e1900 */
[----:B------:R0:W5:Y:S04]  /*0f70*/  LDG.E R24, [R32.64+0x4] ;  /* 0x0000040c20187981 */ /* 0x000168000c1e1900 */
[----:B------:R0:W5:Y:S01]  /*0f80*/  LDG.E R29, [R32.64+0x8] ;  /* 0x0000080c201d7981 */ /* 0x000162000c1e1900 */
[----:B--2---:R-:W-:-:S03]  /*0f90*/  FADD.FTZ R22, R31, R27 ;  /* 0x0000001b1f167221 */ /* 0x004fc60000010000 */
[----:B------:R0:W2:Y:S01]  /*0fa0*/  LDG.E R31, [R32.64+0xc] ;  /* 0x00000c0c201f7981 */ /* 0x0000a2000c1e1900 */
[----:B---3--:R-:W-:Y:S01]  /*0fb0*/  FADD.FTZ R35, R22, R35 ;  /* 0x0000002316237221 */ /* 0x008fe20000010000 */
[----:B------:R-:W-:-:S04]  /*0fc0*/  IADD3 R22, R30, 0x8, RZ ;  /* 0x000000081e167810 */ /* 0x000fc80007ffe0ff */
[----:B------:R-:W-:Y:S01]  /*0fd0*/  SHF.R.S32.HI R23, RZ, 0x1f, R22 ;  /* 0x0000001fff177819 */ /* 0x000fe20000011416 */
[----:B----4-:R-:W-:-:S04]  /*0fe0*/  FADD.FTZ R35, R35, R26 ;  /* 0x0000001a23237221 */ /* 0x010fc80000010000 */
[----:B------:R-:W-:-:S04]  /*0ff0*/  IMAD.WIDE.U32 R22, R20, c[0x0][0x180], R22 ;  /* 0x0000600014167a25 */ /* 0x000fc800078e0016 */
[----:B------:R-:W-:Y:S01]  /*1000*/  IMAD.IADD R23, R25, 0x1, R23 ;  /* 0x0000000119177824 */ /* 0x000fe200078e0217 */
[----:B------:R-:W-:-:S04]  /*1010*/  LEA R26, P3, R22, c[0x0][0x168], 0x2 ;  /* 0x00005a00161a7a11 */ /* 0x000fc800078610ff */
[----:B------:R-:W-:Y:S01]  /*1020*/  LEA.HI.X R27, R22, c[0x0][0x16c], R23, 0x2, P3 ;  /* 0x00005b00161b7a11 */ /* 0x000fe200018f1417 */
[----:B-----5:R-:W-:Y:S01]  /*1030*/  FADD.FTZ R23, R35, R34 ;  /* 0x0000002223177221 */ /* 0x020fe20000010000 */
[----:B------:R-:W-:-:S03]  /*1040*/  IADD3 R22, R30, 0xc, RZ ;  /* 0x0000000c1e167810 */ /* 0x000fc60007ffe0ff */
[----:B------:R-:W-:Y:S01]  /*1050*/  FADD.FTZ R37, R23, R36 ;  /* 0x0000002417257221 */ /* 0x000fe20000010000 */
[--C-:B------:R-:W-:Y:S01]  /*1060*/  SHF.R.S32.HI R23, RZ, 0x1f, R22.reuse ;  /* 0x0000001fff177819 */ /* 0x100fe20000011416 */
[----:B0-----:R0:W3:Y:S04]  /*1070*/  LDG.E R32, [R26.64] ;  /* 0x0000000c1a207981 */ /* 0x0010e8000c1e1900 */
[----:B------:R-:W-:Y:S01]  /*1080*/  IMAD.WIDE.U32 R22, R20, c[0x0][0x180], R22 ;  /* 0x0000600014167a25 */ /* 0x000fe200078e0016 */
[----:B------:R0:W4:Y:S03]  /*1090*/  LDG.E R33, [R26.64+0x4] ;  /* 0x0000040c1a217981 */ /* 0x000126000c1e1900 */
[----:B------:R-:W-:Y:S01]  /*10a0*/  FADD.FTZ R36, R37, R24 ;  /* 0x0000001825247221 */ /* 0x000fe20000010000 */
[C---:B------:R-:W-:Y:S01]  /*10b0*/  LEA R24, P3, R22.reuse, c[0x0][0x168], 0x2 ;  /* 0x00005a0016187a11 */ /* 0x040fe200078610ff */
[----:B------:R-:W-:Y:S01]  /*10c0*/  IMAD.IADD R25, R25, 0x1, R23 ;  /* 0x0000000119197824 */ /* 0x000fe200078e0217 */
[----:B------:R0:W5:Y:S04]  /*10d0*/  LDG.E R34, [R26.64+0x8] ;  /* 0x0000080c1a227981 */ /* 0x000168000c1e1900 */
[----:B------:R-:W-:Y:S01]  /*10e0*/  LEA.HI.X R25, R22, c[0x0][0x16c], R25, 0x2, P3 ;  /* 0x00005b0016197a11 */ /* 0x000fe200018f1419 */
[----:B------:R0:W5:Y:S01]  /*10f0*/  LDG.E R35, [R26.64+0xc] ;  /* 0x00000c0c1a237981 */ /* 0x000162000c1e1900 */
[----:B------:R-:W-:-:S03]  /*1100*/  FADD.FTZ R36, R36, R29 ;  /* 0x0000001d24247221 */ /* 0x000fc60000010000 */
[----:B------:R-:W5:Y:S04]  /*1110*/  LDG.E R29, [R24.64] ;  /* 0x0000000c181d7981 */ /* 0x000f68000c1e1900 */
[----:B------:R-:W5:Y:S04]  /*1120*/  LDG.E R22, [R24.64+0x4] ;  /* 0x0000040c18167981 */ /* 0x000f68000c1e1900 */
[----:B------:R-:W5:Y:S04]  /*1130*/  LDG.E R23, [R24.64+0x8] ;  /* 0x0000080c18177981 */ /* 0x000f68000c1e1900 */
[----:B0-----:R-:W5:Y:S01]  /*1140*/  LDG.E R27, [R24.64+0xc] ;  /* 0x00000c0c181b7981 */ /* 0x001f62000c1e1900 */
[----:B------:R-:W-:-:S04]  /*1150*/  IADD3 R30, R30, 0x10, RZ ;  /* 0x000000101e1e7810 */ /* 0x000fc80007ffe0ff */
[----:B------:R-:W-:Y:S01]  /*1160*/  ISETP.GE.AND P3, PT, R30, R11, PT ;  /* 0x0000000b1e00720c */ /* 0x000fe20003f66270 */
[----:B--2---:R-:W-:-:S04]  /*1170*/  FADD.FTZ R31, R36, R31 ;  /* 0x0000001f241f7221 */ /* 0x004fc80000010000 */
[----:B---3--:R-:W-:-:S04]  /*1180*/  FADD.FTZ R32, R31, R32 ;  /* 0x000000201f207221 */ /* 0x008fc80000010000 */
[----:B----4-:R-:W-:-:S04]  /*1190*/  FADD.FTZ R33, R32, R33 ;  /* 0x0000002120217221 */ /* 0x010fc80000010000 */
[----:B-----5:R-:W-:-:S04]  /*11a0*/  FADD.FTZ R34, R33, R34 ;  /* 0x0000002221227221 */ /* 0x020fc80000010000 */
[----:B------:R-:W-:-:S04]  /*11b0*/  FADD.FTZ R34, R34, R35 ;  /* 0x0000002322227221 */ /* 0x000fc80000010000 */
[----:B------:R-:W-:-:S04]  /*11c0*/  FADD.FTZ R29, R34, R29 ;  /* 0x0000001d221d7221 */ /* 0x000fc80000010000 */
[----:B------:R-:W-:-:S04]  /*11d0*/  FADD.FTZ R22, R29, R22 ;  /* 0x000000161d167221 */ /* 0x000fc80000010000 */
[----:B------:R-:W-:-:S04]  /*11e0*/  FADD.FTZ R22, R22, R23 ;  /* 0x0000001716167221 */ /* 0x000fc80000010000 */
[----:B------:R-:W-:Y:S01]  /*11f0*/  FADD.FTZ R27, R22, R27 ;  /* 0x0000001b161b7221 */ /* 0x000fe20000010000 */
[----:B------:R-:W-:Y:S05]  /*1200*/  @!P3 BRA `(.L_x_1618) ;  /* 0xfffffc400000b947 */ /* 0x000fea000383ffff */
.L_x_1617:
[----:B------:R-:W-:Y:S05]  /*1210*/  BSYNC B3 ;  /* 0x0000000000037941 */ /* 0x000fea0003800000 */
.L_x_1616:
[----:B------:R-:W-:Y:S01]  /*1220*/  IMAD.IADD R11, R5, 0x1, -R30 ;  /* 0x00000001050b7824 */ /* 0x000fe200078e0a1e */
[----:B------:R-:W-:Y:S04]  /*1230*/  BSSY B3, `(.L_x_1619) ;  /* 0x0000022000037945 */ /* 0x000fe80003800000 */
[----:B------:R-:W-:-:S13]  /*1240*/  ISETP.GT.AND P3, PT, R11, 0x4, PT ;  /* 0x000000040b00780c */ /* 0x000fda0003f64270 */
[----:B------:R-:W-:Y:S05]  /*1250*/  @!P3 BRA `(.L_x_1620) ;  /* 0x000001f00000b947 */ /* 0x000fea0003800000 */
[----:B------:R-:W-:Y:S01]  /*1260*/  SHF.R.S32.HI R31, RZ, 0x1f, R30 ;  /* 0x0000001fff1f7819 */ /* 0x000fe2000001141e */
[----:B------:R-:W-:Y:S01]  /*1270*/  IMAD R11, R28, c[0x0][0x180], RZ ;  /* 0x000060001c0b7a24 */ /* 0x000fe200078e02ff */
[----:B------:R-:W-:-:S03]  /*1280*/  IADD3 R22, R30, 0x4, RZ ;  /* 0x000000041e167810 */ /* 0x000fc60007ffe0ff */
[----:B------:R-:W-:Y:S01]  /*1290*/  IMAD.WIDE.U32 R24, R20, c[0x0][0x180], R30 ;  /* 0x0000600014187a25 */ /* 0x000fe200078e001e */
[----:B------:R-:W-:-:S03]  /*12a0*/  SHF.R.S32.HI R23, RZ, 0x1f, R22 ;  /* 0x0000001fff177819 */ /* 0x000fc60000011416 */
[----:B------:R-:W-:Y:S01]  /*12b0*/  IMAD R29, R20, c[0x0][0x184], R11 ;  /* 0x00006100141d7a24 */ /* 0x000fe200078e020b */
[----:B------:R-:W-:Y:S01]  /*12c0*/  LEA R32, P0, R24, c[0x0][0x168], 0x2 ;  /* 0x00005a0018207a11 */ /* 0x000fe200078010ff */
[----:B------:R-:W-:-:S04]  /*12d0*/  IMAD.WIDE.U32 R22, R20, c[0x0][0x180], R22 ;  /* 0x0000600014167a25 */ /* 0x000fc800078e0016 */
[----:B------:R-:W-:-:S05]  /*12e0*/  IMAD.IADD R11, R29, 0x1, R25 ;  /* 0x000000011d0b7824 */ /* 0x000fca00078e0219 */
[----:B------:R-:W-:-:S05]  /*12f0*/  LEA.HI.X R33, R24, c[0x0][0x16c], R11, 0x2, P0 ;  /* 0x00005b0018217a11 */ /* 0x000fca00000f140b */
[----:B------:R-:W2:Y:S01]  /*1300*/  LDG.E R34, [R32.64] ;  /* 0x0000000c20227981 */ /* 0x000ea2000c1e1900 */
[----:B------:R-:W-:-:S03]  /*1310*/  IADD3 R23, R29, R23, RZ ;  /* 0x000000171d177210 */ /* 0x000fc60007ffe0ff */
[----:B------:R-:W3:Y:S01]  /*1320*/  LDG.E R26, [R32.64+0x4] ;  /* 0x0000040c201a7981 */ /* 0x000ee2000c1e1900 */
[----:B------:R-:W-:-:S03]  /*1330*/  LEA R24, P0, R22, c[0x0][0x168], 0x2 ;  /* 0x00005a0016187a11 */ /* 0x000fc600078010ff */
[----:B------:R-:W4:Y:S01]  /*1340*/  LDG.E R11, [R32.64+0x8] ;  /* 0x0000080c200b7981 */ /* 0x000f22000c1e1900 */
[----:B------:R-:W-:-:S03]  /*1350*/  LEA.HI.X R25, R22, c[0x0][0x16c], R23, 0x2, P0 ;  /* 0x00005b0016197a11 */ /* 0x000fc600000f1417 */
[----:B------:R-:W5:Y:S04]  /*1360*/  LDG.E R36, [R32.64+0xc] ;  /* 0x00000c0c20247981 */ /* 0x000f68000c1e1900 */
[----:B------:R-:W5:Y:S04]  /*1370*/  LDG.E R31, [R24.64] ;  /* 0x0000000c181f7981 */ /* 0x000f68000c1e1900 */
[----:B------:R-:W5:Y:S04]  /*1380*/  LDG.E R23, [R24.64+0x4] ;  /* 0x0000040c18177981 */ /* 0x000f68000c1e1900 */
[----:B------:R-:W5:Y:S04]  /*1390*/  LDG.E R22, [R24.64+0x8] ;  /* 0x0000080c18167981 */ /* 0x000f68000c1e1900 */
[----:B------:R-:W5:Y:S01]  /*13a0*/  LDG.E R29, [R24.64+0xc] ;  /* 0x00000c0c181d7981 */ /* 0x000f62000c1e1900 */
[----:B------:R-:W-:-:S02]  /*13b0*/  PLOP3.LUT P0, PT, PT, PT, PT, 0x8, 0x0 ;  /* 0x000000000000781c */ /* 0x000fc40003f0e170 */
[----:B------:R-:W-:Y:S01]  /*13c0*/  IADD3 R30, R30, 0x8, RZ ;  /* 0x000000081e1e7810 */ /* 0x000fe20007ffe0ff */
[----:B--2---:R-:W-:-:S04]  /*13d0*/  FADD.FTZ R27, R27, R34 ;  /* 0x000000221b1b7221 */ /* 0x004fc80000010000 */
[----:B---3--:R-:W-:-:S04]  /*13e0*/  FADD.FTZ R26, R27, R26 ;  /* 0x0000001a1b1a7221 */ /* 0x008fc80000010000 */
[----:B----4-:R-:W-:-:S04]  /*13f0*/  FADD.FTZ R11, R26, R11 ;  /* 0x0000000b1a0b7221 */ /* 0x010fc80000010000 */
[----:B-----5:R-:W-:-:S04]  /*1400*/  FADD.FTZ R11, R11, R36 ;  /* 0x000000240b0b7221 */ /* 0x020fc80000010000 */
[----:B------:R-:W-:-:S04]  /*1410*/  FADD.FTZ R26, R11, R31 ;  /* 0x0000001f0b1a7221 */ /* 0x000fc80000010000 */
[----:B------:R-:W-:-:S04]  /*1420*/  FADD.FTZ R23, R26, R23 ;  /* 0x000000171a177221 */ /* 0x000fc80000010000 */
[----:B------:R-:W-:-:S04]  /*1430*/  FADD.FTZ R22, R23, R22 ;  /* 0x0000001617167221 */ /* 0x000fc80000010000 */
[----:B------:R-:W-:Y:S02]  /*1440*/  FADD.FTZ R27, R22, R29 ;  /* 0x0000001d161b7221 */ /* 0x000fe40000010000 */
.L_x_1620:
[----:B------:R-:W-:Y:S05]  /*1450*/  BSYNC B3 ;  /* 0x0000000000037941 */ /* 0x000fea0003800000 */
.L_x_1619:
        /* <DEDUP_REMOVED lines=9> */
[----:B------:R-:W2:Y:S04]  /*14f0*/  LDG.E R22, [R20.64] ;  /* 0x0000000c14167981 */ /* 0x000ea8000c1e1900 */
[----:B------:R-:W3:Y:S04]  /*1500*/  LDG.E R11, [R20.64+0x4] ;  /* 0x0000040c140b7981 */ /* 0x000ee8000c1e1900 */
[----:B------:R-:W4:Y:S04]  /*1510*/  LDG.E R24, [R20.64+0x8] ;  /* 0x0000080c14187981 */ /* 0x000f28000c1e1900 */
[----:B------:R-:W5:Y:S01]  /*1520*/  LDG.E R26, [R20.64+0xc] ;  /* 0x00000c0c141a7981 */ /* 0x000f62000c1e1900 */
[----:B--2---:R-:W-:-:S04]  /*1530*/  FADD.FTZ R22, R27, R22 ;  /* 0x000000161b167221 */ /* 0x004fc80000010000 */
[----:B---3--:R-:W-:-:S04]  /*1540*/  FADD.FTZ R11, R22, R11 ;  /* 0x0000000b160b7221 */ /* 0x008fc80000010000 */
[----:B----4-:R-:W-:-:S04]  /*1550*/  FADD.FTZ R11, R11, R24 ;  /* 0x000000180b0b7221 */ /* 0x010fc80000010000 */
[----:B-----5:R-:W-:Y:S02]  /*1560*/  FADD.FTZ R27, R11, R26 ;  /* 0x0000001a0b1b7221 */ /* 0x020fe40000010000 */
.L_x_1615:
[----:B------:R-:W-:Y:S05]  /*1570*/  BSYNC B2 ;  /* 0x0000000000027941 */ /* 0x000fea0003800000 */
.L_x_1614:
[----:B------:R-:W-:Y:S05]  /*1580*/  @!P2 BRA `(.L_x_1621) ;  /* 0xfffff6400000a947 */ /* 0x000fea000383ffff */
[----:B------:R-:W-:Y:S05]  /*1590*/  BSYNC B0 ;  /* 0x0000000000007941 */ /* 0x000fea0003800000 */
.L_x_1611:
[----:B------:R-:W-:Y:S02]  /*15a0*/  ULDC.S8 UR8, c[0x0][0x1bd] ;  /* 0x00006f4000087ab9 */ /* 0x000fe40000000200 */
[----:B------:R-:W-:-:S04]  /*15b0*/  ISETP.NE.AND P0, PT, RZ, UR8, PT ;  /* 0x00000008ff007c0c */ /* 0x000fc8000bf05270 */
[----:B------:R-:W-:-:S06]  /*15c0*/  SEL R6, R6, c[0x0][0x1b8], !P0 ;  /* 0x00006e0006067a07 */ /* 0x000fcc0004000000 */
[----:B------:R-:W0:Y:S08]  /*15d0*/  I2F R6, R6 ;  /* 0x0000000600067306 */ /* 0x000e300000201400 */
[----:B0-----:R-:W0:Y:S02]  /*15e0*/  MUFU.RCP R4, R6 ;  /* 0x0000000600047308 */ /* 0x001e240000001000 */
[----:B0-----:R-:W-:-:S05]  /*15f0*/  FMUL.FTZ R27, R27, R4 ;  /* 0x000000041b1b7220 */ /* 0x001fca0000410000 */
[----:B------:R0:W-:Y:S01]  /*1600*/  STG.E [R16.64], R27 ;  /* 0x0000001b10007986 */ /* 0x0001e2000c10190c */
[----:B------:R-:W-:Y:S05]  /*1610*/  BRA `(.L_x_1622) ;  /* 0x0000001000007947 */ /* 0x000fea0003800000 */
.L_x_1610:
[----:B------:R0:W-:Y:S02]  /*1620*/  STG.E [R16.64], RZ ;  /* 0x000000ff10007986 */ /* 0x0001e4000c10190c */
.L_x_1622:
[----:B------:R-:W-:Y:S05]  /*1630*/  BSYNC B1 ;  /* 0x0000000000017941 */ /* 0x000fea0003800000 */
.L_x_1609:
[----:B------:R-:W-:-:S05]  /*1640*/  IADD3 R0, P0, R0, UR6, RZ ;  /* 0x0000000600007c10 */ /* 0x000fca000ff1e0ff */
[----:B------:R-:W-:Y:S01]  /*1650*/  IMAD.X R3, RZ, RZ, R3, P0 ;  /* 0x000000ffff037224 */ /* 0x000fe200000e0603 */
[----:B------:R-:W-:-:S04]  /*1660*/  ISETP.GE.U32.AND P0, PT, R0, c[0x0][0x160], PT ;  /* 0x0000580000007a0c */ /* 0x000fc80003f06070 */
[----:B------:R-:W-:-:S13]  /*1670*/  ISETP.GE.AND.EX P0, PT, R3, UR9, PT, P0 ;  /* 0x0000000903007c0c */ /* 0x000fda000bf06300 */
[----:B------:R-:W-:Y:S01]  /*1680*/  @P0 CALL.REL.NOINC `(.L_x_1623) ;  /* 0x0000001000000944 */ /* 0x000fe20003c00000 */
[----:B------:R-:W-:Y:S05]  /*1690*/  BRA `(.L_x_1624) ;  /* 0xffffeb2000007947 */ /* 0x000fea000383ffff */
.L_x_1623:
[----:B------:R-:W-:Y:S05]  /*16a0*/  EXIT ;  /* 0x000000000000794d */ /* 0x000fea0003800000 */
.L_x_1602:
[----:B0-----:R-:W-:Y:S01]  /*16b0*/  IABS R7, c[0x0][0x190] ;  /* 0x0000640000077a13 */ /* 0x001fe20000000000 */
        /* <DEDUP_REMOVED lines=32> */
[----:B------:R-:W-:Y:S05]  /*18c0*/  CALL.REL.NOINC `($__internal_24_$__cuda_sm20_div_s64) ;  /* 0x000010e000007944 */ /* 0x000fea0003c00000 */
[--C-:B------:R-:W-:Y:S02]  /*18d0*/  IMAD.MOV R6, RZ, RZ, -R7.reuse ;  /* 0x000000ffff067224 */ /* 0x100fe400078e0a07 */
[----:B------:R-:W-:Y:S02]  /*18e0*/  IMAD.MOV.U32 R8, RZ, RZ, R7 ;  /* 0x000000ffff087224 */ /* 0x000fe400078e0007 */
[----:B------:R-:W-:Y:S02]  /*18f0*/  IMAD R13, R6, c[0x0][0x188], R13 ;  /* 0x00006200060d7a24 */ /* 0x000fe400078e020d */
[----:B------:R-:W-:Y:S01]  /*1900*/  IMAD.MOV.U32 R9, RZ, RZ, R4 ;  /* 0x000000ffff097224 */ /* 0x000fe200078e0004 */
[----:B------:R-:W-:Y:S05]  /*1910*/  BRA `(.L_x_1627) ;  /* 0x0000015000007947 */ /* 0x000fea0003800000 */
.L_x_1626:
[----:B------:R-:W0:Y:S01]  /*1920*/  I2F.U32.RP R6, c[0x0][0x188] ;  /* 0x0000620000067b06 */ /* 0x000e220000209000 */
[----:B------:R-:W-:Y:S01]  /*1930*/  IMAD.MOV.U32 R4, RZ, RZ, RZ ;  /* 0x000000ffff047224 */ /* 0x000fe200078e00ff */
[----:B------:R-:W-:Y:S01]  /*1940*/  ISETP.NE.U32.AND P2, PT, RZ, c[0x0][0x188], PT ;  /* 0x00006200ff007a0c */ /* 0x000fe20003f45070 */
[----:B------:R-:W-:-:S05]  /*1950*/  IMAD.MOV.U32 R9, RZ, RZ, RZ ;  /* 0x000000ffff097224 */ /* 0x000fca00078e00ff */
[----:B0-----:R-:W0:Y:S02]  /*1960*/  MUFU.RCP R6, R6 ;  /* 0x0000000600067308 */ /* 0x001e240000001000 */
[----:B0-----:R-:W-:-:S06]  /*1970*/  IADD3 R5, R6, 0xffffffe, RZ ;  /* 0x0ffffffe06057810 */ /* 0x001fcc0007ffe0ff */
[----:B------:R-:W0:Y:S02]  /*1980*/  F2I.FTZ.U32.TRUNC.NTZ R5, R5 ;  /* 0x0000000500057305 */ /* 0x000e24000021f000 */
[----:B0-----:R-:W-:-:S05]  /*1990*/  IADD3 R7, RZ, -R5, RZ ;  /* 0x80000005ff077210 */ /* 0x001fca0007ffe0ff */
        /* <DEDUP_REMOVED lines=13> */
.L_x_1627:
[----:B------:R-:W-:Y:S05]  /*1a70*/  BSYNC B0 ;  /* 0x0000000000007941 */ /* 0x000fea0003800000 */
.L_x_1625:
[----:B------:R-:W-:Y:S01]  /*1a80*/  LOP3.LUT R4, R9, c[0x0][0x174], RZ, 0xfc, !PT ;  /* 0x00005d0009047a12 */ /* 0x000fe200078efcff */
[----:B------:R-:W-:Y:S03]  /*1a90*/  BSSY B0, `(.L_x_1628) ;  /* 0x0000021000007945 */ /* 0x000fe60003800000 */
[----:B------:R-:W-:-:S13]  /*1aa0*/  ISETP.NE.U32.AND P0, PT, R4, RZ, PT ;  /* 0x000000ff0400720c */ /* 0x000fda0003f05070 */
[----:B------:R-:W-:Y:S05]  /*1ab0*/  @!P0 BRA `(.L_x_1629) ;  /* 0x000000a000008947 */ /* 0x000fea0003800000 */
[----:B------:R-:W-:Y:S01]  /*1ac0*/  MOV R15, R8 ;  /* 0x00000008000f7202 */ /* 0x000fe20000000f00 */
[----:B------:R-:W-:Y:S01]  /*1ad0*/  IMAD.MOV.U32 R14, RZ, RZ, R9 ;  /* 0x000000ffff0e7224 */ /* 0x000fe200078e0009 */
[----:B------:R-:W-:Y:S01]  /*1ae0*/  MOV R10, 0x1b20 ;  /* 0x00001b20000a7802 */ /* 0x000fe20000000f00 */
[----:B------:R-:W-:Y:S02]  /*1af0*/  IMAD.MOV.U32 R12, RZ, RZ, c[0x0][0x170] ;  /* 0x00005c00ff0c7624 */ /* 0x000fe400078e00ff */
[----:B------:R-:W-:Y:S02]  /*1b00*/  IMAD.MOV.U32 R11, RZ, RZ, c[0x0][0x174] ;  /* 0x00005d00ff0b7624 */ /* 0x000fe400078e00ff */
[----:B------:R-:W-:Y:S05]  /*1b10*/  CALL.REL.NOINC `($__internal_24_$__cuda_sm20_div_s64) ;  /* 0x00000e9000007944 */ /* 0x000fea0003c00000 */
[----:B------:R-:W-:Y:S01]  /*1b20*/  IMAD.MOV R5, RZ, RZ, -R7 ;  /* 0x000000ffff057224 */ /* 0x000fe200078e0a07 */
[----:B------:R-:W-:-:S03]  /*1b30*/  MOV R9, R7 ;  /* 0x0000000700097202 */ /* 0x000fc60000000f00 */
[----:B------:R-:W-:Y:S01]  /*1b40*/  IMAD R4, R5, c[0x0][0x170], R8 ;  /* 0x00005c0005047a24 */ /* 0x000fe200078e0208 */
[----:B------:R-:W-:Y:S05]  /*1b50*/  BRA `(.L_x_1630) ;  /* 0x0000014000007947 */ /* 0x000fea0003800000 */
.L_x_1629:
        /* <DEDUP_REMOVED lines=20> */
.L_x_1630:
[----:B------:R-:W-:Y:S05]  /*1ca0*/  BSYNC B0 ;  /* 0x0000000000007941 */ /* 0x000fea0003800000 */
.L_x_1628:
[----:B------:R-:W-:Y:S01]  /*1cb0*/  IABS R5, c[0x0][0x190] ;  /* 0x0000640000057a13 */ /* 0x000fe20000000000 */
[----:B------:R-:W-:Y:S01]  /*1cc0*/  BSSY B1, `(.L_x_1631) ;  /* 0x00000c7000017945 */ /* 0x000fe20003800000 */
[----:B------:R-:W-:Y:S02]  /*1cd0*/  ISETP.GE.AND P1, PT, R0, RZ, PT ;  /* 0x000000ff0000720c */ /* 0x000fe40003f26270 */
[----:B------:R-:W0:Y:S01]  /*1ce0*/  I2F.RP R8, R5 ;  /* 0x0000000500087306 */ /* 0x000e220000209400 */
[----:B------:R-:W-:-:S07]  /*1cf0*/  ISETP.NE.AND P2, PT, RZ, c[0x0][0x190], PT ;  /* 0x00006400ff007a0c */ /* 0x000fce0003f45270 */
[----:B0-----:R-:W0:Y:S02]  /*1d00*/  MUFU.RCP R8, R8 ;  /* 0x0000000800087308 */ /* 0x001e240000001000 */
[----:B0-----:R-:W-:-:S06]  /*1d10*/  IADD3 R6, R8, 0xffffffe, RZ ;  /* 0x0ffffffe08067810 */ /* 0x001fcc0007ffe0ff */
[----:B------:R0:W1:Y:S02]  /*1d20*/  F2I.FTZ.U32.TRUNC.NTZ R7, R6 ;  /* 0x0000000600077305 */ /* 0x000064000021f000 */
[----:B0-----:R-:W-:Y:S01]  /*1d30*/  IMAD.MOV.U32 R6, RZ, RZ, RZ ;  /* 0x000000ffff067224 */ /* 0x001fe200078e00ff */
[----:B-1----:R-:W-:-:S05]  /*1d40*/  IADD3 R10, RZ, -R7, RZ ;  /* 0x80000007ff0a7210 */ /* 0x002fca0007ffe0ff */
[----:B------:R-:W-:Y:S01]  /*1d50*/  IMAD R11, R10, R5, RZ ;  /* 0x000000050a0b7224 */ /* 0x000fe200078e02ff */
[----:B------:R-:W-:-:S03]  /*1d60*/  IABS R10, R0 ;  /* 0x00000000000a7213 */ /* 0x000fc60000000000 */
[----:B------:R-:W-:Y:S01]  /*1d70*/  IMAD.HI.U32 R11, R7, R11, R6 ;  /* 0x0000000b070b7227 */ /* 0x000fe200078e0006 */
[----:B------:R-:W-:-:S03]  /*1d80*/  MOV R6, c[0x0][0x19c] ;  /* 0x0000670000067a02 */ /* 0x000fc60000000f00 */
[----:B------:R-:W-:Y:S02]  /*1d90*/  IMAD.MOV.U32 R7, RZ, RZ, c[0x0][0x1a0] ;  /* 0x00006800ff077624 */ /* 0x000fe400078e00ff */
[----:B------:R-:W-:-:S04]  /*1da0*/  IMAD.HI.U32 R11, R11, R10, RZ ;  /* 0x0000000a0b0b7227 */ /* 0x000fc800078e00ff */
[----:B------:R-:W-:Y:S02]  /*1db0*/  IMAD.MOV R11, RZ, RZ, -R11 ;  /* 0x000000ffff0b7224 */ /* 0x000fe400078e0a0b */
[----:B------:R-:W-:Y:S02]  /*1dc0*/  IMAD R13, R13, R6, -c[0x0][0x1a4] ;  /* 0x800069000d0d7624 */ /* 0x000fe400078e0206 */
[----:B------:R-:W-:-:S03]  /*1dd0*/  IMAD R10, R5, R11, R10 ;  /* 0x0000000b050a7224 */ /* 0x000fc600078e020a */
[----:B------:R-:W-:Y:S02]  /*1de0*/  IMNMX R16, RZ, R13, !PT ;  /* 0x0000000dff107217 */ /* 0x000fe40007800200 */
[----:B------:R-:W-:-:S13]  /*1df0*/  ISETP.GT.U32.AND P0, PT, R5, R10, PT ;  /* 0x0000000a0500720c */ /* 0x000fda0003f04070 */
[----:B------:R-:W-:-:S05]  /*1e00*/  @!P0 IMAD.IADD R10, R10, 0x1, -R5 ;  /* 0x000000010a0a8824 */ /* 0x000fca00078e0a05 */
[----:B------:R-:W-:-:S13]  /*1e10*/  ISETP.GT.U32.AND P0, PT, R5, R10, PT ;  /* 0x0000000a0500720c */ /* 0x000fda0003f04070 */
[----:B------:R-:W-:Y:S01]  /*1e20*/  @!P0 IMAD.IADD R10, R10, 0x1, -R5 ;  /* 0x000000010a0a8824 */ /* 0x000fe200078e0a05 */
[----:B------:R-:W-:-:S03]  /*1e30*/  IADD3 R5, R13, c[0x0][0x194], RZ ;  /* 0x000065000d057a10 */ /* 0x000fc60007ffe0ff */
[----:B------:R-:W-:Y:S01]  /*1e40*/  @!P1 IMAD.MOV R10, RZ, RZ, -R10 ;  /* 0x000000ffff0a9224 */ /* 0x000fe200078e0a0a */
[----:B------:R-:W-:Y:S02]  /*1e50*/  @!P2 LOP3.LUT R10, RZ, c[0x0][0x190], RZ, 0x33, !PT ;  /* 0x00006400ff0aaa12 */ /* 0x000fe400078e33ff */
[----:B------:R-:W-:-:S03]  /*1e60*/  IMNMX R5, R5, UR4, PT ;  /* 0x0000000405057c17 */ /* 0x000fc6000b800200 */
[----:B------:R-:W-:Y:S01]  /*1e70*/  IMAD R8, R10, R7, -c[0x0][0x1a8] ;  /* 0x80006a000a087624 */ /* 0x000fe200078e0207 */
[----:B------:R-:W-:Y:S02]  /*1e80*/  IMNMX R17, R5, c[0x0][0x178], PT ;  /* 0x00005e0005117a17 */ /* 0x000fe40003800200 */
[----:B------:R-:W-:Y:S02]  /*1e90*/  SHF.R.S64 R7, RZ, 0x1e, R0 ;  /* 0x0000001eff077819 */ /* 0x000fe40000001000 */
[----:B------:R-:W-:Y:S02]  /*1ea0*/  IADD3 R6, R8, c[0x0][0x198], RZ ;  /* 0x0000660008067a10 */ /* 0x000fe40007ffe0ff */
[----:B------:R-:W-:Y:S02]  /*1eb0*/  ISETP.GT.AND P0, PT, R17, R16, PT ;  /* 0x000000101100720c */ /* 0x000fe40003f04270 */
[----:B------:R-:W-:Y:S02]  /*1ec0*/  IMNMX R6, R6, UR5, PT ;  /* 0x0000000506067c17 */ /* 0x000fe4000b800200 */
[----:B------:R-:W-:-:S02]  /*1ed0*/  IMNMX R8, RZ, R8, !PT ;  /* 0x00000008ff087217 */ /* 0x000fc40007800200 */
[----:B------:R-:W-:Y:S02]  /*1ee0*/  IMNMX R19, R6, c[0x0][0x180], PT ;  /* 0x0000600006137a17 */ /* 0x000fe40003800200 */
[----:B------:R-:W-:Y:S02]  /*1ef0*/  IADD3 R6, P1, R7, c[0x0][0x1b0], RZ ;  /* 0x00006c0007067a10 */ /* 0x000fe40007f3e0ff */
[----:B------:R-:W-:Y:S02]  /*1f00*/  ISETP.LE.OR P0, PT, R19, R8, !P0 ;  /* 0x000000081300720c */ /* 0x000fe40004703670 */
[----:B------:R-:W-:-:S11]  /*1f10*/  LEA.HI.X.SX32 R7, R0, c[0x0][0x1b4], 0x2, P1 ;  /* 0x00006d0000077a11 */ /* 0x000fd600008f16ff */
[----:B------:R-:W-:Y:S05]  /*1f20*/  @P0 BRA `(.L_x_1632) ;  /* 0x000009f000000947 */ /* 0x000fea0003800000 */
[----:B------:R-:W-:Y:S01]  /*1f30*/  IMAD.MOV R5, RZ, RZ, -R10 ;  /* 0x000000ffff057224 */ /* 0x000fe200078e0a0a */
[----:B------:R-:W-:Y:S01]  /*1f40*/  SHF.R.S32.HI R12, RZ, 0x1f, R9 ;  /* 0x0000001fff0c7819 */ /* 0x000fe20000011409 */
[----:B------:R-:W-:Y:S01]  /*1f50*/  HFMA2.MMA R24, -RZ, RZ, 0, 0 ;  /* 0x00000000ff187435 */ /* 0x000fe200000001ff */
[----:B------:R-:W-:Y:S01]  /*1f60*/  BSSY B0, `(.L_x_1633) ;  /* 0x0000090000007945 */ /* 0x000fe20003800000 */
[----:B------:R-:W-:Y:S01]  /*1f70*/  IMAD R5, R5, c[0x0][0x1a0], R2 ;  /* 0x0000680005057a24 */ /* 0x000fe200078e0202 */
[----:B------:R-:W-:Y:S01]  /*1f80*/  IADD3 R18, R8, 0x1, RZ ;  /* 0x0000000108127810 */ /* 0x000fe20007ffe0ff */
[----:B------:R-:W-:Y:S01]  /*1f90*/  IMAD R12, R12, c[0x0][0x170], RZ ;  /* 0x00005c000c0c7a24 */ /* 0x000fe200078e02ff */
[----:B------:R-:W-:Y:S01]  /*1fa0*/  IADD3 R20, R8, 0x2, RZ ;  /* 0x0000000208147810 */ /* 0x000fe20007ffe0ff */
[----:B------:R-:W-:Y:S01]  /*1fb0*/  IMAD.MOV.U32 R22, RZ, RZ, R16 ;  /* 0x000000ffff167224 */ /* 0x000fe200078e0010 */
[----:B------:R-:W-:Y:S01]  /*1fc0*/  IMNMX R10, R5, UR10, !PT ;  /* 0x0000000a050a7c17 */ /* 0x000fe2000f800200 */
[----:B------:R-:W-:Y:S01]  /*1fd0*/  IMAD R21, R9, c[0x0][0x174], R12 ;  /* 0x00005d0009157a24 */ /* 0x000fe200078e020c */
[----:B------:R-:W-:-:S02]  /*1fe0*/  SHF.R.S32.HI R5, RZ, 0x1f, R4 ;  /* 0x0000001fff057819 */ /* 0x000fc40000011404 */
[----:B------:R-:W-:Y:S02]  /*1ff0*/  IMNMX R11, R10, UR7, !PT ;  /* 0x000000070a0b7c17 */ /* 0x000fe4000f800200 */
[----:B------:R-:W-:Y:S01]  /*2000*/  LOP3.LUT R10, RZ, R8, RZ, 0x33, !PT ;  /* 0x00000008ff0a7212 */ /* 0x000fe200078e33ff */
[----:B------:R-:W-:Y:S01]  /*2010*/  IMAD.WIDE.U32 R4, R9, c[0x0][0x170], R4 ;  /* 0x00005c0009047a25 */ /* 0x000fe200078e0004 */
[--C-:B------:R-:W-:Y:S02]  /*2020*/  IADD3 R13, -R11, -0x2, -R8.reuse ;  /* 0xfffffffe0b0d7810 */ /* 0x100fe40007ffe908 */
[----:B------:R-:W-:Y:S01]  /*2030*/  SHF.R.S32.HI R9, RZ, 0x1f, R8 ;  /* 0x0000001fff097819 */ /* 0x000fe20000011408 */
[----:B------:R-:W-:Y:S01]  /*2040*/  IMAD.IADD R10, R10, 0x1, -R11 ;  /* 0x000000010a0a7824 */ /* 0x000fe200078e0a0b */
[----:B------:R-:W-:Y:S01]  /*2050*/  ISETP.GE.U32.AND P1, PT, R13, 0x3, PT ;  /* 0x000000030d00780c */ /* 0x000fe20003f26070 */
[----:B------:R-:W-:Y:S01]  /*2060*/  IMAD.IADD R21, R5, 0x1, R21 ;  /* 0x0000000105157824 */ /* 0x000fe200078e0215 */
[----:B------:R-:W-:-:S02]  /*2070*/  IADD3 R27, R8, 0x3, RZ ;  /* 0x00000003081b7810 */ /* 0x000fc40007ffe0ff */
[----:B------:R-:W-:-:S04]  /*2080*/  LOP3.LUT R23, R10, 0x3, RZ, 0xc0, !PT ;  /* 0x000000030a177812 */ /* 0x000fc800078ec0ff */
.L_x_1643:
        /* <DEDUP_REMOVED lines=9> */
[----:B------:R-:W-:-:S05]  /*2120*/  IMAD.WIDE.U32 R10, R4, c[0x0][0x178], R10 ;  /* 0x00005e00040a7a25 */ /* 0x000fca00078e000a */
[----:B------:R-:W-:Y:S01]  /*2130*/  IADD3 R26, R11, R13, RZ ;  /* 0x0000000d0b1a7210 */ /* 0x000fe20007ffe0ff */
        /* <DEDUP_REMOVED lines=8> */
[----:B------:R-:W-:Y:S01]  /*21c0*/  ISETP.NE.AND P0, PT, R23, 0x1, PT ;  /* 0x000000011700780c */ /* 0x000fe20003f05270 */
[----:B------:R-:W-:Y:S02]  /*21d0*/  IMAD.MOV.U32 R14, RZ, RZ, R18 ;  /* 0x000000ffff0e7224 */ /* 0x000fe400078e0012 */
        /* <DEDUP_REMOVED lines=9> */
.L_x_1635:
[----:B------:R-:W-:Y:S05]  /*2270*/  BSYNC B2 ;  /* 0x0000000000027941 */ /* 0x000fea0003800000 */
.L_x_1634:
[----:B------:R-:W-:Y:S01]  /*2280*/  BSSY B2, `(.L_x_1636) ;  /* 0x000005c000027945 */ /* 0x000fe20003800000 */
[----:B------:R-:W-:Y:S05]  /*2290*/  @!P1 BRA `(.L_x_1637) ;  /* 0x000005a000009947 */ /* 0x000fea0003800000 */
[--C-:B------:R-:W-:Y:S01]  /*22a0*/  IMAD.IADD R15, R19, 0x1, -R14.reuse ;  /* 0x00000001130f7824 */ /* 0x100fe200078e0a0e */
[----:B------:R-:W-:Y:S01]  /*22b0*/  SHF.R.S32.HI R13, RZ, 0x1f, R14 ;  /* 0x0000001fff0d7819 */ /* 0x000fe2000001140e */
[----:B------:R-:W-:Y:S01]  /*22c0*/  IMAD R11, R26, c[0x0][0x180], RZ ;  /* 0x000060001a0b7a24 */ /* 0x000fe200078e02ff */
[----:B------:R-:W-:Y:S01]  /*22d0*/  MOV R12, R14 ;  /* 0x0000000e000c7202 */ /* 0x000fe20000000f00 */
[----:B------:R-:W-:Y:S01]  /*22e0*/  BSSY B3, `(.L_x_1638) ;  /* 0x0000030000037945 */ /* 0x000fe20003800000 */
        /* <DEDUP_REMOVED lines=10> */
.L_x_1640:
[----:B------:R-:W2:Y:S04]  /*2390*/  LDG.E R31, [R10.64] ;  /* 0x0000000c0a1f7981 */ /* 0x000ea8000c1e1900 */
[----:B------:R-:W3:Y:S04]  /*23a0*/  LDG.E R32, [R10.64+0x4] ;  /* 0x0000040c0a207981 */ /* 0x000ee8000c1e1900 */
[----:B------:R-:W4:Y:S04]  /*23b0*/  LDG.E R33, [R10.64+0x8] ;  /* 0x0000080c0a217981 */ /* 0x000f28000c1e1900 */
[----:B------:R-:W5:Y:S04]  /*23c0*/  LDG.E R30, [R10.64+0xc] ;  /* 0x00000c0c0a1e7981 */ /* 0x000f68000c1e1900 */
[----:B------:R-:W5:Y:S04]  /*23d0*/  LDG.E R29, [R10.64+0x10] ;  /* 0x0000100c0a1d7981 */ /* 0x000f68000c1e1900 */
[----:B------:R-:W5:Y:S04]  /*23e0*/  LDG.E R12, [R10.64+0x14] ;  /* 0x0000140c0a0c7981 */ /* 0x000f68000c1e1900 */
[----:B------:R-:W5:Y:S04]  /*23f0*/  LDG.E R15, [R10.64+0x18] ;  /* 0x0000180c0a0f7981 */ /* 0x000f68000c1e1900 */
[----:B------:R-:W5:Y:S04]  /*2400*/  LDG.E R28, [R10.64+0x1c] ;  /* 0x00001c0c0a1c7981 */ /* 0x000f68000c1e1900 */
[----:B------:R0:W5:Y:S04]  /*2410*/  LDG.E R26, [R10.64+0x20] ;  /* 0x0000200c0a1a7981 */ /* 0x000168000c1e1900 */
[----:B------:R0:W5:Y:S01]  /*2420*/  LDG.E R25, [R10.64+0x24] ;  /* 0x0000240c0a197981 */ /* 0x000162000c1e1900 */
[----:B--2---:R-:W-:-:S03]  /*2430*/  FADD.FTZ R31, R31, R24 ;  /* 0x000000181f1f7221 */ /* 0x004fc60000010000 */
[----:B------:R0:W2:Y:S01]  /*2440*/  LDG.E R24, [R10.64+0x28] ;  /* 0x0000280c0a187981 */ /* 0x0000a2000c1e1900 */
[----:B---3--:R-:W-:-:S03]  /*2450*/  FADD.FTZ R32, R31, R32 ;  /* 0x000000201f207221 */ /* 0x008fc60000010000 */
[----:B------:R0:W3:Y:S01]  /*2460*/  LDG.E R31, [R10.64+0x2c] ;  /* 0x00002c0c0a1f7981 */ /* 0x0000e2000c1e1900 */
[----:B----4-:R-:W-:-:S03]  /*2470*/  FADD.FTZ R33, R32, R33 ;  /* 0x0000002120217221 */ /* 0x010fc60000010000 */
[----:B------:R0:W4:Y:S01]  /*2480*/  LDG.E R32, [R10.64+0x30] ;  /* 0x0000300c0a207981 */ /* 0x000122000c1e1900 */
[----:B-----5:R-:W-:-:S03]  /*2490*/  FADD.FTZ R34, R33, R30 ;  /* 0x0000001e21227221 */ /* 0x020fc60000010000 */
[----:B------:R0:W5:Y:S01]  /*24a0*/  LDG.E R30, [R10.64+0x34] ;  /* 0x0000340c0a1e7981 */ /* 0x000162000c1e1900 */
[----:B------:R-:W-:-:S03]  /*24b0*/  FADD.FTZ R35, R34, R29 ;  /* 0x0000001d22237221 */ /* 0x000fc60000010000 */
[----:B------:R0:W5:Y:S04]  /*24c0*/  LDG.E R33, [R10.64+0x38] ;  /* 0x0000380c0a217981 */ /* 0x000168000c1e1900 */
[----:B------:R0:W5:Y:S01]  /*24d0*/  LDG.E R29, [R10.64+0x3c] ;  /* 0x00003c0c0a1d7981 */ /* 0x000162000c1e1900 */
[----:B------:R-:W-:Y:S01]  /*24e0*/  FADD.FTZ R12, R35, R12 ;  /* 0x0000000c230c7221 */ /* 0x000fe20000010000 */
[----:B------:R-:W-:-:S03]  /*24f0*/  IADD3 R14, R14, 0x10, RZ ;  /* 0x000000100e0e7810 */ /* 0x000fc60007ffe0ff */
[----:B------:R-:W-:Y:S01]  /*2500*/  FADD.FTZ R15, R12, R15 ;  /* 0x0000000f0c0f7221 */ /* 0x000fe20000010000 */
[----:B------:R-:W-:-:S03]  /*2510*/  ISETP.GE.AND P3, PT, R14, R13, PT ;  /* 0x0000000d0e00720c */ /* 0x000fc60003f66270 */
[----:B------:R-:W-:Y:S01]  /*2520*/  FADD.FTZ R15, R15, R28 ;  /* 0x0000001c0f0f7221 */ /* 0x000fe20000010000 */
[----:B0-----:R-:W-:-:S03]  /*2530*/  IADD3 R10, P4, R10, 0x40, RZ ;  /* 0x000000400a0a7810 */ /* 0x001fc60007f9e0ff */
[----:B------:R-:W-:Y:S02]  /*2540*/  FADD.FTZ R26, R15, R26 ;  /* 0x0000001a0f1a7221 */ /* 0x000fe40000010000 */
[----:B------:R-:W-:Y:S02]  /*2550*/  IMAD.X R11, RZ, RZ, R11, P4 ;  /* 0x000000ffff0b7224 */ /* 0x000fe400020e060b */
[----:B------:R-:W-:-:S04]  /*2560*/  FADD.FTZ R25, R26, R25 ;  /* 0x000000191a197221 */ /* 0x000fc80000010000 */
[----:B--2---:R-:W-:-:S04]  /*2570*/  FADD.FTZ R24, R25, R24 ;  /* 0x0000001819187221 */ /* 0x004fc80000010000 */
[----:B---3--:R-:W-:-:S04]  /*2580*/  FADD.FTZ R31, R24, R31 ;  /* 0x0000001f181f7221 */ /* 0x008fc80000010000 */
[----:B----4-:R-:W-:-:S04]  /*2590*/  FADD.FTZ R31, R31, R32 ;  /* 0x000000201f1f7221 */ /* 0x010fc80000010000 */
[----:B-----5:R-:W-:-:S04]  /*25a0*/  FADD.FTZ R30, R31, R30 ;  /* 0x0000001e1f1e7221 */ /* 0x020fc80000010000 */
[----:B------:R-:W-:-:S04]  /*25b0*/  FADD.FTZ R30, R30, R33 ;  /* 0x000000211e1e7221 */ /* 0x000fc80000010000 */
[----:B------:R-:W-:Y:S01]  /*25c0*/  FADD.FTZ R24, R30, R29 ;  /* 0x0000001d1e187221 */ /* 0x000fe20000010000 */
[----:B------:R-:W-:Y:S05]  /*25d0*/  @!P3 BRA `(.L_x_1640) ;  /* 0xfffffdb00000b947 */ /* 0x000fea000383ffff */
.L_x_1639:
[----:B------:R-:W-:Y:S05]  /*25e0*/  BSYNC B3 ;  /* 0x0000000000037941 */ /* 0x000fea0003800000 */
.L_x_1638:
[----:B------:R-:W-:Y:S01]  /*25f0*/  IADD3 R12, R19, -R14, RZ ;  /* 0x8000000e130c7210 */ /* 0x000fe20007ffe0ff */
[----:B------:R-:W-:Y:S03]  /*2600*/  BSSY B3, `(.L_x_1641) ;  /* 0x0000019000037945 */ /* 0x000fe60003800000 */
[----:B------:R-:W-:-:S13]  /*2610*/  ISETP.GT.AND P3, PT, R12, 0x4, PT ;  /* 0x000000040c00780c */ /* 0x000fda0003f64270 */
[----:B------:R-:W-:Y:S05]  /*2620*/  @!P3 BRA `(.L_x_1642) ;  /* 0x000001600000b947 */ /* 0x000fea0003800000 */
[----:B------:R0:W2:Y:S04]  /*2630*/  LDG.E R13, [R10.64] ;  /* 0x0000000c0a0d7981 */ /* 0x0000a8000c1e1900 */
[----:B------:R0:W3:Y:S04]  /*2640*/  LDG.E R26, [R10.64+0x4] ;  /* 0x0000040c0a1a7981 */ /* 0x0000e8000c1e1900 */
[----:B------:R0:W4:Y:S04]  /*2650*/  LDG.E R28, [R10.64+0x8] ;  /* 0x0000080c0a1c7981 */ /* 0x000128000c1e1900 */
[----:B------:R0:W5:Y:S04]  /*2660*/  LDG.E R30, [R10.64+0xc] ;  /* 0x00000c0c0a1e7981 */ /* 0x000168000c1e1900 */
[----:B------:R0:W5:Y:S04]  /*2670*/  LDG.E R32, [R10.64+0x10] ;  /* 0x0000100c0a207981 */ /* 0x000168000c1e1900 */
[----:B------:R0:W5:Y:S04]  /*2680*/  LDG.E R34, [R10.64+0x14] ;  /* 0x0000140c0a227981 */ /* 0x000168000c1e1900 */
[----:B------:R0:W5:Y:S04]  /*2690*/  LDG.E R36, [R10.64+0x18] ;  /* 0x0000180c0a247981 */ /* 0x000168000c1e1900 */
[----:B------:R0:W5:Y:S01]  /*26a0*/  LDG.E R12, [R10.64+0x1c] ;  /* 0x00001c0c0a0c7981 */ /* 0x000162000c1e1900 */
[----:B------:R-:W-:-:S02]  /*26b0*/  IADD3 R15, P3, R10, 0x20, RZ ;  /* 0x000000200a0f7810 */ /* 0x000fc40007f7e0ff */
[----:B------:R-:W-:Y:S02]  /*26c0*/  PLOP3.LUT P0, PT, PT, PT, PT, 0x8, 0x0 ;  /* 0x000000000000781c */ /* 0x000fe40003f0e170 */
[----:B------:R-:W-:Y:S01]  /*26d0*/  IADD3 R14, R14, 0x8, RZ ;  /* 0x000000080e0e7810 */ /* 0x000fe20007ffe0ff */
[----:B0-----:R-:W-:Y:S02]  /*26e0*/  IMAD.MOV.U32 R10, RZ, RZ, R15 ;  /* 0x000000ffff0a7224 */ /* 0x001fe400078e000f */
[----:B--2---:R-:W-:-:S04]  /*26f0*/  FADD.FTZ R13, R24, R13 ;  /* 0x0000000d180d7221 */ /* 0x004fc80000010000 */
[----:B---3--:R-:W-:Y:S02]  /*2700*/  FADD.FTZ R13, R13, R26 ;  /* 0x0000001a0d0d7221 */ /* 0x008fe40000010000 */
[----:B------:R-:W-:Y:S02]  /*2710*/  IMAD.X R26, RZ, RZ, R11, P3 ;  /* 0x000000ffff1a7224 */ /* 0x000fe400018e060b */
[----:B----4-:R-:W-:Y:S02]  /*2720*/  FADD.FTZ R13, R13, R28 ;  /* 0x0000001c0d0d7221 */ /* 0x010fe40000010000 */
[----:B------:R-:W-:Y:S02]  /*2730*/  IMAD.MOV.U32 R11, RZ, RZ, R26 ;  /* 0x000000ffff0b7224 */ /* 0x000fe400078e001a */
[----:B-----5:R-:W-:-:S04]  /*2740*/  FADD.FTZ R13, R13, R30 ;  /* 0x0000001e0d0d7221 */ /* 0x020fc80000010000 */
[----:B------:R-:W-:-:S04]  /*2750*/  FADD.FTZ R13, R13, R32 ;  /* 0x000000200d0d7221 */ /* 0x000fc80000010000 */
[----:B------:R-:W-:-:S04]  /*2760*/  FADD.FTZ R13, R13, R34 ;  /* 0x000000220d0d7221 */ /* 0x000fc80000010000 */
[----:B------:R-:W-:-:S04]  /*2770*/  FADD.FTZ R13, R13, R36 ;  /* 0x000000240d0d7221 */ /* 0x000fc80000010000 */
[----:B------:R-:W-:Y:S02]  /*2780*/  FADD.FTZ R24, R13, R12 ;  /* 0x0000000c0d187221 */ /* 0x000fe40000010000 */
.L_x_1642:
[----:B------:R-:W-:Y:S05]  /*2790*/  BSYNC B3 ;  /* 0x0000000000037941 */ /* 0x000fea0003800000 */
.L_x_1641:
[----:B------:R-:W-:-:S13]  /*27a0*/  ISETP.LT.OR P0, PT, R14, R19, P0 ;  /* 0x000000130e00720c */ /* 0x000fda0000701670 */
[----:B------:R-:W-:Y:S05]  /*27b0*/  @!P0 BRA `(.L_x_1637) ;  /* 0x0000008000008947 */ /* 0x000fea0003800000 */
        /* <DEDUP_REMOVED lines=8> */
.L_x_1637:
[----:B------:R-:W-:Y:S05]  /*2840*/  BSYNC B2 ;  /* 0x0000000000027941 */ /* 0x000fea0003800000 */
.L_x_1636:
[----:B------:R-:W-:Y:S05]  /*2850*/  @!P2 BRA `(.L_x_1643) ;  /* 0xfffff8300000a947 */ /* 0x000fea000383ffff */
[----:B------:R-:W-:Y:S05]  /*2860*/  BSYNC B0 ;  /* 0x0000000000007941 */ /* 0x000fea0003800000 */
.L_x_1633:
        /* <DEDUP_REMOVED lines=9> */
[----:B------:R0:W-:Y:S01]  /*2900*/  STG.E [R6.64], R5 ;  /* 0x0000000506007986 */ /* 0x0001e2000c10190c */
[----:B------:R-:W-:Y:S05]  /*2910*/  BRA `(.L_x_1644) ;  /* 0x0000001000007947 */ /* 0x000fea0003800000 */
.L_x_1632:
[----:B------:R0:W-:Y:S02]  /*2920*/  STG.E [R6.64], RZ ;  /* 0x000000ff06007986 */ /* 0x0001e4000c10190c */
.L_x_1644:
[----:B------:R-:W-:Y:S05]  /*2930*/  BSYNC B1 ;  /* 0x0000000000017941 */ /* 0x000fea0003800000 */
.L_x_1631:
[----:B------:R-:W-:-:S05]  /*2940*/  IADD3 R0, P0, R0, UR6, RZ ;  /* 0x0000000600007c10 */ /* 0x000fca000ff1e0ff */
[----:B------:R-:W-:Y:S01]  /*2950*/  IMAD.X R3, RZ, RZ, R3, P0 ;  /* 0x000000ffff037224 */ /* 0x000fe200000e0603 */
[----:B------:R-:W-:-:S04]  /*2960*/  ISETP.GE.U32.AND P0, PT, R0, c[0x0][0x160], PT ;  /* 0x0000580000007a0c */ /* 0x000fc80003f06070 */
[----:B------:R-:W-:-:S13]  /*2970*/  ISETP.GE.AND.EX P0, PT, R3, UR9, PT, P0 ;  /* 0x0000000903007c0c */ /* 0x000fda000bf06300 */
[----:B------:R-:W-:Y:S01]  /*2980*/  @P0 CALL.REL.NOINC `(.L_x_1645) ;  /* 0x0000001000000944 */ /* 0x000fe20003c00000 */
[----:B------:R-:W-:Y:S05]  /*2990*/  BRA `(.L_x_1602) ;  /* 0xffffed1000007947 */ /* 0x000fea000383ffff */
.L_x_1645:
[----:B------:R-:W-:Y:S05]  /*29a0*/  EXIT ;  /* 0x000000000000794d */ /* 0x000fea0003800000 */
        .weak           $__internal_24_$__cuda_sm20_div_s64
        .type           $__internal_24_$__cuda_sm20_div_s64,@function
        .size           $__internal_24_$__cuda_sm20_div_s64,(.L_x_1860 - $__internal_24_$__cuda_sm20_div_s64)
$__internal_24_$__cuda_sm20_div_s64:
        /* <DEDUP_REMOVED lines=14> */
[----:B------:R-:W-:-:S03]  /*2a90*/  IMAD.HI.U32 R16, R6, R19, RZ ;  /* 0x0000001306107227 */ /* 0x000fc600078e00ff */
[----:B------:R-:W-:Y:S01]  /*2aa0*/  IADD3.X R21, RZ, ~R17, RZ, P0, !PT ;  /* 0x80000011ff157210 */ /* 0x000fe200007fe4ff */
[----:B------:R-:W-:-:S04]  /*2ab0*/  IMAD.MOV.U32 R17, RZ, RZ, R6 ;  /* 0x000000ffff117224 */ /* 0x000fc800078e0006 */
[----:B------:R-:W-:-:S04]  /*2ac0*/  IMAD.WIDE.U32 R16, P0, R6, R21, R16 ;  /* 0x0000001506107225 */ /* 0x000fc80007800010 */
[C---:B------:R-:W-:Y:S02]  /*2ad0*/  IMAD R23, R7.reuse, R21, RZ ;  /* 0x0000001507177224 */ /* 0x040fe400078e02ff */
[----:B------:R-:W-:-:S04]  /*2ae0*/  IMAD.HI.U32 R16, P1, R7, R19, R16 ;  /* 0x0000001307107227 */ /* 0x000fc80007820010 */
[----:B------:R-:W-:Y:S01]  /*2af0*/  IMAD.HI.U32 R21, R7, R21, RZ ;  /* 0x0000001507157227 */ /* 0x000fe200078e00ff */
[----:B------:R-:W-:-:S03]  /*2b00*/  IADD3 R17, P2, R23, R16, RZ ;  /* 0x0000001017117210 */ /* 0x000fc60007f5e0ff */
[----:B------:R-:W-:Y:S02]  /*2b10*/  IMAD.X R16, R21, 0x1, R7, P0 ;  /* 0x0000000115107824 */ /* 0x000fe400000e0607 */
[----:B------:R-:W-:-:S03]  /*2b20*/  IMAD.WIDE.U32 R6, R17, R4, RZ ;  /* 0x0000000411067225 */ /* 0x000fc600078e00ff */
[----:B------:R-:W-:Y:S01]  /*2b30*/  IADD3.X R19, RZ, RZ, R16, P2, P1 ;  /* 0x000000ffff137210 */ /* 0x000fe200017e2410 */
        /* <DEDUP_REMOVED lines=11> */
[----:B------:R-:W-:Y:S02]  /*2bf0*/  IADD3 R16, P2, R7, R16, RZ ;  /* 0x0000001007107210 */ /* 0x000fe40007f5e0ff */
[-C--:B------:R-:W-:Y:S01]  /*2c00*/  IADD3.X R7, RZ, ~R14.reuse, RZ, P4, !PT ;  /* 0x8000000eff077210 */ /* 0x080fe200027fe4ff */
        /* <DEDUP_REMOVED lines=11> */
[----:B------:R-:W-:-:S03]  /*2cc0*/  IMAD.WIDE.U32 R6, R17, R4, RZ ;  /* 0x0000000411067225 */ /* 0x000fc600078e00ff */
[----:B------:R-:W-:Y:S01]  /*2cd0*/  IADD3.X R19, RZ, R16, RZ, P1, !PT ;  /* 0x00000010ff137210 */ /* 0x000fe20000ffe4ff */
[C---:B------:R-:W-:Y:S01]  /*2ce0*/  IMAD R7, R17.reuse, R5, R7 ;  /* 0x0000000511077224 */ /* 0x040fe200078e0207 */
[----:B------:R-:W-:Y:S02]  /*2cf0*/  IADD3 R21, P1, -R6, R15, RZ ;  /* 0x0000000f06157210 */ /* 0x000fe40007f3e1ff */
[----:B------:R-:W-:Y:S01]  /*2d00*/  IADD3 R6, P2, R17, 0x1, RZ ;  /* 0x0000000111067810 */ /* 0x000fe20007f5e0ff */
[-C--:B------:R-:W-:Y:S01]  /*2d10*/  IMAD R7, R19, R4.reuse, R7 ;  /* 0x0000000413077224 */ /* 0x080fe200078e0207 */
[----:B------:R-:W-:-:S03]  /*2d20*/  ISETP.GE.U32.AND P0, PT, R21, R4, PT ;  /* 0x000000041500720c */ /* 0x000fc60003f06070 */
        /* <DEDUP_REMOVED lines=12> */
[-C--:B------:R-:W-:Y:S02]  /*2df0*/  IADD3.X R4, RZ, R19.reuse, RZ, P2, !PT ;  /* 0x00000013ff047210 */ /* 0x080fe400017fe4ff */
[----:B------:R-:W-:Y:S02]  /*2e00*/  SEL R7, R7, R6, P0 ;  /* 0x0000000607077207 */ /* 0x000fe40000000000 */
[----:B------:R-:W-:Y:S02]  /*2e10*/  LOP3.LUT R5, R11, R14, RZ, 0x3c, !PT ;  /* 0x0000000e0b057212 */ /* 0x000fe400078e3cff */
[----:B------:R-:W-:Y:S02]  /*2e20*/  SEL R4, R4, R19, P0 ;  /* 0x0000001304047207 */ /* 0x000fe40000000000 */
[----:B------:R-:W-:-:S02]  /*2e30*/  IADD3 R6, P2, RZ, -R7, RZ ;  /* 0x80000007ff067210 */ /* 0x000fc40007f5e0ff */
[----:B------:R-:W-:Y:S02]  /*2e40*/  ISETP.NE.U32.AND P0, PT, R12, RZ, PT ;  /* 0x000000ff0c00720c */ /* 0x000fe40003f05070 */
[----:B------:R-:W-:Y:S01]  /*2e50*/  ISETP.GE.AND P1, PT, R5, RZ, PT ;  /* 0x000000ff0500720c */ /* 0x000fe20003f26270 */
[----:B------:R-:W-:Y:S01]  /*2e60*/  IMAD.X R5, RZ, RZ, ~R4, P2 ;  /* 0x000000ffff057224 */ /* 0x000fe200010e0e04 */
[----:B------:R-:W-:Y:S01]  /*2e70*/  ISETP.NE.AND.EX P0, PT, R11, RZ, PT, P0 ;  /* 0x000000ff0b00720c */ /* 0x000fe20003f05300 */
[----:B------:R-:W-:Y:S01]  /*2e80*/  IMAD.MOV.U32 R11, RZ, RZ, 0x0 ;  /* 0x00000000ff0b7424 */ /* 0x000fe200078e00ff */
[----:B------:R-:W-:Y:S02]  /*2e90*/  SEL R7, R6, R7, !P1 ;  /* 0x0000000706077207 */ /* 0x000fe40004800000 */
[----:B------:R-:W-:Y:S02]  /*2ea0*/  SEL R4, R5, R4, !P1 ;  /* 0x0000000405047207 */ /* 0x000fe40004800000 */
[----:B------:R-:W-:-:S02]  /*2eb0*/  SEL R7, R7, 0xffffffff, P0 ;  /* 0xffffffff07077807 */ /* 0x000fc40000000000 */
[----:B------:R-:W-:Y:S01]  /*2ec0*/  SEL R4, R4, 0xffffffff, P0 ;  /* 0xffffffff04047807 */ /* 0x000fe20000000000 */
[----:B------:R-:W-:Y:S06]  /*2ed0*/  RET.REL.NODEC R10 `(_ZN2at6native49_GLOBAL__N__3489678a_16_AveragePool2d_cu_fb80407625avg_pool2d_out_cuda_frameIffEEviPKT_lllliiiiiiiPS3_ibb) ;  /* 0xffffd1200a007950 */ /* 0x000fec0003c3ffff */
.L_x_1646:
        /* <DEDUP_REMOVED lines=10> */
.L_x_1860:


//--------------------- .text._ZN2at6native49_GLOBAL__N__3489678a_16_AveragePool2d_cu_fb80407630avg_pool2d_out_cuda_frame_nhwcIffEEviPKT_llliiiiiiiiPS3_ibb --------------------------
	.section	.text._ZN2at6native49_GLOBAL__N__3489678a_16_AveragePool2d_cu_fb80407630avg_pool2d_out_cuda_frame_nhwcIffEEviPKT_llliiiiiiiiPS3_ibb,"ax",@progbits
	.sectioninfo	@"SHI_REGISTERS=40"
	.align	128
.text._ZN2at6native49_GLOBAL__N__3489678a_16_AveragePool2d_cu_fb80407630avg_pool2d_out_cuda_frame_nhwcIffEEviPKT_llliiiiiiiiPS3_ibb:
        .type           _ZN2at6native49_GLOBAL__N__3489678a_16_AveragePool2d_cu_fb80407630avg_pool2d_out_cuda_frame_nhwcIffEEviPKT_llliiiiiiiiPS3_ibb,@function
        .size           _ZN2at6native49_GLOBAL__N__3489678a_16_AveragePool2d_cu_fb80407630avg_pool2d_out_cuda_frame_nhwcIffEEviPKT_llliiiiiiiiPS3_ibb,(.L_x_1862 - _ZN2at6native49_GLOBAL__N__3489678a_16_AveragePool2d_cu_fb80407630avg_pool2d_out_cuda_frame_nhwcIffEEviPKT_llliiiiiiiiPS3_ibb)
        .other          _ZN2at6native49_GLOBAL__N__3489678a_16_AveragePool2d_cu_fb80407630avg_pool2d_out_cuda_frame_nhwcIffEEviPKT_llliiiiiiiiPS3_ibb,@"STO_CUDA_ENTRY STV_DEFAULT"
_ZN2at6native49_GLOBAL__N__3489678a_16_AveragePool2d_cu_fb80407630avg_pool2d_out_cuda_frame_nhwcIffEEviPKT_llliiiiiiiiPS3_ibb:
        /* <DEDUP_REMOVED lines=35> */
.L_x_1673:
[----:B------:R-:W-:Y:S01]  /*0230*/  SHF.R.S32.HI R9, RZ, 0x1f, R0 ;  /* 0x0000001fff097819 */ /* 0x000fe20000011400 */
[----:B------:R-:W-:Y:S03]  /*0240*/  BSSY B0, `(.L_x_1648) ;  /* 0x0000024000007945 */ /* 0x000fe60003800000 */
[----:B------:R-:W-:-:S04]  /*0250*/  LOP3.LUT R4, R9, c[0x0][0x174], RZ, 0xfc, !PT ;  /* 0x00005d0009047a12 */ /* 0x000fc800078efcff */
[----:B------:R-:W-:-:S13]  /*0260*/  ISETP.NE.U32.AND P0, PT, R4, RZ, PT ;  /* 0x000000ff0400720c */ /* 0x000fda0003f05070 */
[----:B0-----:R-:W-:Y:S05]  /*0270*/  @!P0 BRA `(.L_x_1649) ;  /* 0x000000b000008947 */ /* 0x001fea0003800000 */
[----:B------:R-:W-:Y:S01]  /*0280*/  IMAD.MOV.U32 R8, RZ, RZ, R0 ;  /* 0x000000ffff087224 */ /* 0x000fe200078e0000 */
[----:B------:R-:W-:Y:S01]  /*0290*/  MOV R10, 0x2e0 ;  /* 0x000002e0000a7802 */ /* 0x000fe20000000f00 */
[----:B------:R-:W-:Y:S02]  /*02a0*/  IMAD.MOV.U32 R7, RZ, RZ, R9 ;  /* 0x000000ffff077224 */ /* 0x000fe400078e0009 */
[----:B------:R-:W-:Y:S02]  /*02b0*/  IMAD.MOV.U32 R6, RZ, RZ, c[0x0][0x170] ;  /* 0x00005c00ff067624 */ /* 0x000fe400078e00ff */
[----:B------:R-:W-:Y:S02]  /*02c0*/  IMAD.MOV.U32 R5, RZ, RZ, c[0x0][0x174] ;  /* 0x00005d00ff057624 */ /* 0x000fe400078e00ff */
[----:B------:R-:W-:Y:S05]  /*02d0*/  CALL.REL.NOINC `($__internal_25_$__cuda_sm20_div_s64) ;  /* 0x000031b000007944 */ /* 0x000fea0003c00000 */
[--C-:B------:R-:W-:Y:S01]  /*02e0*/  IMAD.MOV R7, RZ, RZ, -R5.reuse ;  /* 0x000000ffff077224 */ /* 0x100fe200078e0a05 */
[----:B------:R-:W-:Y:S01]  /*02f0*/  MOV R19, R8 ;  /* 0x0000000800137202 */ /* 0x000fe20000000f00 */
[----:B------:R-:W-:Y:S02]  /*0300*/  IMAD.MOV.U32 R18, RZ, RZ, R5 ;  /* 0x000000ffff127224 */ /* 0x000fe400078e0005 */
[----:B------:R-:W-:Y:S01]  /*0310*/  IMAD R4, R7, c[0x0][0x170], R0 ;  /* 0x00005c0007047a24 */ /* 0x000fe200078e0200 */
[----:B------:R-:W-:Y:S05]  /*0320*/  BRA `(.L_x_1650) ;  /* 0x0000015000007947 */ /* 0x000fea0003800000 */
.L_x_1649:
        /* <DEDUP_REMOVED lines=21> */
.L_x_1650:
[----:B------:R-:W-:Y:S05]  /*0480*/  BSYNC B0 ;  /* 0x0000000000007941 */ /* 0x000fea0003800000 */
.L_x_1648:
        /* <DEDUP_REMOVED lines=9> */
[----:B------:R-:W-:Y:S05]  /*0520*/  CALL.REL.NOINC `($__internal_25_$__cuda_sm20_div_s64) ;  /* 0x00002f6000007944 */ /* 0x000fea0003c00000 */
[----:B------:R-:W-:Y:S01]  /*0530*/  IADD3 R11, -R5, RZ, RZ ;  /* 0x000000ff050b7210 */ /* 0x000fe20007ffe1ff */
[----:B------:R-:W-:-:S04]  /*0540*/  IMAD.MOV.U32 R19, RZ, RZ, R8 ;  /* 0x000000ffff137224 */ /* 0x000fc800078e0008 */
[----:B------:R-:W-:Y:S02]  /*0550*/  IMAD R11, R11, c[0x0][0x18c], R18 ;  /* 0x000063000b0b7a24 */ /* 0x000fe400078e0212 */
[----:B------:R-:W-:Y:S01]  /*0560*/  IMAD.MOV.U32 R18, RZ, RZ, R5 ;  /* 0x000000ffff127224 */ /* 0x000fe200078e0005 */
[----:B------:R-:W-:Y:S05]  /*0570*/  BRA `(.L_x_1653) ;  /* 0x0000016000007947 */ /* 0x000fea0003800000 */
.L_x_1652:
        /* <DEDUP_REMOVED lines=22> */
.L_x_1653:
[----:B------:R-:W-:Y:S05]  /*06e0*/  BSYNC B0 ;  /* 0x0000000000007941 */ /* 0x000fea0003800000 */
.L_x_1651:
        /* <DEDUP_REMOVED lines=9> */
[----:B------:R-:W-:Y:S05]  /*0780*/  CALL.REL.NOINC `($__internal_25_$__cuda_sm20_div_s64) ;  /* 0x00002d0000007944 */ /* 0x000fea0003c00000 */
[----:B------:R-:W-:-:S04]  /*0790*/  IMAD.MOV R7, RZ, RZ, -R5 ;  /* 0x000000ffff077224 */ /* 0x000fc800078e0a05 */
[----:B------:R-:W-:Y:S01]  /*07a0*/  IMAD R8, R7, c[0x0][0x188], R18 ;  /* 0x0000620007087a24 */ /* 0x000fe200078e0212 */
[----:B------:R-:W-:Y:S05]  /*07b0*/  BRA `(.L_x_1656) ;  /* 0x0000014000007947 */ /* 0x000fea0003800000 */
.L_x_1655:
        /* <DEDUP_REMOVED lines=20> */
.L_x_1656:
[----:B------:R-:W-:Y:S05]  /*0900*/  BSYNC B0 ;  /* 0x0000000000007941 */ /* 0x000fea0003800000 */
.L_x_1654:
[----:B------:R-:W-:Y:S01]  /*0910*/  IMAD.MOV.U32 R7, RZ, RZ, c[0x0][0x198] ;  /* 0x00006600ff077624 */ /* 0x000fe200078e00ff */
[----:B------:R-:W-:Y:S01]  /*0920*/  LEA R14, P1, R0, c[0x0][0x1a8], 0x2 ;  /* 0x00006a00000e7a11 */ /* 0x000fe200078210ff */
[----:B------:R-:W-:Y:S01]  /*0930*/  IMAD.MOV.U32 R10, RZ, RZ, c[0x0][0x19c] ;  /* 0x00006700ff0a7624 */ /* 0x000fe200078e00ff */
[----:B------:R-:W-:Y:S01]  /*0940*/  BSSY B0, `(.L_x_1657) ;  /* 0x000012f000007945 */ /* 0x000fe20003800000 */
        /* <DEDUP_REMOVED lines=8> */
[----:B------:R-:W-:Y:S01]  /*09d0*/  IMNMX R12, RZ, R10, !PT ;  /* 0x0000000aff0c7217 */ /* 0x000fe20007800200 */
[C---:B------:R-:W-:Y:S01]  /*09e0*/  IMAD.IADD R17, R15.reuse, 0x1, -R10 ;  /* 0x000000010f117824 */ /* 0x040fe200078e0a0a */
[----:B------:R-:W-:Y:S02]  /*09f0*/  IMNMX R7, R15, c[0x0][0x180], PT ;  /* 0x000060000f077a17 */ /* 0x000fe40003800200 */
[----:B------:R-:W-:Y:S02]  /*0a00*/  ISETP.GT.AND P0, PT, R6, R19, PT ;  /* 0x000000130600720c */ /* 0x000fe40003f04270 */
[----:B------:R-:W-:Y:S02]  /*0a10*/  IADD3 R8, -R8, R13, RZ ;  /* 0x0000000d08087210 */ /* 0x000fe40007ffe1ff */
[----:B------:R-:W-:Y:S02]  /*0a20*/  ISETP.LE.OR P0, PT, R7, R12, !P0 ;  /* 0x0000000c0700720c */ /* 0x000fe40004703670 */
[----:B------:R-:W-:Y:S01]  /*0a30*/  LEA.HI.X R15, R0, c[0x0][0x1ac], R9, 0x2, P1 ;  /* 0x00006b00000f7a11 */ /* 0x000fe200008f1409 */
[----:B------:R-:W-:-:S10]  /*0a40*/  IMAD R8, R8, R17, RZ ;  /* 0x0000001108087224 */ /* 0x000fd400078e02ff */
[----:B------:R-:W-:Y:S05]  /*0a50*/  @P0 BRA `(.L_x_1658) ;  /* 0x000011c000000947 */ /* 0x000fea0003800000 */
[----:B------:R-:W-:Y:S01]  /*0a60*/  IMAD.MOV R9, RZ, RZ, -R11 ;  /* 0x000000ffff097224 */ /* 0x000fe200078e0a0b */
[----:B------:R-:W-:Y:S01]  /*0a70*/  LOP3.LUT R10, RZ, R12, RZ, 0x33, !PT ;  /* 0x0000000cff0a7212 */ /* 0x000fe200078e33ff */
[----:B------:R-:W-:Y:S01]  /*0a80*/  BSSY B1, `(.L_x_1659) ;  /* 0x0000111000017945 */ /* 0x000fe20003800000 */
[C---:B------:R-:W-:Y:S01]  /*0a90*/  IADD3 R16, R12.reuse, 0x1, RZ ;  /* 0x000000010c107810 */ /* 0x040fe20007ffe0ff */
[----:B------:R-:W-:Y:S01]  /*0aa0*/  IMAD R9, R9, c[0x0][0x19c], R2 ;  /* 0x0000670009097a24 */ /* 0x000fe200078e0202 */
[C---:B------:R-:W-:Y:S01]  /*0ab0*/  IADD3 R18, R12.reuse, 0x2, RZ ;  /* 0x000000020c127810 */ /* 0x040fe20007ffe0ff */
[----:B------:R-:W-:Y:S01]  /*0ac0*/  IMAD.MOV.U32 R32, RZ, RZ, RZ ;  /* 0x000000ffff207224 */ /* 0x000fe200078e00ff */
[----:B------:R-:W-:Y:S02]  /*0ad0*/  IADD3 R26, R12, 0x3, RZ ;  /* 0x000000030c1a7810 */ /* 0x000fe40007ffe0ff */
        /* <DEDUP_REMOVED lines=10> */
[----:B------:R-:W-:Y:S02]  /*0b80*/  SHF.R.S32.HI R13, RZ, 0x1f, R12 ;  /* 0x0000001fff0d7819 */ /* 0x000fe4000001140c */
[----:B------:R-:W-:-:S04]  /*0b90*/  LOP3.LUT R28, R28, 0x3, RZ, 0xc0, !PT ;  /* 0x000000031c1c7812 */ /* 0x000fc800078ec0ff */
.L_x_1670:
        /* <DEDUP_REMOVED lines=17> */
[----:B------:R-:W-:Y:S01]  /*0cb0*/  IMAD R25, R22, c[0x0][0x170], RZ ;  /* 0x00005c0016197a24 */ /* 0x000fe200078e02ff */
[----:B------:R-:W-:-:S03]  /*0cc0*/  MOV R22, R4 ;  /* 0x0000000400167202 */ /* 0x000fc60000000f00 */
[C---:B------:R-:W-:Y:S02]  /*0cd0*/  IMAD R25, R30.reuse, c[0x0][0x174], R25 ;  /* 0x00005d001e197a24 */ /* 0x040fe400078e0219 */
[----:B------:R-:W-:-:S04]  /*0ce0*/  IMAD.WIDE.U32 R30, R30, c[0x0][0x170], R22 ;  /* 0x00005c001e1e7a25 */ /* 0x000fc800078e0016 */
[----:B------:R-:W-:Y:S01]  /*0cf0*/  IMAD.IADD R25, R31, 0x1, R25 ;  /* 0x000000011f197824 */ /* 0x000fe200078e0219 */
[----:B------:R-:W-:-:S04]  /*0d00*/  LEA R24, P0, R30, c[0x0][0x168], 0x2 ;  /* 0x00005a001e187a11 */ /* 0x000fc800078010ff */
[----:B------:R-:W-:-:S06]  /*0d10*/  LEA.HI.X R25, R30, c[0x0][0x16c], R25, 0x2, P0 ;  /* 0x00005b001e197a11 */ /* 0x000fcc00000f1419 */
[----:B------:R-:W2:Y:S01]  /*0d20*/  LDG.E R25, [R24.64] ;  /* 0x0000001218197981 */ /* 0x000ea2000c1e1900 */
[----:B------:R-:W-:Y:S01]  /*0d30*/  ISETP.NE.AND P0, PT, R28, 0x1, PT ;  /* 0x000000011c00780c */ /* 0x000fe20003f05270 */
[----:B------:R-:W-:Y:S02]  /*0d40*/  IMAD.MOV.U32 R30, RZ, RZ, R16 ;  /* 0x000000ffff1e7224 */ /* 0x000fe400078e0010 */
[----:B--2---:R-:W-:-:S10]  /*0d50*/  FADD.FTZ R32, R32, R25 ;  /* 0x0000001920207221 */ /* 0x004fd40000010000 */
        /* <DEDUP_REMOVED lines=16> */
[----:B------:R-:W-:-:S04]  /*0e60*/  @P0 LEA R34, P3, R22, c[0x0][0x168], 0x2 ;  /* 0x00005a0016220a11 */ /* 0x000fc800078610ff */
[----:B------:R-:W-:Y:S01]  /*0e70*/  @P0 LEA.HI.X R35, R22, c[0x0][0x16c], R23, 0x2, P3 ;  /* 0x00005b0016230a11 */ /* 0x000fe200018f1417 */
[----:B------:R-:W2:Y:S05]  /*0e80*/  LDG.E R25, [R24.64] ;  /* 0x0000001218197981 */ /* 0x000eaa000c1e1900 */
[----:B------:R-:W3:Y:S01]  /*0e90*/  @P0 LDG.E R35, [R34.64] ;  /* 0x0000001222230981 */ /* 0x000ee2000c1e1900 */
[----:B------:R-:W-:Y:S02]  /*0ea0*/  IMAD.MOV.U32 R30, RZ, RZ, R18 ;  /* 0x000000ffff1e7224 */ /* 0x000fe400078e0012 */
[----:B------:R-:W-:Y:S02]  /*0eb0*/  @P0 IMAD.MOV.U32 R30, RZ, RZ, R26 ;  /* 0x000000ffff1e0224 */ /* 0x000fe400078e001a */
[----:B--2---:R-:W-:-:S04]  /*0ec0*/  FADD.FTZ R32, R32, R25 ;  /* 0x0000001920207221 */ /* 0x004fc80000010000 */
[----:B---3--:R-:W-:Y:S02]  /*0ed0*/  @P0 FADD.FTZ R32, R32, R35 ;  /* 0x0000002320200221 */ /* 0x008fe40000010000 */
.L_x_1661:
[----:B------:R-:W-:Y:S05]  /*0ee0*/  BSYNC B2 ;  /* 0x0000000000027941 */ /* 0x000fea0003800000 */
.L_x_1660:
[----:B------:R-:W-:Y:S01]  /*0ef0*/  BSSY B2, `(.L_x_1662) ;  /* 0x00000c7000027945 */ /* 0x000fe20003800000 */
[----:B------:R-:W-:Y:S05]  /*0f00*/  @!P1 BRA `(.L_x_1663) ;  /* 0x00000c5000009947 */ /* 0x000fea0003800000 */
[----:B------:R-:W-:Y:S01]  /*0f10*/  IADD3 R22, R7, -R30, RZ ;  /* 0x8000001e07167210 */ /* 0x000fe20007ffe0ff */
[----:B------:R-:W-:Y:S01]  /*0f20*/  BSSY B3, `(.L_x_1664) ;  /* 0x000006c000037945 */ /* 0x000fe20003800000 */
[----:B------:R-:W-:Y:S02]  /*0f30*/  PLOP3.LUT P0, PT, PT, PT, PT, 0x80, 0x0 ;  /* 0x000000000000781c */ /* 0x000fe40003f0f070 */
[----:B------:R-:W-:-:S13]  /*0f40*/  ISETP.GT.AND P3, PT, R22, 0xc, PT ;  /* 0x0000000c1600780c */ /* 0x000fda0003f64270 */
[----:B------:R-:W-:Y:S05]  /*0f50*/  @!P3 BRA `(.L_x_1665) ;  /* 0x000006800000b947 */ /* 0x000fea0003800000 */
[----:B------:R-:W-:Y:S02]  /*0f60*/  PLOP3.LUT P0, PT, PT, PT, PT, 0x8, 0x0 ;  /* 0x000000000000781c */ /* 0x000fe40003f0e170 */
[----:B------:R-:W-:Y:S02]  /*0f70*/  IADD3 R29, R7, -0xc, RZ ;  /* 0xfffffff4071d7810 */ /* 0x000fe40007ffe0ff */
.L_x_1666:
[----:B------:R-:W-:Y:S01]  /*0f80*/  SHF.R.S32.HI R31, RZ, 0x1f, R30 ;  /* 0x0000001fff1f7819 */ /* 0x000fe2000001141e */
[----:B------:R-:W-:-:S04]  /*0f90*/  IMAD R35, R27, c[0x0][0x180], RZ ;  /* 0x000060001b237a24 */ /* 0x000fc800078e02ff */
[C---:B------:R-:W-:Y:S02]  /*0fa0*/  IMAD R35, R20.reuse, c[0x0][0x184], R35 ;  /* 0x0000610014237a24 */ /* 0x040fe400078e0223 */
[----:B------:R-:W-:-:S04]  /*0fb0*/  IMAD.WIDE.U32 R36, R20, c[0x0][0x180], R30 ;  /* 0x0000600014247a25 */ /* 0x000fc800078e001e */
[----:B------:R-:W-:-:S04]  /*0fc0*/  IMAD.IADD R22, R35, 0x1, R37 ;  /* 0x0000000123167824 */ /* 0x000fc800078e0225 */
        /* <DEDUP_REMOVED lines=8> */
[----:B------:R0:W2:Y:S01]  /*1050*/  LDG.E R31, [R24.64] ;  /* 0x00000012181f7981 */ /* 0x0000a2000c1e1900 */
[----:B------:R-:W-:-:S04]  /*1060*/  IADD3 R36, P3, R24, UR4, RZ ;  /* 0x0000000418247c10 */ /* 0x000fc8000ff7e0ff */
[----:B------:R-:W-:Y:S02]  /*1070*/  IADD3.X R37, R25, UR13, RZ, P3, !PT ;  /* 0x0000000d19257c10 */ /* 0x000fe40009ffe4ff */
[----:B0-----:R-:W-:Y:S01]  /*1080*/  IADD3 R24, R30, 0x4, RZ ;  /* 0x000000041e187810 */ /* 0x001fe20007ffe0ff */
[----:B--2---:R-:W-:Y:S02]  /*1090*/  FADD.FTZ R31, R31, R32 ;  /* 0x000000201f1f7221 */ /* 0x004fe40000010000 */
[----:B------:R0:W2:Y:S02]  /*10a0*/  LDG.E R32, [R36.64] ;  /* 0x0000001224207981 */ /* 0x0000a4000c1e1900 */
[----:B0-----:R-:W-:-:S04]  /*10b0*/  IADD3 R36, P3, R36, UR4, RZ ;  /* 0x0000000424247c10 */ /* 0x001fc8000ff7e0ff */
[----:B------:R-:W-:-:S05]  /*10c0*/  IADD3.X R37, R37, UR13, RZ, P3, !PT ;  /* 0x0000000d25257c10 */ /* 0x000fca0009ffe4ff */
[----:B------:R0:W3:Y:S01]  /*10d0*/  LDG.E R34, [R36.64] ;  /* 0x0000001224227981 */ /* 0x0000e2000c1e1900 */
[----:B------:R-:W-:-:S05]  /*10e0*/  SHF.R.S32.HI R25, RZ, 0x1f, R24 ;  /* 0x0000001fff197819 */ /* 0x000fca0000011418 */
[----:B------:R-:W-:-:S04]  /*10f0*/  IMAD.WIDE.U32 R24, R20, c[0x0][0x180], R24 ;  /* 0x0000600014187a25 */ /* 0x000fc800078e0018 */
[----:B------:R-:W-:-:S04]  /*1100*/  IMAD.IADD R25, R35, 0x1, R25 ;  /* 0x0000000123197824 */ /* 0x000fc800078e0219 */
[----:B------:R-:W-:-:S04]  /*1110*/  IMAD R25, R25, c[0x0][0x170], RZ ;  /* 0x00005c0019197a24 */ /* 0x000fc800078e02ff */
[----:B------:R-:W-:Y:S02]  /*1120*/  IMAD R25, R24, c[0x0][0x174], R25 ;  /* 0x00005d0018197a24 */ /* 0x000fe400078e0219 */
[----:B--2---:R-:W-:Y:S01]  /*1130*/  FADD.FTZ R31, R31, R32 ;  /* 0x000000201f1f7221 */ /* 0x004fe20000010000 */
[----:B------:R-:W-:-:S04]  /*1140*/  IADD3 R32, P3, R36, UR4, RZ ;  /* 0x0000000424207c10 */ /* 0x000fc8000ff7e0ff */
[----:B------:R-:W-:Y:S01]  /*1150*/  IADD3.X R33, R37, UR13, RZ, P3, !PT ;  /* 0x0000000d25217c10 */ /* 0x000fe20009ffe4ff */
[----:B0-----:R-:W-:-:S04]  /*1160*/  IMAD.WIDE.U32 R36, R24, c[0x0][0x170], R22 ;  /* 0x00005c0018247a25 */ /* 0x001fc800078e0016 */
[----:B------:R-:W-:Y:S01]  /*1170*/  IMAD.IADD R25, R37, 0x1, R25 ;  /* 0x0000000125197824 */ /* 0x000fe200078e0219 */
[----:B------:R-:W2:Y:S01]  /*1180*/  LDG.E R32, [R32.64] ;  /* 0x0000001220207981 */ /* 0x000ea2000c1e1900 */
[----:B------:R-:W-:-:S04]  /*1190*/  LEA R24, P3, R36, c[0x0][0x168], 0x2 ;  /* 0x00005a0024187a11 */ /* 0x000fc800078610ff */
[----:B------:R-:W-:Y:S01]  /*11a0*/  LEA.HI.X R25, R36, c[0x0][0x16c], R25, 0x2, P3 ;  /* 0x00005b0024197a11 */ /* 0x000fe200018f1419 */
[----:B---3--:R-:W-:-:S04]  /*11b0*/  FADD.FTZ R31, R31, R34 ;  /* 0x000000221f1f7221 */ /* 0x008fc80000010000 */
[----:B------:R-:W3:Y:S01]  /*11c0*/  LDG.E R34, [R24.64] ;  /* 0x0000001218227981 */ /* 0x000ee2000c1e1900 */
[----:B--2---:R-:W-:Y:S01]  /*11d0*/  FADD.FTZ R31, R31, R32 ;  /* 0x000000201f1f7221 */ /* 0x004fe20000010000 */
[----:B------:R-:W-:-:S04]  /*11e0*/  IADD3 R32, P3, R24, UR4, RZ ;  /* 0x0000000418207c10 */ /* 0x000fc8000ff7e0ff */
[----:B------:R-:W-:Y:S01]  /*11f0*/  IADD3.X R33, R25, UR13, RZ, P3, !PT ;  /* 0x0000000d19217c10 */ /* 0x000fe20009ffe4ff */
[----:B---3--:R-:W-:-:S04]  /*1200*/  FADD.FTZ R31, R31, R34 ;  /* 0x000000221f1f7221 */ /* 0x008fc80000010000 */
[----:B------:R0:W2:Y:S01]  /*1210*/  LDG.E R34, [R32.64] ;  /* 0x0000001220227981 */ /* 0x0000a2000c1e1900 */
[----:B------:R-:W-:-:S04]  /*1220*/  IADD3 R36, P3, R32, UR4, RZ ;  /* 0x0000000420247c10 */ /* 0x000fc8000ff7e0ff */
[----:B------:R-:W-:Y:S02]  /*1230*/  IADD3.X R37, R33, UR13, RZ, P3, !PT ;  /* 0x0000000d21257c10 */ /* 0x000fe40009ffe4ff */
[----:B------:R-:W-:-:S04]  /*1240*/  IADD3 R24, R30, 0x8, RZ ;  /* 0x000000081e187810 */ /* 0x000fc80007ffe0ff */
[----:B------:R-:W-:-:S05]  /*1250*/  SHF.R.S32.HI R25, RZ, 0x1f, R24 ;  /* 0x0000001fff197819 */ /* 0x000fca0000011418 */
[----:B------:R-:W-:Y:S01]  /*1260*/  IMAD.WIDE.U32 R24, R20, c[0x0][0x180], R24 ;  /* 0x0000600014187a25 */ /* 0x000fe200078e0018 */
[----:B0-----:R-:W-:-:S03]  /*1270*/  IADD3 R32, P3, R36, UR4, RZ ;  /* 0x0000000424207c10 */ /* 0x001fc6000ff7e0ff */
[----:B------:R-:W-:Y:S02]  /*1280*/  IMAD.IADD R25, R35, 0x1, R25 ;  /* 0x0000000123197824 */ /* 0x000fe400078e0219 */
[----:B--2---:R-:W-:Y:S02]  /*1290*/  FADD.FTZ R31, R31, R34 ;  /* 0x000000221f1f7221 */ /* 0x004fe40000010000 */
[----:B------:R0:W2:Y:S01]  /*12a0*/  LDG.E R34, [R36.64] ;  /* 0x0000001224227981 */ /* 0x0000a2000c1e1900 */
[----:B------:R-:W-:Y:S01]  /*12b0*/  IMAD R25, R25, c[0x0][0x170], RZ ;  /* 0x00005c0019197a24 */ /* 0x000fe200078e02ff */
[----:B------:R-:W-:-:S03]  /*12c0*/  IADD3.X R33, R37, UR13, RZ, P3, !PT ;  /* 0x0000000d25217c10 */ /* 0x000fc60009ffe4ff */
[C---:B------:R-:W-:Y:S02]  /*12d0*/  IMAD R25, R24.reuse, c[0x0][0x174], R25 ;  /* 0x00005d0018197a24 */ /* 0x040fe400078e0219 */
[----:B------:R-:W3:Y:S01]  /*12e0*/  LDG.E R32, [R32.64] ;  /* 0x0000001220207981 */ /* 0x000ee2000c1e1900 */
[----:B0-----:R-:W-:-:S04]  /*12f0*/  IMAD.WIDE.U32 R36, R24, c[0x0][0x170], R22 ;  /* 0x00005c0018247a25 */ /* 0x001fc800078e0016 */
[----:B------:R-:W-:Y:S01]  /*1300*/  IMAD.IADD R25, R37, 0x1, R25 ;  /* 0x0000000125197824 */ /* 0x000fe200078e0219 */
[----:B------:R-:W-:-:S04]  /*1310*/  LEA R24, P3, R36, c[0x0][0x168], 0x2 ;  /* 0x00005a0024187a11 */ /* 0x000fc800078610ff */
[----:B------:R-:W-:Y:S01]  /*1320*/  LEA.HI.X R25, R36, c[0x0][0x16c], R25, 0x2, P3 ;  /* 0x00005b0024197a11 */ /* 0x000fe200018f1419 */
[----:B--2---:R-:W-:-:S04]  /*1330*/  FADD.FTZ R31, R31, R34 ;  /* 0x000000221f1f7221 */ /* 0x004fc80000010000 */
[----:B------:R0:W2:Y:S01]  /*1340*/  LDG.E R34, [R24.64] ;  /* 0x0000001218227981 */ /* 0x0000a2000c1e1900 */
[----:B---3--:R-:W-:Y:S01]  /*1350*/  FADD.FTZ R31, R31, R32 ;  /* 0x000000201f1f7221 */ /* 0x008fe20000010000 */
[----:B------:R-:W-:-:S04]  /*1360*/  IADD3 R32, P3, R24, UR4, RZ ;  /* 0x0000000418207c10 */ /* 0x000fc8000ff7e0ff */
[----:B------:R-:W-:Y:S02]  /*1370*/  IADD3.X R33, R25, UR13, RZ, P3, !PT ;  /* 0x0000000d19217c10 */ /* 0x000fe40009ffe4ff */
[----:B------:R-:W-:-:S04]  /*1380*/  IADD3 R36, P3, R32, UR4, RZ ;  /* 0x0000000420247c10 */ /* 0x000fc8000ff7e0ff */
[----:B------:R-:W-:Y:S02]  /*1390*/  IADD3.X R37, R33, UR13, RZ, P3, !PT ;  /* 0x0000000d21257c10 */ /* 0x000fe40009ffe4ff */
[----:B0-----:R-:W-:-:S04]  /*13a0*/  IADD3 R24, R30, 0xc, RZ ;  /* 0x0000000c1e187810 */ /* 0x001fc80007ffe0ff */
[----:B------:R-:W-:Y:S01]  /*13b0*/  SHF.R.S32.HI R25, RZ, 0x1f, R24 ;  /* 0x0000001fff197819 */ /* 0x000fe20000011418 */
[----:B--2---:R-:W-:Y:S02]  /*13c0*/  FADD.FTZ R31, R31, R34 ;  /* 0x000000221f1f7221 */ /* 0x004fe40000010000 */
[----:B------:R0:W2:Y:S04]  /*13d0*/  LDG.E R34, [R32.64] ;  /* 0x0000001220227981 */ /* 0x0000a8000c1e1900 */
[----:B0-----:R0:W3:Y:S01]  /*13e0*/  LDG.E R33, [R36.64] ;  /* 0x0000001224217981 */ /* 0x0010e2000c1e1900 */
[----:B------:R-:W-:-:S05]  /*13f0*/  IMAD.WIDE.U32 R24, R20, c[0x0][0x180], R24 ;  /* 0x0000600014187a25 */ /* 0x000fca00078e0018 */
[----:B------:R-:W-:Y:S01]  /*1400*/  IADD3 R35, R35, R25, RZ ;  /* 0x0000001923237210 */ /* 0x000fe20007ffe0ff */
[----:B------:R-:W-:-:S04]  /*1410*/  IMAD.WIDE.U32 R22, R24, c[0x0][0x170], R22 ;  /* 0x00005c0018167a25 */ /* 0x000fc800078e0016 */
[----:B------:R-:W-:Y:S01]  /*1420*/  IMAD R35, R35, c[0x0][0x170], RZ ;  /* 0x00005c0023237a24 */ /* 0x000fe200078e02ff */
[----:B0-----:R-:W-:-:S03]  /*1430*/  IADD3 R36, P3, R36, UR4, RZ ;  /* 0x0000000424247c10 */ /* 0x001fc6000ff7e0ff */
[----:B------:R-:W-:Y:S01]  /*1440*/  IMAD R35, R24, c[0x0][0x174], R35 ;  /* 0x00005d0018237a24 */ /* 0x000fe200078e0223 */
[----:B------:R-:W-:Y:S02]  /*1450*/  IADD3.X R37, R37, UR13, RZ, P3, !PT ;  /* 0x0000000d25257c10 */ /* 0x000fe40009ffe4ff */
[----:B------:R-:W-:Y:S01]  /*1460*/  LEA R24, P3, R22, c[0x0][0x168], 0x2 ;  /* 0x00005a0016187a11 */ /* 0x000fe200078610ff */
[----:B------:R-:W-:-:S05]  /*1470*/  IMAD.IADD R23, R23, 0x1, R35 ;  /* 0x0000000117177824 */ /* 0x000fca00078e0223 */
[----:B------:R-:W-:Y:S02]  /*1480*/  LEA.HI.X R25, R22, c[0x0][0x16c], R23, 0x2, P3 ;  /* 0x00005b0016197a11 */ /* 0x000fe400018f1417 */
[----:B------:R-:W-:-:S03]  /*1490*/  IADD3 R22, P3, R24, UR4, RZ ;  /* 0x0000000418167c10 */ /* 0x000fc6000ff7e0ff */
[----:B------:R-:W4:Y:S01]  /*14a0*/  LDG.E R24, [R24.64] ;  /* 0x0000001218187981 */ /* 0x000f22000c1e1900 */
[----:B------:R-:W-:Y:S01]  /*14b0*/  IADD3.X R23, R25, UR13, RZ, P3, !PT ;  /* 0x0000000d19177c10 */ /* 0x000fe20009ffe4ff */
[----:B--2---:R-:W-:Y:S01]  /*14c0*/  FADD.FTZ R32, R31, R34 ;  /* 0x000000221f207221 */ /* 0x004fe20000010000 */
[----:B------:R-:W-:Y:S01]  /*14d0*/  IADD3 R34, P3, R22, UR4, RZ ;  /* 0x0000000416227c10 */ /* 0x000fe2000ff7e0ff */
[----:B------:R0:W2:Y:S03]  /*14e0*/  LDG.E R31, [R36.64] ;  /* 0x00000012241f7981 */ /* 0x0000a6000c1e1900 */
[----:B------:R-:W-:Y:S01]  /*14f0*/  IADD3.X R35, R23, UR13, RZ, P3, !PT ;  /* 0x0000000d17237c10 */ /* 0x000fe20009ffe4ff */
[----:B------:R-:W5:Y:S01]  /*1500*/  LDG.E R22, [R22.64] ;  /* 0x0000001216167981 */ /* 0x000f62000c1e1900 */
[----:B0-----:R-:W-:Y:S01]  /*1510*/  IADD3 R36, P3, R34, UR4, RZ ;  /* 0x0000000422247c10 */ /* 0x001fe2000ff7e0ff */
[----:B---3--:R-:W-:-:S02]  /*1520*/  FADD.FTZ R33, R32, R33 ;  /* 0x0000002120217221 */ /* 0x008fc40000010000 */
[----:B------:R-:W3:Y:S01]  /*1530*/  LDG.E R32, [R34.64] ;  /* 0x0000001222207981 */ /* 0x000ee2000c1e1900 */
[----:B------:R-:W-:-:S06]  /*1540*/  IADD3.X R37, R35, UR13, RZ, P3, !PT ;  /* 0x0000000d23257c10 */ /* 0x000fcc0009ffe4ff */
[----:B------:R-:W3:Y:S01]  /*1550*/  LDG.E R37, [R36.64] ;  /* 0x0000001224257981 */ /* 0x000ee2000c1e1900 */
[----:B------:R-:W-:-:S04]  /*1560*/  IADD3 R30, R30, 0x10, RZ ;  /* 0x000000101e1e7810 */ /* 0x000fc80007ffe0ff */
[----:B------:R-:W-:Y:S01]  /*1570*/  ISETP.GE.AND P3, PT, R30, R29, PT ;  /* 0x0000001d1e00720c */ /* 0x000fe20003f66270 */
[----:B--2---:R-:W-:-:S04]  /*1580*/  FADD.FTZ R31, R33, R31 ;  /* 0x0000001f211f7221 */ /* 0x004fc80000010000 */
[----:B----4-:R-:W-:-:S04]  /*1590*/  FADD.FTZ R31, R31, R24 ;  /* 0x000000181f1f7221 */ /* 0x010fc80000010000 */
[----:B-----5:R-:W-:-:S04]  /*15a0*/  FADD.FTZ R31, R31, R22 ;  /* 0x000000161f1f7221 */ /* 0x020fc80000010000 */
[----:B---3--:R-:W-:-:S04]  /*15b0*/  FADD.FTZ R32, R31, R32 ;  /* 0x000000201f207221 */ /* 0x008fc80000010000 */
[----:B------:R-:W-:Y:S01]  /*15c0*/  FADD.FTZ R32, R32, R37 ;  /* 0x0000002520207221 */ /* 0x000fe20000010000 */
[----:B------:R-:W-:Y:S05]  /*15d0*/  @!P3 BRA `(.L_x_1666) ;  /* 0xfffff9a00000b947 */ /* 0x000fea000383ffff */
.L_x_1665:
[----:B------:R-:W-:Y:S05]  /*15e0*/  BSYNC B3 ;  /* 0x0000000000037941 */ /* 0x000fea0003800000 */
.L_x_1664:
[----:B------:R-:W-:Y:S01]  /*15f0*/  IMAD.IADD R22, R7, 0x1, -R30 ;  /* 0x0000000107167824 */ /* 0x000fe200078e0a1e */
[----:B------:R-:W-:Y:S04]  /*1600*/  BSSY B3, `(.L_x_1667) ;  /* 0x0000038000037945 */ /* 0x000fe80003800000 */
        /* <DEDUP_REMOVED lines=15> */
[----:B------:R0:W2:Y:S01]  /*1700*/  LDG.E R29, [R22.64] ;  /* 0x00000012161d7981 */ /* 0x0000a2000c1e1900 */
[----:B------:R-:W-:-:S04]  /*1710*/  IADD3 R36, P0, R22, UR4, RZ ;  /* 0x0000000416247c10 */ /* 0x000fc8000ff1e0ff */
[----:B------:R-:W-:-:S05]  /*1720*/  IADD3.X R37, R23, UR13, RZ, P0, !PT ;  /* 0x0000000d17257c10 */ /* 0x000fca00087fe4ff */
[----:B------:R1:W3:Y:S01]  /*1730*/  LDG.E R33, [R36.64] ;  /* 0x0000001224217981 */ /* 0x0002e2000c1e1900 */
[----:B0-----:R-:W-:-:S04]  /*1740*/  IADD3 R22, P0, R36, UR4, RZ ;  /* 0x0000000424167c10 */ /* 0x001fc8000ff1e0ff */
[----:B------:R-:W-:Y:S02]  /*1750*/  IADD3.X R23, R37, UR13, RZ, P0, !PT ;  /* 0x0000000d25177c10 */ /* 0x000fe400087fe4ff */
[----:B-1----:R-:W-:-:S04]  /*1760*/  IADD3 R36, P0, R22, UR4, RZ ;  /* 0x0000000416247c10 */ /* 0x002fc8000ff1e0ff */
[----:B------:R-:W-:-:S05]  /*1770*/  IADD3.X R37, R23, UR13, RZ, P0, !PT ;  /* 0x0000000d17257c10 */ /* 0x000fca00087fe4ff */
[----:B------:R0:W4:Y:S01]  /*1780*/  LDG.E R31, [R36.64] ;  /* 0x00000012241f7981 */ /* 0x000122000c1e1900 */
[----:B--2---:R-:W-:-:S03]  /*1790*/  FADD.FTZ R32, R32, R29 ;  /* 0x0000001d20207221 */ /* 0x004fc60000010000 */
[----:B------:R1:W2:Y:S02]  /*17a0*/  LDG.E R29, [R22.64] ;  /* 0x00000012161d7981 */ /* 0x0002a4000c1e1900 */
[----:B-1----:R-:W-:-:S04]  /*17b0*/  IADD3 R22, R30, 0x4, RZ ;  /* 0x000000041e167810 */ /* 0x002fc80007ffe0ff */
        /* <DEDUP_REMOVED lines=10> */
[----:B------:R-:W5:Y:S01]  /*1860*/  LDG.E R22, [R22.64] ;  /* 0x0000001216167981 */ /* 0x000f62000c1e1900 */
[----:B------:R-:W-:Y:S02]  /*1870*/  IADD3.X R25, R23, UR13, RZ, P0, !PT ;  /* 0x0000000d17197c10 */ /* 0x000fe400087fe4ff */
[----:B------:R-:W-:-:S03]  /*1880*/  IADD3 R34, P0, R24, UR4, RZ ;  /* 0x0000000418227c10 */ /* 0x000fc6000ff1e0ff */
[----:B------:R-:W5:Y:S01]  /*1890*/  LDG.E R24, [R24.64] ;  /* 0x0000001218187981 */ /* 0x000f62000c1e1900 */
[----:B------:R-:W-:Y:S02]  /*18a0*/  IADD3.X R35, R25, UR13, RZ, P0, !PT ;  /* 0x0000000d19237c10 */ /* 0x000fe400087fe4ff */
[----:B0-----:R-:W-:Y:S01]  /*18b0*/  IADD3 R36, P0, R34, UR4, RZ ;  /* 0x0000000422247c10 */ /* 0x001fe2000ff1e0ff */
[----:B---3--:R-:W-:Y:S02]  /*18c0*/  FADD.FTZ R33, R32, R33 ;  /* 0x0000002120217221 */ /* 0x008fe40000010000 */
[----:B------:R-:W3:Y:S01]  /*18d0*/  LDG.E R32, [R34.64] ;  /* 0x0000001222207981 */ /* 0x000ee2000c1e1900 */
[----:B------:R-:W-:-:S06]  /*18e0*/  IADD3.X R37, R35, UR13, RZ, P0, !PT ;  /* 0x0000000d23257c10 */ /* 0x000fcc00087fe4ff */
[----:B------:R-:W3:Y:S01]  /*18f0*/  LDG.E R37, [R36.64] ;  /* 0x0000001224257981 */ /* 0x000ee2000c1e1900 */
[----:B------:R-:W-:Y:S02]  /*1900*/  PLOP3.LUT P0, PT, PT, PT, PT, 0x8, 0x0 ;  /* 0x000000000000781c */ /* 0x000fe40003f0e170 */
[----:B------:R-:W-:Y:S01]  /*1910*/  IADD3 R30, R30, 0x8, RZ ;  /* 0x000000081e1e7810 */ /* 0x000fe20007ffe0ff */
[----:B--2---:R-:W-:-:S04]  /*1920*/  FADD.FTZ R29, R33, R29 ;  /* 0x0000001d211d7221 */ /* 0x004fc80000010000 */
[----:B----4-:R-:W-:-:S04]  /*1930*/  FADD.FTZ R29, R29, R31 ;  /* 0x0000001f1d1d7221 */ /* 0x010fc80000010000 */
[----:B-----5:R-:W-:-:S04]  /*1940*/  FADD.FTZ R29, R29, R22 ;  /* 0x000000161d1d7221 */ /* 0x020fc80000010000 */
[----:B------:R-:W-:-:S04]  /*1950*/  FADD.FTZ R29, R29, R24 ;  /* 0x000000181d1d7221 */ /* 0x000fc80000010000 */
[----:B---3--:R-:W-:-:S04]  /*1960*/  FADD.FTZ R32, R29, R32 ;  /* 0x000000201d207221 */ /* 0x008fc80000010000 */
[----:B------:R-:W-:Y:S02]  /*1970*/  FADD.FTZ R32, R32, R37 ;  /* 0x0000002520207221 */ /* 0x000fe40000010000 */
.L_x_1668:
[----:B------:R-:W-:Y:S05]  /*1980*/  BSYNC B3 ;  /* 0x0000000000037941 */ /* 0x000fea0003800000 */
.L_x_1667:
[----:B------:R-:W-:-:S13]  /*1990*/  ISETP.LT.OR P0, PT, R30, R7, P0 ;  /* 0x000000071e00720c */ /* 0x000fda0000701670 */
[----:B------:R-:W-:Y:S05]  /*19a0*/  @!P0 BRA `(.L_x_1663) ;  /* 0x000001b000008947 */ /* 0x000fea0003800000 */
[--C-:B------:R-:W-:Y:S01]  /*19b0*/  SHF.R.S32.HI R31, RZ, 0x1f, R30.reuse ;  /* 0x0000001fff1f7819 */ /* 0x100fe2000001141e */
[----:B------:R-:W-:Y:S02]  /*19c0*/  IMAD R27, R27, c[0x0][0x180], RZ ;  /* 0x000060001b1b7a24 */ /* 0x000fe400078e02ff */
[----:B------:R-:W-:Y:S02]  /*19d0*/  IMAD.MOV.U32 R21, RZ, RZ, R11 ;  /* 0x000000ffff157224 */ /* 0x000fe400078e000b */
[C---:B------:R-:W-:Y:S02]  /*19e0*/  IMAD R27, R20.reuse, c[0x0][0x184], R27 ;  /* 0x00006100141b7a24 */ /* 0x040fe400078e021b */
[----:B------:R-:W-:-:S05]  /*19f0*/  IMAD.WIDE.U32 R30, R20, c[0x0][0x180], R30 ;  /* 0x00006000141e7a25 */ /* 0x000fca00078e001e */
[----:B------:R-:W-:-:S05]  /*1a00*/  IADD3 R20, R27, R31, RZ ;  /* 0x0000001f1b147210 */ /* 0x000fca0007ffe0ff */
        /* <DEDUP_REMOVED lines=9> */
[----:B------:R-:W-:Y:S02]  /*1aa0*/  IADD3.X R25, R31, UR13, RZ, P3, !PT ;  /* 0x0000000d1f197c10 */ /* 0x000fe40009ffe4ff */
[----:B------:R-:W2:Y:S01]  /*1ab0*/  LDG.E R31, [R30.64] ;  /* 0x000000121e1f7981 */ /* 0x000ea2000c1e1900 */
[----:B------:R-:W-:Y:S02]  /*1ac0*/  IADD3 R20, P3, R22, UR4, RZ ;  /* 0x0000000416147c10 */ /* 0x000fe4000ff7e0ff */
[----:B------:R-:W-:-:S02]  /*1ad0*/  IADD3.X R23, R25, UR13, RZ, P0, !PT ;  /* 0x0000000d19177c10 */ /* 0x000fc400087fe4ff */
[----:B------:R-:W3:Y:S02]  /*1ae0*/  LDG.E R25, [R24.64] ;  /* 0x0000001218197981 */ /* 0x000ee4000c1e1900 */
[----:B------:R-:W-:Y:S02]  /*1af0*/  IADD3.X R21, R23, UR13, RZ, P3, !PT ;  /* 0x0000000d17157c10 */ /* 0x000fe40009ffe4ff */
[----:B------:R-:W4:Y:S04]  /*1b00*/  LDG.E R23, [R22.64] ;  /* 0x0000001216177981 */ /* 0x000f28000c1e1900 */
[----:B------:R-:W5:Y:S01]  /*1b10*/  LDG.E R21, [R20.64] ;  /* 0x0000001214157981 */ /* 0x000f62000c1e1900 */
[----:B--2---:R-:W-:-:S04]  /*1b20*/  FADD.FTZ R32, R32, R31 ;  /* 0x0000001f20207221 */ /* 0x004fc80000010000 */
[----:B---3--:R-:W-:-:S04]  /*1b30*/  FADD.FTZ R32, R32, R25 ;  /* 0x0000001920207221 */ /* 0x008fc80000010000 */
[----:B----4-:R-:W-:-:S04]  /*1b40*/  FADD.FTZ R32, R32, R23 ;  /* 0x0000001720207221 */ /* 0x010fc80000010000 */
[----:B-----5:R-:W-:Y:S02]  /*1b50*/  FADD.FTZ R32, R32, R21 ;  /* 0x0000001520207221 */ /* 0x020fe40000010000 */
.L_x_1663:
[----:B------:R-:W-:Y:S05]  /*1b60*/  BSYNC B2 ;  /* 0x0000000000027941 */ /* 0x000fea0003800000 */
.L_x_1662:
[----:B------:R-:W-:Y:S01]  /*1b70*/  @P2 CALL.REL.NOINC `(.L_x_1669) ;  /* 0x0000001000002944 */ /* 0x000fe20003c00000 */
[----:B------:R-:W-:Y:S05]  /*1b80*/  BRA `(.L_x_1670) ;  /* 0xfffff01000007947 */ /* 0x000fea000383ffff */
.L_x_1669:
[----:B------:R-:W-:Y:S05]  /*1b90*/  BSYNC B1 ;  /* 0x0000000000017941 */ /* 0x000fea0003800000 */
.L_x_1659:
        /* <DEDUP_REMOVED lines=8> */
.L_x_1658:
[----:B------:R0:W-:Y:S02]  /*1c20*/  STG.E [R14.64], RZ ;  /* 0x000000ff0e007986 */ /* 0x0001e4000c101912 */
.L_x_1671:
[----:B------:R-:W-:Y:S05]  /*1c30*/  BSYNC B0 ;  /* 0x0000000000007941 */ /* 0x000fea0003800000 */
.L_x_1657:
[----:B------:R-:W-:Y:S01]  /*1c40*/  IADD3 R0, P0, R0, UR8, RZ ;  /* 0x0000000800007c10 */ /* 0x000fe2000ff1e0ff */
[----:B------:R-:W-:Y:S02]  /*1c50*/  ULDC UR10, c[0x0][0x160] ;  /* 0x00005800000a7ab9 */ /* 0x000fe40000000800 */
[----:B------:R-:W-:Y:S02]  /*1c60*/  USHF.R.S32.HI UR10, URZ, 0x1f, UR10 ;  /* 0x0000001f3f0a7899 */ /* 0x000fe4000801140a */
[----:B------:R-:W-:Y:S01]  /*1c70*/  IMAD.X R3, RZ, RZ, R3, P0 ;  /* 0x000000ffff037224 */ /* 0x000fe200000e0603 */
[----:B------:R-:W-:-:S04]  /*1c80*/  ISETP.GE.U32.AND P0, PT, R0, c[0x0][0x160], PT ;  /* 0x0000580000007a0c */ /* 0x000fc80003f06070 */
[----:B------:R-:W-:-:S13]  /*1c90*/  ISETP.GE.AND.EX P0, PT, R3, UR10, PT, P0 ;  /* 0x0000000a03007c0c */ /* 0x000fda000bf06300 */
[----:B------:R-:W-:Y:S01]  /*1ca0*/  @P0 CALL.REL.NOINC `(.L_x_1672) ;  /* 0x0000001000000944 */ /* 0x000fe20003c00000 */
[----:B------:R-:W-:Y:S05]  /*1cb0*/  BRA `(.L_x_1673) ;  /* 0xffffe57000007947 */ /* 0x000fea000383ffff */
.L_x_1672:
[----:B------:R-:W-:Y:S05]  /*1cc0*/  EXIT ;  /* 0x000000000000794d */ /* 0x000fea0003800000 */
.L_x_1647:
[----:B------:R-:W-:Y:S02]  /*1cd0*/  UMOV UR5, 0x2 ;  /* 0x0000000200057882 */ /* 0x000fe40000000000 */
[----:B------:R-:W-:Y:S02]  /*1ce0*/  ULDC.64 UR14, c[0x0][0x170] ;  /* 0x00005c00000e7ab9 */ /* 0x000fe40000000a00 */
[----:B------:R-:W-:Y:S02]  /*1cf0*/  USHF.L.U64.HI UR5, UR14, UR5, UR15 ;  /* 0x000000050e057299 */ /* 0x000fe4000801020f */
[----:B------:R-:W-:Y:S02]  /*1d00*/  USHF.L.U32 UR4, UR14, 0x2, URZ ;  /* 0x000000020e047899 */ /* 0x000fe4000800063f */
.L_x_1698:
        /* <DEDUP_REMOVED lines=11> */
[----:B------:R-:W-:Y:S01]  /*1dc0*/  IADD3 R7, -R5, RZ, RZ ;  /* 0x000000ff05077210 */ /* 0x000fe20007ffe1ff */
[----:B------:R-:W-:Y:S02]  /*1dd0*/  IMAD.MOV.U32 R18, RZ, RZ, R5 ;  /* 0x000000ffff127224 */ /* 0x000fe400078e0005 */
[----:B------:R-:W-:Y:S02]  /*1de0*/  IMAD.MOV.U32 R19, RZ, RZ, R8 ;  /* 0x000000ffff137224 */ /* 0x000fe400078e0008 */
[----:B------:R-:W-:Y:S01]  /*1df0*/  IMAD R4, R7, c[0x0][0x170], R0 ;  /* 0x00005c0007047a24 */ /* 0x000fe200078e0200 */
[----:B------:R-:W-:Y:S05]  /*1e00*/  BRA `(.L_x_1676) ;  /* 0x0000015000007947 */ /* 0x000fea0003800000 */
.L_x_1675:
        /* <DEDUP_REMOVED lines=21> */
.L_x_1676:
[----:B------:R-:W-:Y:S05]  /*1f60*/  BSYNC B0 ;  /* 0x0000000000007941 */ /* 0x000fea0003800000 */
.L_x_1674:
        /* <DEDUP_REMOVED lines=10> */
[--C-:B------:R-:W-:Y:S02]  /*2010*/  IMAD.MOV R11, RZ, RZ, -R5.reuse ;  /* 0x000000ffff0b7224 */ /* 0x100fe400078e0a05 */
[----:B------:R-:W-:Y:S02]  /*2020*/  IMAD.MOV.U32 R19, RZ, RZ, R8 ;  /* 0x000000ffff137224 */ /* 0x000fe400078e0008 */
[----:B------:R-:W-:Y:S02]  /*2030*/  IMAD R11, R11, c[0x0][0x18c], R18 ;  /* 0x000063000b0b7a24 */ /* 0x000fe400078e0212 */
[----:B------:R-:W-:Y:S01]  /*2040*/  IMAD.MOV.U32 R18, RZ, RZ, R5 ;  /* 0x000000ffff127224 */ /* 0x000fe200078e0005 */
[----:B------:R-:W-:Y:S05]  /*2050*/  BRA `(.L_x_1679) ;  /* 0x0000016000007947 */ /* 0x000fea0003800000 */
.L_x_1678:
        /* <DEDUP_REMOVED lines=18> */
[----:B------:R-:W-:-:S04]  /*2180*/  @!P2 LOP3.LUT R5, RZ, c[0x0][0x18c], RZ, 0x33, !PT ;  /* 0x00006300ff05aa12 */ /* 0x000fc800078e33ff */
[----:B------:R-:W-:-:S05]  /*2190*/  IADD3 R11, -R5, RZ, RZ ;  /* 0x000000ff050b7210 */ /* 0x000fca0007ffe1ff */
[----:B------:R-:W-:Y:S02]  /*21a0*/  IMAD R11, R11, c[0x0][0x18c], R18 ;  /* 0x000063000b0b7a24 */ /* 0x000fe400078e0212 */
[----:B------:R-:W-:Y:S02]  /*21b0*/  IMAD.MOV.U32 R18, RZ, RZ, R5 ;  /* 0x000000ffff127224 */ /* 0x000fe400078e0005 */
.L_x_1679:
[----:B------:R-:W-:Y:S05]  /*21c0*/  BSYNC B0 ;  /* 0x0000000000007941 */ /* 0x000fea0003800000 */
.L_x_1677:
        /* <DEDUP_REMOVED lines=10> */
[----:B------:R-:W-:-:S04]  /*2270*/  IMAD.MOV R7, RZ, RZ, -R5 ;  /* 0x000000ffff077224 */ /* 0x000fc800078e0a05 */
[----:B------:R-:W-:Y:S01]  /*2280*/  IMAD R6, R7, c[0x0][0x188], R18 ;  /* 0x0000620007067a24 */ /* 0x000fe200078e0212 */
[----:B------:R-:W-:Y:S05]  /*2290*/  BRA `(.L_x_1682) ;  /* 0x0000014000007947 */ /* 0x000fea0003800000 */
.L_x_1681:
[----:B------:R-:W0:Y:S01]  /*22a0*/  I2F.U32.RP R8, c[0x0][0x188] ;  /* 0x0000620000087b06 */ /* 0x000e220000209000 */
[----:B------:R-:W-:Y:S01]  /*22b0*/  HFMA2.MMA R6, -RZ, RZ, 0, 0 ;  /* 0x00000000ff067435 */ /* 0x000fe200000001ff */
        /* <DEDUP_REMOVED lines=18> */
.L_x_1682:
[----:B------:R-:W-:Y:S05]  /*23e0*/  BSYNC B0 ;  /* 0x0000000000007941 */ /* 0x000fea0003800000 */
.L_x_1680:
[----:B------:R-:W-:Y:S01]  /*23f0*/  IMAD.MOV.U32 R7, RZ, RZ, c[0x0][0x198] ;  /* 0x00006600ff077624 */ /* 0x000fe200078e00ff */
[----:B------:R-:W-:Y:S01]  /*2400*/  LEA R14, P1, R0, c[0x0][0x1a8], 0x2 ;  /* 0x00006a00000e7a11 */ /* 0x000fe200078210ff */
[----:B------:R-:W-:Y:S01]  /*2410*/  IMAD.MOV.U32 R12, RZ, RZ, c[0x0][0x19c] ;  /* 0x00006700ff0c7624 */ /* 0x000fe200078e00ff */
[----:B------:R-:W-:Y:S01]  /*2420*/  BSSY B0, `(.L_x_1683) ;  /* 0x00000fd000007945 */ /* 0x000fe20003800000 */
[----:B------:R-:W-:Y:S01]  /*2430*/  IMAD R6, R6, R7, -c[0x0][0x1a0] ;  /* 0x8000680006067624 */ /* 0x000fe200078e0207 */
[----:B------:R-:W-:Y:S01]  /*2440*/  LEA.HI.X R15, R0, c[0x0][0x1ac], R9, 0x2, P1 ;  /* 0x00006b00000f7a11 */ /* 0x000fe200008f1409 */
        /* <DEDUP_REMOVED lines=19> */
[----:B------:R-:W-:Y:S01]  /*2580*/  IMAD.MOV.U32 R26, RZ, RZ, RZ ;  /* 0x000000ffff1a7224 */ /* 0x000fe200078e00ff */
[----:B------:R-:W-:Y:S01]  /*2590*/  MOV R32, R6 ;  /* 0x0000000600207202 */ /* 0x000fe20000000f00 */
[----:B------:R-:W-:Y:S01]  /*25a0*/  IMAD.WIDE R20, R4, R21, c[0x0][0x168] ;  /* 0x00005a0004147625 */ /* 0x000fe200078e0215 */
[----:B------:R-:W-:-:S02]  /*25b0*/  IMNMX R9, R9, UR16, !PT ;  /* 0x0000001009097c17 */ /* 0x000fc4000f800200 */
[----:B------:R-:W-:Y:S02]  /*25c0*/  SHF.R.S32.HI R17, RZ, 0x1f, R16 ;  /* 0x0000001fff117819 */ /* 0x000fe40000011410 */
[----:B------:R-:W-:Y:S02]  /*25d0*/  IMNMX R11, R9, UR9, !PT ;  /* 0x00000009090b7c17 */ /* 0x000fe4000f800200 */
[----:B------:R-:W-:Y:S02]  /*25e0*/  SHF.R.S32.HI R9, RZ, 0x1f, R5 ;  /* 0x0000001fff097819 */ /* 0x000fe40000011405 */
[----:B------:R-:W-:Y:S01]  /*25f0*/  IADD3 R13, -R11, -0x2, -R12 ;  /* 0xfffffffe0b0d7810 */ /* 0x000fe20007ffe90c */
[----:B------:R-:W-:Y:S01]  /*2600*/  IMAD.IADD R34, R10, 0x1, -R11 ;  /* 0x000000010a227824 */ /* 0x000fe200078e0a0b */
[----:B------:R-:W-:Y:S02]  /*2610*/  SHF.R.S32.HI R11, RZ, 0x1f, R4 ;  /* 0x0000001fff0b7819 */ /* 0x000fe40000011404 */
[----:B------:R-:W-:-:S02]  /*2620*/  ISETP.GE.U32.AND P1, PT, R13, 0x3, PT ;  /* 0x000000030d00780c */ /* 0x000fc40003f26070 */
[----:B------:R-:W-:Y:S02]  /*2630*/  SHF.R.S32.HI R13, RZ, 0x1f, R12 ;  /* 0x0000001fff0d7819 */ /* 0x000fe4000001140c */
[----:B------:R-:W-:Y:S02]  /*2640*/  IADD3 R10, R12, 0x3, RZ ;  /* 0x000000030c0a7810 */ /* 0x000fe40007ffe0ff */
[----:B------:R-:W-:Y:S02]  /*2650*/  SHF.R.S32.HI R19, RZ, 0x1f, R18 ;  /* 0x0000001fff137819 */ /* 0x000fe40000011412 */
[----:B------:R-:W-:-:S04]  /*2660*/  LOP3.LUT R34, R34, 0x3, RZ, 0xc0, !PT ;  /* 0x0000000322227812 */ /* 0x000fc800078ec0ff */
.L_x_1695:
        /* <DEDUP_REMOVED lines=14> */
[----:B------:R-:W-:-:S04]  /*2750*/  IMAD R27, R22, c[0x0][0x184], R27 ;  /* 0x00006100161b7a24 */ /* 0x000fc800078e021b */
        /* <DEDUP_REMOVED lines=14> */
[----:B------:R-:W-:Y:S01]  /*2840*/  IMAD.WIDE.U32 R28, R22, c[0x0][0x180], R16 ;  /* 0x00006000161c7a25 */ /* 0x000fe200078e0010 */
[----:B------:R-:W-:-:S04]  /*2850*/  ISETP.NE.AND P0, PT, R34, 0x2, PT ;  /* 0x000000022200780c */ /* 0x000fc80003f05270 */
[----:B------:R-:W-:-:S05]  /*2860*/  IADD3 R29, R27, R29, RZ ;  /* 0x0000001d1b1d7210 */ /* 0x000fca0007ffe0ff */
[----:B------:R-:W-:-:S04]  /*2870*/  IMAD R29, R29, c[0x0][0x170], RZ ;  /* 0x00005c001d1d7a24 */ /* 0x000fc800078e02ff */
[C---:B------:R-:W-:Y:S02]  /*2880*/  IMAD R31, R28.reuse, c[0x0][0x174], R29 ;  /* 0x00005d001c1f7a24 */ /* 0x040fe400078e021d */
[----:B------:R-:W-:-:S04]  /*2890*/  IMAD.WIDE.U32 R28, R28, c[0x0][0x170], R24 ;  /* 0x00005c001c1c7a25 */ /* 0x000fc800078e0018 */
[----:B------:R-:W-:Y:S01]  /*28a0*/  IMAD.IADD R29, R29, 0x1, R31 ;  /* 0x000000011d1d7824 */ /* 0x000fe200078e021f */
[----:B------:R-:W-:-:S04]  /*28b0*/  LEA R30, P3, R28, c[0x0][0x168], 0x2 ;  /* 0x00005a001c1e7a11 */ /* 0x000fc800078610ff */
[----:B------:R-:W-:Y:S01]  /*28c0*/  LEA.HI.X R31, R28, c[0x0][0x16c], R29, 0x2, P3 ;  /* 0x00005b001c1f7a11 */ /* 0x000fe200018f141d */
[----:B------:R-:W-:-:S04]  /*28d0*/  @P0 IMAD.WIDE.U32 R28, R22, c[0x0][0x180], R18 ;  /* 0x00006000161c0a25 */ /* 0x000fc800078e0012 */
[----:B------:R-:W-:Y:S01]  /*28e0*/  @P0 IMAD.IADD R27, R27, 0x1, R29 ;  /* 0x000000011b1b0824 */ /* 0x000fe200078e021d */
[----:B------:R-:W2:Y:S01]  /*28f0*/  LDG.E R31, [R30.64] ;  /* 0x000000121e1f7981 */ /* 0x000ea2000c1e1900 */
[----:B------:R-:W-:-:S04]  /*2900*/  @P0 IMAD.WIDE.U32 R24, R28, c[0x0][0x170], R24 ;  /* 0x00005c001c180a25 */ /* 0x000fc800078e0018 */
[----:B------:R-:W-:-:S04]  /*2910*/  @P0 IMAD R27, R27, c[0x0][0x170], RZ ;  /* 0x00005c001b1b0a24 */ /* 0x000fc800078e02ff */
[----:B------:R-:W-:Y:S01]  /*2920*/  @P0 IMAD R27, R28, c[0x0][0x174], R27 ;  /* 0x00005d001c1b0a24 */ /* 0x000fe200078e021b */
[----:B------:R-:W-:-:S03]  /*2930*/  @P0 LEA R28, P3, R24, c[0x0][0x168], 0x2 ;  /* 0x00005a00181c0a11 */ /* 0x000fc600078610ff */
[----:B------:R-:W-:-:S05]  /*2940*/  @P0 IMAD.IADD R25, R25, 0x1, R27 ;  /* 0x0000000119190824 */ /* 0x000fca00078e021b */
[----:B------:R-:W-:-:S06]  /*2950*/  @P0 LEA.HI.X R29, R24, c[0x0][0x16c], R25, 0x2, P3 ;  /* 0x00005b00181d0a11 */ /* 0x000fcc00018f1419 */
[----:B------:R-:W3:Y:S01]  /*2960*/  @P0 LDG.E R29, [R28.64] ;  /* 0x000000121c1d0981 */ /* 0x000ee2000c1e1900 */
[----:B------:R-:W-:Y:S02]  /*2970*/  IMAD.MOV.U32 R33, RZ, RZ, R18 ;  /* 0x000000ffff217224 */ /* 0x000fe400078e0012 */
[----:B------:R-:W-:Y:S02]  /*2980*/  @P0 IMAD.MOV.U32 R33, RZ, RZ, R10 ;  /* 0x000000ffff210224 */ /* 0x000fe400078e000a */
[----:B--2---:R-:W-:-:S04]  /*2990*/  FADD.FTZ R26, R26, R31 ;  /* 0x0000001f1a1a7221 */ /* 0x004fc80000010000 */
[----:B---3--:R-:W-:Y:S02]  /*29a0*/  @P0 FADD.FTZ R26, R26, R29 ;  /* 0x0000001d1a1a0221 */ /* 0x008fe40000010000 */
.L_x_1687:
[----:B------:R-:W-:Y:S05]  /*29b0*/  BSYNC B2 ;  /* 0x0000000000027941 */ /* 0x000fea0003800000 */
.L_x_1686:
        /* <DEDUP_REMOVED lines=9> */
[----:B------:R-:W-:Y:S02]  /*2a50*/  IMAD.IADD R27, R8, 0x1, -R33 ;  /* 0x00000001081b7824 */ /* 0x000fe400078e0a21 */
[----:B------:R-:W-:-:S03]  /*2a60*/  IMAD.IADD R22, R35, 0x1, R25 ;  /* 0x0000000123167824 */ /* 0x000fc600078e0219 */
[----:B------:R-:W-:Y:S01]  /*2a70*/  ISETP.GT.AND P3, PT, R27, 0xc, PT ;  /* 0x0000000c1b00780c */ /* 0x000fe20003f64270 */
[----:B------:R-:W-:Y:S02]  /*2a80*/  IMAD R25, R22, c[0x0][0x170], RZ ;  /* 0x00005c0016197a24 */ /* 0x000fe400078e02ff */
[----:B------:R-:W-:-:S04]  /*2a90*/  IMAD.WIDE.U32 R22, R24, c[0x0][0x170], RZ ;  /* 0x00005c0018167a25 */ /* 0x000fc800078e00ff */
[----:B------:R-:W-:Y:S01]  /*2aa0*/  IMAD R25, R24, c[0x0][0x174], R25 ;  /* 0x00005d0018197a24 */ /* 0x000fe200078e0219 */
[----:B------:R-:W-:-:S04]  /*2ab0*/  LEA R28, P4, R22, R20, 0x2 ;  /* 0x00000014161c7211 */ /* 0x000fc800078810ff */
[----:B------:R-:W-:-:S04]  /*2ac0*/  IADD3 R29, R23, R25, RZ ;  /* 0x00000019171d7210 */ /* 0x000fc80007ffe0ff */
[----:B------:R-:W-:Y:S01]  /*2ad0*/  LEA.HI.X R29, R22, R21, R29, 0x2, P4 ;  /* 0x00000015161d7211 */ /* 0x000fe200020f141d */
[----:B------:R-:W-:Y:S05]  /*2ae0*/  @!P3 BRA `(.L_x_1691) ;  /* 0x000004700000b947 */ /* 0x000fea0003800000 */
[----:B------:R-:W-:Y:S02]  /*2af0*/  PLOP3.LUT P0, PT, PT, PT, PT, 0x8, 0x0 ;  /* 0x000000000000781c */ /* 0x000fe40003f0e170 */
[----:B------:R-:W-:Y:S02]  /*2b00*/  IADD3 R36, R8, -0xc, RZ ;  /* 0xfffffff408247810 */ /* 0x000fe40007ffe0ff */
.L_x_1692:
[----:B------:R-:W-:Y:S02]  /*2b10*/  IMAD.MOV.U32 R30, RZ, RZ, R28 ;  /* 0x000000ffff1e7224 */ /* 0x000fe400078e001c */
[----:B------:R-:W-:-:S05]  /*2b20*/  IMAD.MOV.U32 R31, RZ, RZ, R29 ;  /* 0x000000ffff1f7224 */ /* 0x000fca00078e001d */
[----:B------:R0:W2:Y:S01]  /*2b30*/  LDG.E R35, [R30.64] ;  /* 0x000000121e237981 */ /* 0x0000a2000c1e1900 */
[----:B------:R-:W-:-:S04]  /*2b40*/  IADD3 R28, P3, R28, UR4, RZ ;  /* 0x000000041c1c7c10 */ /* 0x000fc8000ff7e0ff */
[----:B------:R-:W-:Y:S02]  /*2b50*/  IADD3.X R29, R29, UR5, RZ, P3, !PT ;  /* 0x000000051d1d7c10 */ /* 0x000fe40009ffe4ff */
[----:B------:R-:W-:-:S03]  /*2b60*/  IADD3 R24, P3, R28, UR4, RZ ;  /* 0x000000041c187c10 */ /* 0x000fc6000ff7e0ff */
[----:B------:R-:W3:Y:S01]  /*2b70*/  LDG.E R27, [R28.64] ;  /* 0x000000121c1b7981 */ /* 0x000ee2000c1e1900 */
[----:B------:R-:W-:Y:S02]  /*2b80*/  IADD3.X R25, R29, UR5, RZ, P3, !PT ;  /* 0x000000051d197c10 */ /* 0x000fe40009ffe4ff */
[----:B------:R-:W-:-:S03]  /*2b90*/  IADD3 R22, P3, R24, UR4, RZ ;  /* 0x0000000418167c10 */ /* 0x000fc6000ff7e0ff */
[----:B------:R1:W4:Y:S01]  /*2ba0*/  LDG.E R24, [R24.64] ;  /* 0x0000001218187981 */ /* 0x000322000c1e1900 */
[----:B------:R-:W-:-:S05]  /*2bb0*/  IADD3.X R23, R25, UR5, RZ, P3, !PT ;  /* 0x0000000519177c10 */ /* 0x000fca0009ffe4ff */
[----:B------:R5:W4:Y:S02]  /*2bc0*/  LDG.E R37, [R22.64] ;  /* 0x0000001216257981 */ /* 0x000b24000c1e1900 */
[----:B-----5:R-:W-:-:S04]  /*2bd0*/  IADD3 R22, P3, R22, UR4, RZ ;  /* 0x0000000416167c10 */ /* 0x020fc8000ff7e0ff */
[----:B------:R-:W-:Y:S02]  /*2be0*/  IADD3.X R23, R23, UR5, RZ, P3, !PT ;  /* 0x0000000517177c10 */ /* 0x000fe40009ffe4ff */
[----:B0-----:R-:W-:-:S03]  /*2bf0*/  IADD3 R30, P3, R22, UR4, RZ ;  /* 0x00000004161e7c10 */ /* 0x001fc6000ff7e0ff */
[----:B-1----:R4:W5:Y:S01]  /*2c00*/  LDG.E R25, [R22.64] ;  /* 0x0000001216197981 */ /* 0x002962000c1e1900 */
[----:B------:R-:W-:Y:S01]  /*2c10*/  IADD3.X R31, R23, UR5, RZ, P3, !PT ;  /* 0x00000005171f7c10 */ /* 0x000fe20009ffe4ff */
[----:B--2---:R-:W-:-:S04]  /*2c20*/  FADD.FTZ R26, R35, R26 ;  /* 0x0000001a231a7221 */ /* 0x004fc80000010000 */
[----:B------:R0:W2:Y:S01]  /*2c30*/  LDG.E R35, [R30.64] ;  /* 0x000000121e237981 */ /* 0x0000a2000c1e1900 */
[----:B---3--:R-:W-:Y:S01]  /*2c40*/  FADD.FTZ R29, R26, R27 ;  /* 0x0000001b1a1d7221 */ /* 0x008fe20000010000 */
[----:B------:R-:W-:-:S04]  /*2c50*/  IADD3 R26, P3, R30, UR4, RZ ;  /* 0x000000041e1a7c10 */ /* 0x000fc8000ff7e0ff */
[----:B------:R-:W-:Y:S01]  /*2c60*/  IADD3.X R27, R31, UR5, RZ, P3, !PT ;  /* 0x000000051f1b7c10 */ /* 0x000fe20009ffe4ff */
[----:B----4-:R-:W-:Y:S01]  /*2c70*/  FADD.FTZ R22, R29, R24 ;  /* 0x000000181d167221 */ /* 0x010fe20000010000 */
[----:B------:R-:W-:-:S03]  /*2c80*/  IADD3 R28, P3, R26, UR4, RZ ;  /* 0x000000041a1c7c10 */ /* 0x000fc6000ff7e0ff */
[----:B------:R1:W3:Y:S01]  /*2c90*/  LDG.E R24, [R26.64] ;  /* 0x000000121a187981 */ /* 0x0002e2000c1e1900 */
[----:B------:R-:W-:Y:S01]  /*2ca0*/  IADD3.X R29, R27, UR5, RZ, P3, !PT ;  /* 0x000000051b1d7c10 */ /* 0x000fe20009ffe4ff */
[----:B------:R-:W-:Y:S01]  /*2cb0*/  FADD.FTZ R37, R22, R37 ;  /* 0x0000002516257221 */ /* 0x000fe20000010000 */
[----:B------:R-:W-:-:S03]  /*2cc0*/  IADD3 R22, P3, R28, UR4, RZ ;  /* 0x000000041c167c10 */ /* 0x000fc6000ff7e0ff */
[----:B------:R3:W4:Y:S01]  /*2cd0*/  LDG.E R28, [R28.64] ;  /* 0x000000121c1c7981 */ /* 0x000722000c1e1900 */
[----:B------:R-:W-:Y:S02]  /*2ce0*/  IADD3.X R23, R29, UR5, RZ, P3, !PT ;  /* 0x000000051d177c10 */ /* 0x000fe40009ffe4ff */
[----:B0-----:R-:W-:-:S03]  /*2cf0*/  IADD3 R30, P3, R22, UR4, RZ ;  /* 0x00000004161e7c10 */ /* 0x001fc6000ff7e0ff */
[----:B------:R4:W4:Y:S01]  /*2d00*/  LDG.E R22, [R22.64] ;  /* 0x0000001216167981 */ /* 0x000922000c1e1900 */
[----:B------:R-:W-:Y:S02]  /*2d10*/  IADD3.X R31, R23, UR5, RZ, P3, !PT ;  /* 0x00000005171f7c10 */ /* 0x000fe40009ffe4ff */
[----:B-1----:R-:W-:Y:S01]  /*2d20*/  IADD3 R26, P3, R30, UR4, RZ ;  /* 0x000000041e1a7c10 */ /* 0x002fe2000ff7e0ff */
[----:B-----5:R-:W-:Y:S02]  /*2d30*/  FADD.FTZ R25, R37, R25 ;  /* 0x0000001925197221 */ /* 0x020fe40000010000 */
[----:B------:R0:W5:Y:S01]  /*2d40*/  LDG.E R37, [R30.64] ;  /* 0x000000121e257981 */ /* 0x000162000c1e1900 */
        /* <DEDUP_REMOVED lines=8> */
[----:B------:R3:W4:Y:S01]  /*2dd0*/  LDG.E R24, [R24.64] ;  /* 0x0000001218187981 */ /* 0x000722000c1e1900 */
[----:B------:R-:W-:Y:S01]  /*2de0*/  IADD3.X R29, R25, UR5, RZ, P3, !PT ;  /* 0x00000005191d7c10 */ /* 0x000fe20009ffe4ff */
[----:B0-----:R-:W-:Y:S01]  /*2df0*/  FADD.FTZ R30, R23, R22 ;  /* 0x00000016171e7221 */ /* 0x001fe20000010000 */
[----:B------:R-:W-:-:S03]  /*2e00*/  IADD3 R22, P3, R28, UR4, RZ ;  /* 0x000000041c167c10 */ /* 0x000fc6000ff7e0ff */
[----:B------:R-:W4:Y:S01]  /*2e10*/  LDG.E R28, [R28.64] ;  /* 0x000000121c1c7981 */ /* 0x000f22000c1e1900 */
[----:B------:R-:W-:Y:S02]  /*2e20*/  IADD3.X R23, R29, UR5, RZ, P3, !PT ;  /* 0x000000051d177c10 */ /* 0x000fe40009ffe4ff */
[----:B-1----:R-:W-:-:S03]  /*2e30*/  IADD3 R26, P3, R22, UR4, RZ ;  /* 0x00000004161a7c10 */ /* 0x002fc6000ff7e0ff */
[----:B------:R-:W4:Y:S01]  /*2e40*/  LDG.E R22, [R22.64] ;  /* 0x0000001216167981 */ /* 0x000f22000c1e1900 */
[----:B-----5:R-:W-:Y:S01]  /*2e50*/  FADD.FTZ R37, R30, R37 ;  /* 0x000000251e257221 */ /* 0x020fe20000010000 */
[----:B------:R-:W-:Y:S02]  /*2e60*/  IADD3.X R27, R23, UR5, RZ, P3, !PT ;  /* 0x00000005171b7c10 */ /* 0x000fe40009ffe4ff */
[----:B------:R-:W-:-:S03]  /*2e70*/  IADD3 R30, P3, R26, UR4, RZ ;  /* 0x000000041a1e7c10 */ /* 0x000fc6000ff7e0ff */
[----:B---3--:R-:W3:Y:S01]  /*2e80*/  LDG.E R25, [R26.64] ;  /* 0x000000121a197981 */ /* 0x008ee2000c1e1900 */
[----:B------:R-:W-:Y:S01]  /*2e90*/  IADD3.X R31, R27, UR5, RZ, P3, !PT ;  /* 0x000000051b1f7c10 */ /* 0x000fe20009ffe4ff */
[----:B--2---:R-:W-:-:S04]  /*2ea0*/  FADD.FTZ R37, R37, R35 ;  /* 0x0000002325257221 */ /* 0x004fc80000010000 */
[----:B------:R-:W2:Y:S01]  /*2eb0*/  LDG.E R35, [R30.64] ;  /* 0x000000121e237981 */ /* 0x000ea2000c1e1900 */
[----:B------:R-:W-:-:S04]  /*2ec0*/  IADD3 R33, R33, 0x10, RZ ;  /* 0x0000001021217810 */ /* 0x000fc80007ffe0ff */
[----:B------:R-:W-:Y:S01]  /*2ed0*/  ISETP.GE.AND P3, PT, R33, R36, PT ;  /* 0x000000242100720c */ /* 0x000fe20003f66270 */
[----:B----4-:R-:W-:-:S04]  /*2ee0*/  FADD.FTZ R37, R37, R24 ;  /* 0x0000001825257221 */ /* 0x010fc80000010000 */
[----:B------:R-:W-:Y:S01]  /*2ef0*/  FADD.FTZ R37, R37, R28 ;  /* 0x0000001c25257221 */ /* 0x000fe20000010000 */
[----:B------:R-:W-:-:S03]  /*2f00*/  IADD3 R28, P4, R30, UR4, RZ ;  /* 0x000000041e1c7c10 */ /* 0x000fc6000ff9e0ff */
[----:B------:R-:W-:Y:S01]  /*2f10*/  FADD.FTZ R24, R37, R22 ;  /* 0x0000001625187221 */ /* 0x000fe20000010000 */
[----:B------:R-:W-:-:S03]  /*2f20*/  IADD3.X R29, R31, UR5, RZ, P4, !PT ;  /* 0x000000051f1d7c10 */ /* 0x000fc6000a7fe4ff */
[----:B---3--:R-:W-:-:S04]  /*2f30*/  FADD.FTZ R24, R24, R25 ;  /* 0x0000001918187221 */ /* 0x008fc80000010000 */
[----:B--2---:R-:W-:Y:S01]  /*2f40*/  FADD.FTZ R26, R24, R35 ;  /* 0x00000023181a7221 */ /* 0x004fe20000010000 */
[----:B------:R-:W-:Y:S05]  /*2f50*/  @!P3 BRA `(.L_x_1692) ;  /* 0xfffffbb00000b947 */ /* 0x000fea000383ffff */
.L_x_1691:
[----:B------:R-:W-:Y:S05]  /*2f60*/  BSYNC B3 ;  /* 0x0000000000037941 */ /* 0x000fea0003800000 */
.L_x_1690:
[----:B------:R-:W-:Y:S01]  /*2f70*/  IMAD.IADD R22, R8, 0x1, -R33 ;  /* 0x0000000108167824 */ /* 0x000fe200078e0a21 */
[----:B------:R-:W-:Y:S04]  /*2f80*/  BSSY B3, `(.L_x_1693) ;  /* 0x0000027000037945 */ /* 0x000fe80003800000 */
[----:B------:R-:W-:-:S13]  /*2f90*/  ISETP.GT.AND P3, PT, R22, 0x4, PT ;  /* 0x000000041600780c */ /* 0x000fda0003f64270 */
[----:B------:R-:W-:Y:S05]  /*2fa0*/  @!P3 BRA `(.L_x_1694) ;  /* 0x000002400000b947 */ /* 0x000fea0003800000 */
[----:B------:R-:W-:Y:S02]  /*2fb0*/  IMAD.MOV.U32 R22, RZ, RZ, R28 ;  /* 0x000000ffff167224 */ /* 0x000fe400078e001c */
[----:B------:R-:W-:-:S05]  /*2fc0*/  IMAD.MOV.U32 R23, RZ, RZ, R29 ;  /* 0x000000ffff177224 */ /* 0x000fca00078e001d */
[----:B------:R0:W2:Y:S01]  /*2fd0*/  LDG.E R27, [R22.64] ;  /* 0x00000012161b7981 */ /* 0x0000a2000c1e1900 */
[----:B------:R-:W-:-:S04]  /*2fe0*/  IADD3 R30, P0, R28, UR4, RZ ;  /* 0x000000041c1e7c10 */ /* 0x000fc8000ff1e0ff */
[----:B------:R-:W-:Y:S02]  /*2ff0*/  IADD3.X R31, R29, UR5, RZ, P0, !PT ;  /* 0x000000051d1f7c10 */ /* 0x000fe400087fe4ff */
[----:B------:R-:W-:-:S03]  /*3000*/  IADD3 R36, P0, R30, UR4, RZ ;  /* 0x000000041e247c10 */ /* 0x000fc6000ff1e0ff */
[----:B------:R1:W3:Y:S01]  /*3010*/  LDG.E R35, [R30.64] ;  /* 0x000000121e237981 */ /* 0x0002e2000c1e1900 */
[----:B------:R-:W-:Y:S02]  /*3020*/  IADD3.X R37, R31, UR5, RZ, P0, !PT ;  /* 0x000000051f257c10 */ /* 0x000fe400087fe4ff */
[----:B------:R-:W-:-:S03]  /*3030*/  IADD3 R28, P0, R36, UR4, RZ ;  /* 0x00000004241c7c10 */ /* 0x000fc6000ff1e0ff */
[----:B------:R-:W4:Y:S01]  /*3040*/  LDG.E R36, [R36.64] ;  /* 0x0000001224247981 */ /* 0x000f22000c1e1900 */
[----:B------:R-:W-:Y:S02]  /*3050*/  IADD3.X R29, R37, UR5, RZ, P0, !PT ;  /* 0x00000005251d7c10 */ /* 0x000fe400087fe4ff */
[----:B------:R-:W-:-:S03]  /*3060*/  IADD3 R24, P0, R28, UR4, RZ ;  /* 0x000000041c187c10 */ /* 0x000fc6000ff1e0ff */
[----:B------:R5:W4:Y:S01]  /*3070*/  LDG.E R28, [R28.64] ;  /* 0x000000121c1c7981 */ /* 0x000b22000c1e1900 */
[----:B------:R-:W-:Y:S02]  /*3080*/  IADD3.X R25, R29, UR5, RZ, P0, !PT ;  /* 0x000000051d197c10 */ /* 0x000fe400087fe4ff */
[----:B0-----:R-:W-:-:S03]  /*3090*/  IADD3 R22, P0, R24, UR4, RZ ;  /* 0x0000000418167c10 */ /* 0x001fc6000ff1e0ff */
[----:B------:R2:W4:Y:S01]  /*30a0*/  LDG.E R24, [R24.64] ;  /* 0x0000001218187981 */ /* 0x000522000c1e1900 */
[----:B------:R-:W-:Y:S01]  /*30b0*/  IADD3.X R23, R25, UR5, RZ, P0, !PT ;  /* 0x0000000519177c10 */ /* 0x000fe200087fe4ff */
[----:B--2---:R-:W-:Y:S01]  /*30c0*/  FADD.FTZ R25, R26, R27 ;  /* 0x0000001b1a197221 */ /* 0x004fe20000010000 */
[----:B------:R-:W-:-:S03]  /*30d0*/  IADD3 R26, P0, R22, UR4, RZ ;  /* 0x00000004161a7c10 */ /* 0x000fc6000ff1e0ff */
[----:B------:R-:W2:Y:S01]  /*30e0*/  LDG.E R22, [R22.64] ;  /* 0x0000001216167981 */ /* 0x000ea2000c1e1900 */
[----:B------:R-:W-:Y:S02]  /*30f0*/  IADD3.X R27, R23, UR5, RZ, P0, !PT ;  /* 0x00000005171b7c10 */ /* 0x000fe400087fe4ff */
[----:B-1----:R-:W-:-:S03]  /*3100*/  IADD3 R30, P0, R26, UR4, RZ ;  /* 0x000000041a1e7c10 */ /* 0x002fc6000ff1e0ff */
[----:B------:R-:W2:Y:S01]  /*3110*/  LDG.E R26, [R26.64] ;  /* 0x000000121a1a7981 */ /* 0x000ea2000c1e1900 */
[----:B------:R-:W-:-:S05]  /*3120*/  IADD3.X R31, R27, UR5, RZ, P0, !PT ;  /* 0x000000051b1f7c10 */ /* 0x000fca00087fe4ff */
[----:B-----5:R-:W5:Y:S01]  /*3130*/  LDG.E R29, [R30.64] ;  /* 0x000000121e1d7981 */ /* 0x020f62000c1e1900 */
[----:B---3--:R-:W-:-:S04]  /*3140*/  FADD.FTZ R35, R25, R35 ;  /* 0x0000002319237221 */ /* 0x008fc80000010000 */
[----:B----4-:R-:W-:-:S04]  /*3150*/  FADD.FTZ R35, R35, R36 ;  /* 0x0000002423237221 */ /* 0x010fc80000010000 */
[----:B------:R-:W-:-:S04]  /*3160*/  FADD.FTZ R35, R35, R28 ;  /* 0x0000001c23237221 */ /* 0x000fc80000010000 */
[----:B------:R-:W-:Y:S01]  /*3170*/  FADD.FTZ R35, R35, R24 ;  /* 0x0000001823237221 */ /* 0x000fe20000010000 */
[----:B------:R-:W-:Y:S02]  /*3180*/  IADD3 R28, P3, R30, UR4, RZ ;  /* 0x000000041e1c7c10 */ /* 0x000fe4000ff7e0ff */
[----:B------:R-:W-:Y:S02]  /*3190*/  PLOP3.LUT P0, PT, PT, PT, PT, 0x8, 0x0 ;  /* 0x000000000000781c */ /* 0x000fe40003f0e170 */
[----:B------:R-:W-:Y:S01]  /*31a0*/  IADD3 R33, R33, 0x8, RZ ;  /* 0x0000000821217810 */ /* 0x000fe20007ffe0ff */
[----:B--2---:R-:W-:-:S04]  /*31b0*/  FADD.FTZ R35, R35, R22 ;  /* 0x0000001623237221 */ /* 0x004fc80000010000 */
[----:B------:R-:W-:-:S04]  /*31c0*/  FADD.FTZ R22, R35, R26 ;  /* 0x0000001a23167221 */ /* 0x000fc80000010000 */
[----:B-----5:R-:W-:Y:S01]  /*31d0*/  FADD.FTZ R26, R22, R29 ;  /* 0x0000001d161a7221 */ /* 0x020fe20000010000 */
[----:B------:R-:W-:Y:S02]  /*31e0*/  IADD3.X R29, R31, UR5, RZ, P3, !PT ;  /* 0x000000051f1d7c10 */ /* 0x000fe40009ffe4ff */
.L_x_1694:
[----:B------:R-:W-:Y:S05]  /*31f0*/  BSYNC B3 ;  /* 0x0000000000037941 */ /* 0x000fea0003800000 */
.L_x_1693:
[----:B------:R-:W-:-:S13]  /*3200*/  ISETP.LT.OR P0, PT, R33, R8, P0 ;  /* 0x000000082100720c */ /* 0x000fda0000701670 */
[----:B------:R-:W-:Y:S05]  /*3210*/  @!P0 BRA `(.L_x_1689) ;  /* 0x000000e000008947 */ /* 0x000fea0003800000 */
[----:B------:R-:W-:Y:S01]  /*3220*/  IADD3 R24, P0, R28, UR4, RZ ;  /* 0x000000041c187c10 */ /* 0x000fe2000ff1e0ff */
[----:B------:R0:W2:Y:S03]  /*3230*/  LDG.E R27, [R28.64] ;  /* 0x000000121c1b7981 */ /* 0x0000a6000c1e1900 */
[----:B------:R-:W-:Y:S02]  /*3240*/  IADD3.X R25, R29, UR5, RZ, P0, !PT ;  /* 0x000000051d197c10 */ /* 0x000fe400087fe4ff */
[----:B------:R-:W-:-:S03]  /*3250*/  IADD3 R22, P0, R24, UR4, RZ ;  /* 0x0000000418167c10 */ /* 0x000fc6000ff1e0ff */
[----:B------:R-:W3:Y:S01]  /*3260*/  LDG.E R24, [R24.64] ;  /* 0x0000001218187981 */ /* 0x000ee2000c1e1900 */
[----:B------:R-:W-:Y:S02]  /*3270*/  IADD3.X R23, R25, UR5, RZ, P0, !PT ;  /* 0x0000000519177c10 */ /* 0x000fe400087fe4ff */
[----:B0-----:R-:W-:-:S03]  /*3280*/  IADD3 R28, P0, R22, UR4, RZ ;  /* 0x00000004161c7c10 */ /* 0x001fc6000ff1e0ff */
[----:B------:R-:W4:Y:S01]  /*3290*/  LDG.E R22, [R22.64] ;  /* 0x0000001216167981 */ /* 0x000f22000c1e1900 */
[----:B------:R-:W-:-:S05]  /*32a0*/  IADD3.X R29, R23, UR5, RZ, P0, !PT ;  /* 0x00000005171d7c10 */ /* 0x000fca00087fe4ff */
[----:B------:R-:W5:Y:S01]  /*32b0*/  LDG.E R30, [R28.64] ;  /* 0x000000121c1e7981 */ /* 0x000f62000c1e1900 */
[----:B--2---:R-:W-:-:S04]  /*32c0*/  FADD.FTZ R27, R26, R27 ;  /* 0x0000001b1a1b7221 */ /* 0x004fc80000010000 */
[----:B---3--:R-:W-:-:S04]  /*32d0*/  FADD.FTZ R27, R27, R24 ;  /* 0x000000181b1b7221 */ /* 0x008fc80000010000 */
[----:B----4-:R-:W-:-:S04]  /*32e0*/  FADD.FTZ R27, R27, R22 ;  /* 0x000000161b1b7221 */ /* 0x010fc80000010000 */
[----:B-----5:R-:W-:Y:S02]  /*32f0*/  FADD.FTZ R26, R27, R30 ;  /* 0x0000001e1b1a7221 */ /* 0x020fe40000010000 */
.L_x_1689:
[----:B------:R-:W-:Y:S05]  /*3300*/  BSYNC B2 ;  /* 0x0000000000027941 */ /* 0x000fea0003800000 */
.L_x_1688:
[----:B------:R-:W-:Y:S05]  /*3310*/  @!P2 BRA `(.L_x_1695) ;  /* 0xfffff3500000a947 */ /* 0x000fea000383ffff */
[----:B------:R-:W-:Y:S05]  /*3320*/  BSYNC B1 ;  /* 0x0000000000017941 */ /* 0x000fea0003800000 */
.L_x_1685:
        /* <DEDUP_REMOVED lines=9> */
[----:B------:R0:W-:Y:S01]  /*33c0*/  STG.E [R14.64], R5 ;  /* 0x000000050e007986 */ /* 0x0001e2000c101912 */
[----:B------:R-:W-:Y:S05]  /*33d0*/  BRA `(.L_x_1696) ;  /* 0x0000001000007947 */ /* 0x000fea0003800000 */
.L_x_1684:
[----:B------:R0:W-:Y:S02]  /*33e0*/  STG.E [R14.64], RZ ;  /* 0x000000ff0e007986 */ /* 0x0001e4000c101912 */
.L_x_1696:
[----:B------:R-:W-:Y:S05]  /*33f0*/  BSYNC B0 ;  /* 0x0000000000007941 */ /* 0x000fea0003800000 */
.L_x_1683:
        /* <DEDUP_REMOVED lines=8> */
.L_x_1697:
[----:B------:R-:W-:Y:S05]  /*3480*/  EXIT ;  /* 0x000000000000794d */ /* 0x000fea0003800000 */
        .weak           $__internal_25_$__cuda_sm20_div_s64
        .type           $__internal_25_$__cuda_sm20_div_s64,@function
        .size           $__internal_25_$__cuda_sm20_div_s64,(.L_x_1862 - $__internal_25_$__cuda_sm20_div_s64)
$__internal_25_$__cuda_sm20_div_s64:
[-C--:B------:R-:W-:Y:S02]  /*3490*/  IADD3 R15, P1, RZ, -R6.reuse, RZ ;  /* 0x80000006ff0f7210 */ /* 0x080fe40007f3e0ff */
[----:B------:R-:W-:Y:S02]  /*34a0*/  ISETP.GE.AND P0, PT, R5, RZ, PT ;  /* 0x000000ff0500720c */ /* 0x000fe40003f06270 */
[-C--:B------:R-:W-:Y:S02]  /*34b0*/  IADD3.X R12, RZ, ~R5.reuse, RZ, P1, !PT ;  /* 0x80000005ff0c7210 */ /* 0x080fe40000ffe4ff */
[----:B------:R-:W-:Y:S02]  /*34c0*/  SEL R14, R15, R6, !P0 ;  /* 0x000000060f0e7207 */ /* 0x000fe40004000000 */
[----:B------:R-:W-:Y:S02]  /*34d0*/  SEL R15, R12, R5, !P0 ;  /* 0x000000050c0f7207 */ /* 0x000fe40004000000 */
[----:B------:R-:W-:-:S02]  /*34e0*/  ISETP.GE.AND P3, PT, R7, RZ, PT ;  /* 0x000000ff0700720c */ /* 0x000fc40003f66270 */
        /* <DEDUP_REMOVED lines=33> */
[----:B------:R-:W-:Y:S01]  /*3700*/  SEL R21, R20, R7, !P3 ;  /* 0x0000000714157207 */ /* 0x000fe20005800000 */
[----:B------:R-:W-:Y:S02]  /*3710*/  IMAD.MOV.U32 R13, RZ, RZ, RZ ;  /* 0x000000ffff0d7224 */ /* 0x000fe400078e00ff */
        /* <DEDUP_REMOVED lines=10> */
[----:B------:R-:W-:Y:S01]  /*37c0*/  IMAD R8, R23, R15, R13 ;  /* 0x0000000f17087224 */ /* 0x000fe200078e020d */
[----:B------:R-:W-:-:S03]  /*37d0*/  IADD3 R27, P1, -R12, R17, RZ ;  /* 0x000000110c1b7210 */ /* 0x000fc60007f3e1ff */
[-C--:B------:R-:W-:Y:S01]  /*37e0*/  IMAD R8, R25, R14.reuse, R8 ;  /* 0x0000000e19087224 */ /* 0x080fe200078e0208 */
[----:B------:R-:W-:-:S03]  /*37f0*/  ISETP.GE.U32.AND P0, PT, R27, R14, PT ;  /* 0x0000000e1b00720c */ /* 0x000fc60003f06070 */
        /* <DEDUP_REMOVED lines=19> */
[----:B------:R-:W-:-:S03]  /*3930*/  ISETP.NE.U32.AND P0, PT, R6, RZ, PT ;  /* 0x000000ff0600720c */ /* 0x000fc60003f05070 */
[----:B------:R-:W-:Y:S01]  /*3940*/  IMAD.X R6, RZ, RZ, ~R7, P2 ;  /* 0x000000ffff067224 */ /* 0x000fe200010e0e07 */
[----:B------:R-:W-:Y:S02]  /*3950*/  ISETP.NE.AND.EX P0, PT, R5, RZ, PT, P0 ;  /* 0x000000ff0500720c */ /* 0x000fe40003f05300 */
[----:B------:R-:W-:Y:S02]  /*3960*/  SEL R5, R13, R8, !P1 ;  /* 0x000000080d057207 */ /* 0x000fe40004800000 */
[----:B------:R-:W-:Y:S01]  /*3970*/  SEL R8, R6, R7, !P1 ;  /* 0x0000000706087207 */ /* 0x000fe20004800000 */
[----:B------:R-:W-:Y:S01]  /*3980*/  IMAD.MOV.U32 R6, RZ, RZ, R10 ;  /* 0x000000ffff067224 */ /* 0x000fe200078e000a */
[----:B------:R-:W-:Y:S01]  /*3990*/  SEL R5, R5, 0xffffffff, P0 ;  /* 0xffffffff05057807 */ /* 0x000fe20000000000 */
[----:B------:R-:W-:Y:S01]  /*39a0*/  IMAD.MOV.U32 R7, RZ, RZ, 0x0 ;  /* 0x00000000ff077424 */ /* 0x000fe200078e00ff */
[----:B------:R-:W-:-:S03]  /*39b0*/  SEL R8, R8, 0xffffffff, P0 ;  /* 0xffffffff08087807 */ /* 0x000fc60000000000 */
[----:B------:R-:W-:Y:S05]  /*39c0*/  RET.REL.NODEC R6 `(_ZN2at6native49_GLOBAL__N__3489678a_16_AveragePool2d_cu_fb80407630avg_pool2d_out_cuda_frame_nhwcIffEEviPKT_llliiiiiiiiPS3_ibb) ;  /* 0xffffc63006007950 */ /* 0x000fea0003c3ffff */
.L_x_1699:
        /* <DEDUP_REMOVED lines=11> */
.L_x_1862:


//--------------------- .text._ZN2at6native49_GLOBAL__N__3489678a_16_AveragePool2d_cu_fb80407625avg_pool2d_out_cuda_frameIddEEviPKT_lllliiiiiiiPS3_ibb --------------------------
	.section	.text._ZN2at6native49_GLOBAL__N__3489678a_16_AveragePool2d_cu_fb80407625avg_pool2d_out_cuda_frameIddEEviPKT_lllliiiiiiiPS3_ibb,"ax",@progbits
	.sectioninfo	@"SHI_REGISTERS=40"
	.align	128
.text._ZN2at6native49_GLOBAL__N__3489678a_16_AveragePool2d_cu_fb80407625avg_pool2d_out_cuda_frameIddEEviPKT_lllliiiiiiiPS3_ibb:
        .type           _ZN2at6native49_GLOBAL__N__3489678a_16_AveragePool2d_cu_fb80407625avg_pool2d_out_cuda_frameIddEEviPKT_lllliiiiiiiPS3_ibb,@function
        .size           _ZN2at6native49_GLOBAL__N__3489678a_16_AveragePool2d_cu_fb80407625avg_pool2d_out_cuda_frameIddEEviPKT_lllliiiiiiiPS3_ibb,(.L_x_1864 - _ZN2at6native49_GLOBAL__N__3489678a_16_AveragePool2d_cu_fb80407625avg_pool2d_out_cuda_frameIddEEviPKT_lllliiiiiiiPS3_ibb)
        .other          _ZN2at6native49_GLOBAL__N__3489678a_16_AveragePool2d_cu_fb80407625avg_pool2d_out_cuda_frameIddEEviPKT_lllliiiiiiiPS3_ibb,@"STO_CUDA_ENTRY STV_DEFAULT"
_ZN2at6native49_GLOBAL__N__3489678a_16_AveragePool2d_cu_fb80407625avg_pool2d_out_cuda_frameIddEEviPKT_lllliiiiiiiPS3_ibb:
        /* <DEDUP_REMOVED lines=28> */
.L_x_1724:
[----:B------:R-:W-:Y:S01]  /*01c0*/  IABS R8, c[0x0][0x190] ;  /* 0x0000640000087a13 */ /* 0x000fe20000000000 */
[----:B------:R-:W-:Y:S01]  /*01d0*/  BSSY B0, `(.L_x_1701) ;  /* 0x000003b000007945 */ /* 0x000fe20003800000 */
[----:B------:R-:W-:Y:S02]  /*01e0*/  IABS R9, R0 ;  /* 0x0000000000097213 */ /* 0x000fe40000000000 */
[----:B0-2---:R-:W0:Y:S08]  /*01f0*/  I2F.RP R6, R8 ;  /* 0x0000000800067306 */ /* 0x005e300000209400 */
[----:B0-----:R-:W0:Y:S02]  /*0200*/  MUFU.RCP R6, R6 ;  /* 0x0000000600067308 */ /* 0x001e240000001000 */
[----:B0-----:R-:W-:-:S06]  /*0210*/  IADD3 R4, R6, 0xffffffe, RZ ;  /* 0x0ffffffe06047810 */ /* 0x001fcc0007ffe0ff */
[----:B-1----:R0:W1:Y:S02]  /*0220*/  F2I.FTZ.U32.TRUNC.NTZ R5, R4 ;  /* 0x0000000400057305 */ /* 0x002064000021f000 */
[----:B0-----:R-:W-:Y:S02]  /*0230*/  IMAD.MOV.U32 R4, RZ, RZ, RZ ;  /* 0x000000ffff047224 */ /* 0x001fe400078e00ff */
[----:B-1----:R-:W-:-:S04]  /*0240*/  IMAD.MOV R7, RZ, RZ, -R5 ;  /* 0x000000ffff077224 */ /* 0x002fc800078e0a05 */
[----:B------:R-:W-:-:S04]  /*0250*/  IMAD R7, R7, R8, RZ ;  /* 0x0000000807077224 */ /* 0x000fc800078e02ff */
        /* <DEDUP_REMOVED lines=23> */
[----:B------:R-:W-:Y:S05]  /*03d0*/  CALL.REL.NOINC `($__internal_27_$__cuda_sm20_div_s64) ;  /* 0x00002e5000007944 */ /* 0x000fea0003c00000 */
[--C-:B------:R-:W-:Y:S02]  /*03e0*/  IMAD.MOV R6, RZ, RZ, -R7.reuse ;  /* 0x000000ffff067224 */ /* 0x100fe400078e0a07 */
[----:B------:R-:W-:Y:S02]  /*03f0*/  IMAD.MOV.U32 R8, RZ, RZ, R7 ;  /* 0x000000ffff087224 */ /* 0x000fe400078e0007 */
[----:B------:R-:W-:Y:S02]  /*0400*/  IMAD R13, R6, c[0x0][0x188], R13 ;  /* 0x00006200060d7a24 */ /* 0x000fe400078e020d */
[----:B------:R-:W-:Y:S01]  /*0410*/  IMAD.MOV.U32 R9, RZ, RZ, R4 ;  /* 0x000000ffff097224 */ /* 0x000fe200078e0004 */
[----:B------:R-:W-:Y:S05]  /*0420*/  BRA `(.L_x_1703) ;  /* 0x0000015000007947 */ /* 0x000fea0003800000 */
.L_x_1702:
        /* <DEDUP_REMOVED lines=21> */
.L_x_1703:
[----:B------:R-:W-:Y:S05]  /*0580*/  BSYNC B0 ;  /* 0x0000000000007941 */ /* 0x000fea0003800000 */
.L_x_1701:
        /* <DEDUP_REMOVED lines=9> */
[----:B------:R-:W-:Y:S05]  /*0620*/  CALL.REL.NOINC `($__internal_27_$__cuda_sm20_div_s64) ;  /* 0x00002c0000007944 */ /* 0x000fea0003c00000 */
[----:B------:R-:W-:-:S04]  /*0630*/  IMAD.MOV R5, RZ, RZ, -R7 ;  /* 0x000000ffff057224 */ /* 0x000fc800078e0a07 */
[----:B------:R-:W-:Y:S01]  /*0640*/  IMAD R8, R5, c[0x0][0x170], R8 ;  /* 0x00005c0005087a24 */ /* 0x000fe200078e0208 */
[----:B------:R-:W-:Y:S05]  /*0650*/  BRA `(.L_x_1706) ;  /* 0x0000014000007947 */ /* 0x000fea0003800000 */
.L_x_1705:
        /* <DEDUP_REMOVED lines=20> */
.L_x_1706:
[----:B------:R-:W-:Y:S05]  /*07a0*/  BSYNC B0 ;  /* 0x0000000000007941 */ /* 0x000fea0003800000 */
.L_x_1704:
        /* <DEDUP_REMOVED lines=47> */
[----:B------:R-:W-:Y:S01]  /*0aa0*/  LOP3.LUT R16, RZ, R10, RZ, 0x33, !PT ;  /* 0x0000000aff107212 */ /* 0x000fe200078e33ff */
[----:B------:R-:W-:Y:S01]  /*0ab0*/  IMAD R9, R9, c[0x0][0x1a0], R2 ;  /* 0x0000680009097a24 */ /* 0x000fe200078e0202 */
[----:B------:R-:W-:Y:S01]  /*0ac0*/  IADD3 R30, R10, 0x3, RZ ;  /* 0x000000030a1e7810 */ /* 0x000fe20007ffe0ff */
[----:B------:R-:W-:Y:S01]  /*0ad0*/  IMAD R18, R14, c[0x0][0x170], RZ ;  /* 0x00005c000e127a24 */ /* 0x000fe200078e02ff */
[----:B------:R-:W-:Y:S02]  /*0ae0*/  CS2R R24, SRZ ;  /* 0x0000000000187805 */ /* 0x000fe4000001ff00 */
[----:B------:R-:W-:Y:S01]  /*0af0*/  IMNMX R11, R9, UR10, !PT ;  /* 0x0000000a090b7c17 */ /* 0x000fe2000f800200 */
[----:B------:R-:W-:Y:S01]  /*0b00*/  IMAD R19, R7, c[0x0][0x174], R18 ;  /* 0x00005d0007137a24 */ /* 0x000fe200078e0212 */
[----:B------:R-:W-:-:S02]  /*0b10*/  SHF.R.S32.HI R9, RZ, 0x1f, R8 ;  /* 0x0000001fff097819 */ /* 0x000fc40000011408 */
[----:B------:R-:W-:-:S03]  /*0b20*/  IMNMX R11, R11, UR7, !PT ;  /* 0x000000070b0b7c17 */ /* 0x000fc6000f800200 */
[----:B------:R-:W-:Y:S01]  /*0b30*/  IMAD.WIDE.U32 R14, R7, c[0x0][0x170], R8 ;  /* 0x00005c00070e7a25 */ /* 0x000fe200078e0008 */
[--C-:B------:R-:W-:Y:S02]  /*0b40*/  IADD3 R20, -R11, -0x2, -R10.reuse ;  /* 0xfffffffe0b147810 */ /* 0x100fe40007ffe90a */
[----:B------:R-:W-:Y:S01]  /*0b50*/  IADD3 R8, R10, 0x1, RZ ;  /* 0x000000010a087810 */ /* 0x000fe20007ffe0ff */
[----:B------:R-:W-:Y:S01]  /*0b60*/  IMAD.IADD R16, R16, 0x1, -R11 ;  /* 0x0000000110107824 */ /* 0x000fe200078e0a0b */
[----:B------:R-:W-:Y:S01]  /*0b70*/  ISETP.GE.U32.AND P1, PT, R20, 0x3, PT ;  /* 0x000000031400780c */ /* 0x000fe20003f26070 */
[----:B------:R-:W-:Y:S01]  /*0b80*/  IMAD.MOV.U32 R7, RZ, RZ, R17 ;  /* 0x000000ffff077224 */ /* 0x000fe200078e0011 */
[----:B------:R-:W-:Y:S01]  /*0b90*/  SHF.R.S32.HI R11, RZ, 0x1f, R10 ;  /* 0x0000001fff0b7819 */ /* 0x000fe2000001140a */
[----:B------:R-:W-:Y:S01]  /*0ba0*/  IMAD.IADD R32, R15, 0x1, R19 ;  /* 0x000000010f207824 */ /* 0x000fe200078e0213 */
[----:B------:R-:W-:Y:S02]  /*0bb0*/  IADD3 R9, R10, 0x2, RZ ;  /* 0x000000020a097810 */ /* 0x000fe40007ffe0ff */
[----:B------:R-:W-:-:S04]  /*0bc0*/  LOP3.LUT R33, R16, 0x3, RZ, 0xc0, !PT ;  /* 0x0000000310217812 */ /* 0x000fc800078ec0ff */
.L_x_1719:
[----:B------:R-:W-:Y:S01]  /*0bd0*/  ISETP.NE.AND P0, PT, R33, RZ, PT ;  /* 0x000000ff2100720c */ /* 0x000fe20003f05270 */
[--C-:B0-----:R-:W-:Y:S01]  /*0be0*/  IMAD.MOV.U32 R16, RZ, RZ, R7.reuse ;  /* 0x000000ffff107224 */ /* 0x101fe200078e0007 */
        /* <DEDUP_REMOVED lines=9> */
[----:B-1----:R-:W-:Y:S05]  /*0c80*/  @!P0 BRA `(.L_x_1711) ;  /* 0x0000012000008947 */ /* 0x002fea0003800000 */
[----:B------:R-:W-:Y:S02]  /*0c90*/  IMAD R19, R35, c[0x0][0x180], RZ ;  /* 0x0000600023137a24 */ /* 0x000fe400078e02ff */
[----:B------:R-:W-:-:S04]  /*0ca0*/  IMAD.WIDE.U32 R20, R16, c[0x0][0x180], R10 ;  /* 0x0000600010147a25 */ /* 0x000fc800078e000a */
[----:B------:R-:W-:Y:S01]  /*0cb0*/  IMAD R19, R16, c[0x0][0x184], R19 ;  /* 0x0000610010137a24 */ /* 0x000fe200078e0213 */
[----:B------:R-:W-:-:S03]  /*0cc0*/  LEA R18, P0, R20, c[0x0][0x168], 0x3 ;  /* 0x00005a0014127a11 */ /* 0x000fc600078018ff */
[----:B------:R-:W-:-:S05]  /*0cd0*/  IMAD.IADD R19, R21, 0x1, R19 ;  /* 0x0000000115137824 */ /* 0x000fca00078e0213 */
[----:B------:R-:W-:-:S05]  /*0ce0*/  LEA.HI.X R19, R20, c[0x0][0x16c], R19, 0x3, P0 ;  /* 0x00005b0014137a11 */ /* 0x000fca00000f1c13 */
[----:B------:R-:W2:Y:S01]  /*0cf0*/  LDG.E.64 R20, [R18.64] ;  /* 0x0000000c12147981 */ /* 0x000ea2000c1e1b00 */
[----:B------:R-:W-:Y:S01]  /*0d00*/  ISETP.NE.AND P0, PT, R33, 0x1, PT ;  /* 0x000000012100780c */ /* 0x000fe20003f05270 */
[----:B------:R-:W-:Y:S01]  /*0d10*/  IMAD.MOV.U32 R36, RZ, RZ, R8 ;  /* 0x000000ffff247224 */ /* 0x000fe200078e0008 */
[----:B--2---:R0:W1:-:S11]  /*0d20*/  DADD R24, R24, R20 ;  /* 0x0000000018187229 */ /* 0x0040560000000014 */
[----:B------:R-:W-:Y:S05]  /*0d30*/  @!P0 BRA `(.L_x_1711) ;  /* 0x0000007000008947 */ /* 0x000fea0003800000 */
[----:B------:R-:W-:Y:S01]  /*0d40*/  ISETP.NE.AND P0, PT, R33, 0x2, PT ;  /* 0x000000022100780c */ /* 0x000fe20003f05270 */
[----:B------:R-:W2:-:S12]  /*0d50*/  LDG.E.64 R22, [R18.64+0x8] ;  /* 0x0000080c12167981 */ /* 0x000e98000c1e1b00 */
[----:B0-----:R-:W3:Y:S01]  /*0d60*/  @P0 LDG.E.64 R20, [R18.64+0x10] ;  /* 0x0000100c12140981 */ /* 0x001ee2000c1e1b00 */
[----:B------:R-:W-:Y:S02]  /*0d70*/  IMAD.MOV.U32 R36, RZ, RZ, R9 ;  /* 0x000000ffff247224 */ /* 0x000fe400078e0009 */
[----:B------:R-:W-:Y:S01]  /*0d80*/  @P0 IMAD.MOV.U32 R36, RZ, RZ, R30 ;  /* 0x000000ffff240224 */ /* 0x000fe200078e001e */
[----:B-12---:R-:W3:-:S06]  /*0d90*/  DADD R24, R24, R22 ;  /* 0x0000000018187229 */ /* 0x006ecc0000000016 */
[----:B---3--:R0:W1:-:S06]  /*0da0*/  @P0 DADD R24, R24, R20 ;  /* 0x0000000018180229 */ /* 0x00804c0000000014 */
.L_x_1711:
[----:B------:R-:W-:Y:S05]  /*0db0*/  BSYNC B2 ;  /* 0x0000000000027941 */ /* 0x000fea0003800000 */
.L_x_1710:
        /* <DEDUP_REMOVED lines=9> */
.L_x_1716:
[----:B------:R-:W-:Y:S01]  /*0e50*/  SHF.R.S32.HI R37, RZ, 0x1f, R36 ;  /* 0x0000001fff257819 */ /* 0x000fe20000011424 */
[----:B0-----:R-:W-:-:S04]  /*0e60*/  IMAD R21, R35, c[0x0][0x180], RZ ;  /* 0x0000600023157a24 */ /* 0x001fc800078e02ff */
[----:B------:R-:W-:-:S04]  /*0e70*/  IMAD.WIDE.U32 R18, R16, c[0x0][0x180], R36 ;  /* 0x0000600010127a25 */ /* 0x000fc800078e0024 */
[----:B------:R-:W-:Y:S01]  /*0e80*/  IMAD R34, R16, c[0x0][0x184], R21 ;  /* 0x0000610010227a24 */ /* 0x000fe200078e0215 */
[----:B------:R-:W-:-:S03]  /*0e90*/  LEA R26, P3, R18, c[0x0][0x168], 0x3 ;  /* 0x00005a00121a7a11 */ /* 0x000fc600078618ff */
[----:B------:R-:W-:-:S05]  /*0ea0*/  IMAD.IADD R19, R34, 0x1, R19 ;  /* 0x0000000122137824 */ /* 0x000fca00078e0213 */
[----:B------:R-:W-:-:S05]  /*0eb0*/  LEA.HI.X R27, R18, c[0x0][0x16c], R19, 0x3, P3 ;  /* 0x00005b00121b7a11 */ /* 0x000fca00018f1c13 */
[----:B------:R0:W2:Y:S04]  /*0ec0*/  LDG.E.64 R18, [R26.64] ;  /* 0x0000000c1a127981 */ /* 0x0000a8000c1e1b00 */
[----:B------:R0:W3:Y:S04]  /*0ed0*/  LDG.E.64 R22, [R26.64+0x8] ;  /* 0x0000080c1a167981 */ /* 0x0000e8000c1e1b00 */
[----:B------:R0:W4:Y:S04]  /*0ee0*/  LDG.E.64 R20, [R26.64+0x10] ;  /* 0x0000100c1a147981 */ /* 0x000128000c1e1b00 */
[----:B0-----:R-:W5:Y:S01]  /*0ef0*/  LDG.E.64 R26, [R26.64+0x18] ;  /* 0x0000180c1a1a7981 */ /* 0x001f62000c1e1b00 */
[----:B-12---:R-:W3:-:S06]  /*0f00*/  DADD R18, R18, R24 ;  /* 0x0000000012127229 */ /* 0x006ecc0000000018 */
[----:B---3--:R0:W4:Y:S02]  /*0f10*/  DADD R22, R18, R22 ;  /* 0x0000000012167229 */ /* 0x0081240000000016 */
[----:B0-----:R-:W-:-:S04]  /*0f20*/  IADD3 R18, R36, 0x4, RZ ;  /* 0x0000000424127810 */ /* 0x001fc80007ffe0ff */
[----:B------:R-:W-:Y:S01]  /*0f30*/  SHF.R.S32.HI R19, RZ, 0x1f, R18 ;  /* 0x0000001fff137819 */ /* 0x000fe20000011412 */
[----:B----4-:R-:W5:-:S04]  /*0f40*/  DADD R20, R22, R20 ;  /* 0x0000000016147229 */ /* 0x010f480000000014 */
[----:B------:R-:W-:-:S04]  /*0f50*/  IMAD.WIDE.U32 R18, R16, c[0x0][0x180], R18 ;  /* 0x0000600010127a25 */ /* 0x000fc800078e0012 */
[----:B------:R-:W-:Y:S01]  /*0f60*/  IMAD.IADD R19, R34, 0x1, R19 ;  /* 0x0000000122137824 */ /* 0x000fe200078e0213 */
[----:B------:R-:W-:-:S04]  /*0f70*/  LEA R28, P3, R18, c[0x0][0x168], 0x3 ;  /* 0x00005a00121c7a11 */ /* 0x000fc800078618ff */
[----:B------:R-:W-:-:S05]  /*0f80*/  LEA.HI.X R29, R18, c[0x0][0x16c], R19, 0x3, P3 ;  /* 0x00005b00121d7a11 */ /* 0x000fca00018f1c13 */
[----:B------:R-:W2:Y:S04]  /*0f90*/  LDG.E.64 R18, [R28.64] ;  /* 0x0000000c1c127981 */ /* 0x000ea8000c1e1b00 */
[----:B------:R-:W3:Y:S01]  /*0fa0*/  LDG.E.64 R24, [R28.64+0x8] ;  /* 0x0000080c1c187981 */ /* 0x000ee2000c1e1b00 */
[----:B-----5:R0:W2:-:S03]  /*0fb0*/  DADD R26, R20, R26 ;  /* 0x00000000141a7229 */ /* 0x020086000000001a */
[----:B0-----:R-:W4:Y:S04]  /*0fc0*/  LDG.E.64 R20, [R28.64+0x10] ;  /* 0x0000100c1c147981 */ /* 0x001f28000c1e1b00 */
[----:B------:R-:W5:Y:S01]  /*0fd0*/  LDG.E.64 R22, [R28.64+0x18] ;  /* 0x0000180c1c167981 */ /* 0x000f62000c1e1b00 */
[----:B--2---:R-:W3:-:S06]  /*0fe0*/  DADD R18, R26, R18 ;  /* 0x000000001a127229 */ /* 0x004ecc0000000012 */
[----:B---3--:R0:W4:Y:S02]  /*0ff0*/  DADD R24, R18, R24 ;  /* 0x0000000012187229 */ /* 0x0081240000000018 */
[----:B0-----:R-:W-:-:S04]  /*1000*/  IADD3 R18, R36, 0x8, RZ ;  /* 0x0000000824127810 */ /* 0x001fc80007ffe0ff */
[----:B------:R-:W-:-:S05]  /*1010*/  SHF.R.S32.HI R19, RZ, 0x1f, R18 ;  /* 0x0000001fff137819 */ /* 0x000fca0000011412 */
[----:B------:R-:W-:-:S04]  /*1020*/  IMAD.WIDE.U32 R18, R16, c[0x0][0x180], R18 ;  /* 0x0000600010127a25 */ /* 0x000fc800078e0012 */
[----:B------:R-:W-:Y:S01]  /*1030*/  IMAD.IADD R19, R34, 0x1, R19 ;  /* 0x0000000122137824 */ /* 0x000fe200078e0213 */
[----:B------:R-:W-:-:S04]  /*1040*/  LEA R26, P3, R18, c[0x0][0x168], 0x3 ;  /* 0x00005a00121a7a11 */ /* 0x000fc800078618ff */
[----:B------:R-:W-:Y:S01]  /*1050*/  LEA.HI.X R27, R18, c[0x0][0x16c], R19, 0x3, P3 ;  /* 0x00005b00121b7a11 */ /* 0x000fe200018f1c13 */
[----:B----4-:R0:W5:-:S04]  /*1060*/  DADD R18, R24, R20 ;  /* 0x0000000018127229 */ /* 0x0101480000000014 */
[----:B0-----:R-:W2:Y:S04]  /*1070*/  LDG.E.64 R24, [R26.64] ;  /* 0x0000000c1a187981 */ /* 0x001ea8000c1e1b00 */
        /* <DEDUP_REMOVED lines=13> */
[----:B------:R-:W2:Y:S04]  /*1150*/  LDG.E.64 R20, [R24.64] ;  /* 0x0000000c18147981 */ /* 0x000ea8000c1e1b00 */
[----:B0-----:R-:W3:Y:S01]  /*1160*/  LDG.E.64 R18, [R24.64+0x8] ;  /* 0x0000080c18127981 */ /* 0x001ee2000c1e1b00 */
[----:B-----5:R0:W2:-:S03]  /*1170*/  DADD R28, R22, R28 ;  /* 0x00000000161c7229 */ /* 0x020086000000001c */
[----:B0-----:R-:W4:Y:S04]  /*1180*/  LDG.E.64 R22, [R24.64+0x10] ;  /* 0x0000100c18167981 */ /* 0x001f28000c1e1b00 */
[----:B------:R-:W5:Y:S01]  /*1190*/  LDG.E.64 R26, [R24.64+0x18] ;  /* 0x0000180c181a7981 */ /* 0x000f62000c1e1b00 */
[----:B------:R-:W-:-:S04]  /*11a0*/  IADD3 R36, R36, 0x10, RZ ;  /* 0x0000001024247810 */ /* 0x000fc80007ffe0ff */
[----:B------:R-:W-:Y:S01]  /*11b0*/  ISETP.GE.AND P3, PT, R36, R31, PT ;  /* 0x0000001f2400720c */ /* 0x000fe20003f66270 */
[----:B--2---:R-:W3:-:S06]  /*11c0*/  DADD R20, R28, R20 ;  /* 0x000000001c147229 */ /* 0x004ecc0000000014 */
[----:B---3--:R-:W4:-:S06]  /*11d0*/  DADD R18, R20, R18 ;  /* 0x0000000014127229 */ /* 0x008f0c0000000012 */
[----:B----4-:R-:W5:-:S06]  /*11e0*/  DADD R18, R18, R22 ;  /* 0x0000000012127229 */ /* 0x010f4c0000000016 */
[----:B-----5:R0:W1:Y:S01]  /*11f0*/  DADD R24, R18, R26 ;  /* 0x0000000012187229 */ /* 0x020062000000001a */
[----:B------:R-:W-:Y:S05]  /*1200*/  @!P3 BRA `(.L_x_1716) ;  /* 0xfffffc400000b947 */ /* 0x000fea000383ffff */
.L_x_1715:
[----:B------:R-:W-:Y:S05]  /*1210*/  BSYNC B3 ;  /* 0x0000000000037941 */ /* 0x000fea0003800000 */
.L_x_1714:
[----:B0-----:R-:W-:Y:S01]  /*1220*/  IMAD.IADD R18, R5, 0x1, -R36 ;  /* 0x0000000105127824 */ /* 0x001fe200078e0a24 */
        /* <DEDUP_REMOVED lines=10> */
[----:B------:R-:W2:Y:S04]  /*12d0*/  LDG.E.64 R28, [R22.64] ;  /* 0x0000000c161c7981 */ /* 0x000ea8000c1e1b00 */
[----:B------:R-:W3:Y:S04]  /*12e0*/  LDG.E.64 R20, [R22.64+0x8] ;  /* 0x0000080c16147981 */ /* 0x000ee8000c1e1b00 */
[----:B------:R-:W4:Y:S01]  /*12f0*/  LDG.E.64 R18, [R22.64+0x10] ;  /* 0x0000100c16127981 */ /* 0x000f22000c1e1b00 */
[----:B-12---:R0:W3:Y:S02]  /*1300*/  DADD R28, R24, R28 ;  /* 0x00000000181c7229 */ /* 0x0060e4000000001c */
[----:B0-----:R-:W-:-:S04]  /*1310*/  IADD3 R24, R36, 0x4, RZ ;  /* 0x0000000424187810 */ /* 0x001fc80007ffe0ff */
[----:B------:R-:W-:-:S05]  /*1320*/  SHF.R.S32.HI R25, RZ, 0x1f, R24 ;  /* 0x0000001fff197819 */ /* 0x000fca0000011418 */
[----:B------:R-:W-:-:S04]  /*1330*/  IMAD.WIDE.U32 R24, R16, c[0x0][0x180], R24 ;  /* 0x0000600010187a25 */ /* 0x000fc800078e0018 */
[----:B------:R-:W-:Y:S01]  /*1340*/  IMAD.IADD R27, R27, 0x1, R25 ;  /* 0x000000011b1b7824 */ /* 0x000fe200078e0219 */
[----:B------:R-:W-:Y:S01]  /*1350*/  LEA R26, P0, R24, c[0x0][0x168], 0x3 ;  /* 0x00005a00181a7a11 */ /* 0x000fe200078018ff */
[----:B---3--:R0:W4:-:S03]  /*1360*/  DADD R28, R28, R20 ;  /* 0x000000001c1c7229 */ /* 0x0081060000000014 */
[----:B------:R-:W-:Y:S02]  /*1370*/  LEA.HI.X R27, R24, c[0x0][0x16c], R27, 0x3, P0 ;  /* 0x00005b00181b7a11 */ /* 0x000fe400000f1c1b */
[----:B------:R4:W2:Y:S04]  /*1380*/  LDG.E.64 R24, [R22.64+0x18] ;  /* 0x0000180c16187981 */ /* 0x0008a8000c1e1b00 */
[----:B0-----:R0:W3:Y:S01]  /*1390*/  LDG.E.64 R20, [R26.64] ;  /* 0x0000000c1a147981 */ /* 0x0010e2000c1e1b00 */
[----:B----4-:R1:W2:-:S03]  /*13a0*/  DADD R22, R28, R18 ;  /* 0x000000001c167229 */ /* 0x0102860000000012 */
[----:B-1----:R0:W4:Y:S04]  /*13b0*/  LDG.E.64 R28, [R26.64+0x8] ;  /* 0x0000080c1a1c7981 */ /* 0x002128000c1e1b00 */
[----:B------:R0:W5:Y:S04]  /*13c0*/  LDG.E.64 R18, [R26.64+0x10] ;  /* 0x0000100c1a127981 */ /* 0x000168000c1e1b00 */
[----:B0-----:R-:W5:Y:S01]  /*13d0*/  LDG.E.64 R26, [R26.64+0x18] ;  /* 0x0000180c1a1a7981 */ /* 0x001f62000c1e1b00 */
[----:B------:R-:W-:Y:S02]  /*13e0*/  PLOP3.LUT P0, PT, PT, PT, PT, 0x8, 0x0 ;  /* 0x000000000000781c */ /* 0x000fe40003f0e170 */
[----:B------:R-:W-:Y:S01]  /*13f0*/  IADD3 R36, R36, 0x8, RZ ;  /* 0x0000000824247810 */ /* 0x000fe20007ffe0ff */
[----:B--2---:R-:W3:-:S06]  /*1400*/  DADD R24, R22, R24 ;  /* 0x0000000016187229 */ /* 0x004ecc0000000018 */
[----:B---3--:R-:W4:-:S06]  /*1410*/  DADD R20, R24, R20 ;  /* 0x0000000018147229 */ /* 0x008f0c0000000014 */
[----:B----4-:R-:W5:-:S06]  /*1420*/  DADD R20, R20, R28 ;  /* 0x0000000014147229 */ /* 0x010f4c000000001c */
[----:B-----5:R-:W0:-:S06]  /*1430*/  DADD R18, R20, R18 ;  /* 0x0000000014127229 */ /* 0x020e0c0000000012 */
[----:B0-----:R0:W1:-:S06]  /*1440*/  DADD R24, R18, R26 ;  /* 0x0000000012187229 */ /* 0x00104c000000001a */
.L_x_1718:
[----:B------:R-:W-:Y:S05]  /*1450*/  BSYNC B3 ;  /* 0x0000000000037941 */ /* 0x000fea0003800000 */
.L_x_1717:
[----:B------:R-:W-:-:S13]  /*1460*/  ISETP.LT.OR P0, PT, R36, R5, P0 ;  /* 0x000000052400720c */ /* 0x000fda0000701670 */
[----:B------:R-:W-:Y:S05]  /*1470*/  @!P0 BRA `(.L_x_1713) ;  /* 0x000000f000008947 */ /* 0x000fea0003800000 */
[----:B------:R-:W-:Y:S01]  /*1480*/  SHF.R.S32.HI R37, RZ, 0x1f, R36 ;  /* 0x0000001fff257819 */ /* 0x000fe20000011424 */
[----:B------:R-:W-:-:S04]  /*1490*/  IMAD R35, R35, c[0x0][0x180], RZ ;  /* 0x0000600023237a24 */ /* 0x000fc800078e02ff */
[C---:B------:R-:W-:Y:S02]  /*14a0*/  IMAD R35, R16.reuse, c[0x0][0x184], R35 ;  /* 0x0000610010237a24 */ /* 0x040fe400078e0223 */
[----:B------:R-:W-:-:S04]  /*14b0*/  IMAD.WIDE.U32 R16, R16, c[0x0][0x180], R36 ;  /* 0x0000600010107a25 */ /* 0x000fc800078e0024 */
[----:B------:R-:W-:Y:S01]  /*14c0*/  IMAD.IADD R17, R35, 0x1, R17 ;  /* 0x0000000123117824 */ /* 0x000fe200078e0211 */
[----:B0-----:R-:W-:-:S04]  /*14d0*/  LEA R26, P0, R16, c[0x0][0x168], 0x3 ;  /* 0x00005a00101a7a11 */ /* 0x001fc800078018ff */
[----:B------:R-:W-:-:S05]  /*14e0*/  LEA.HI.X R27, R16, c[0x0][0x16c], R17, 0x3, P0 ;  /* 0x00005b00101b7a11 */ /* 0x000fca00000f1c11 */
[----:B------:R-:W2:Y:S04]  /*14f0*/  LDG.E.64 R22, [R26.64] ;  /* 0x0000000c1a167981 */ /* 0x000ea8000c1e1b00 */
[----:B------:R-:W3:Y:S04]  /*1500*/  LDG.E.64 R20, [R26.64+0x8] ;  /* 0x0000080c1a147981 */ /* 0x000ee8000c1e1b00 */
[----:B------:R-:W4:Y:S04]  /*1510*/  LDG.E.64 R16, [R26.64+0x10] ;  /* 0x0000100c1a107981 */ /* 0x000f28000c1e1b00 */
[----:B------:R-:W5:Y:S01]  /*1520*/  LDG.E.64 R18, [R26.64+0x18] ;  /* 0x0000180c1a127981 */ /* 0x000f62000c1e1b00 */
[----:B-12---:R-:W3:-:S06]  /*1530*/  DADD R22, R24, R22 ;  /* 0x0000000018167229 */ /* 0x006ecc0000000016 */
[----:B---3--:R-:W4:-:S06]  /*1540*/  DADD R20, R22, R20 ;  /* 0x0000000016147229 */ /* 0x008f0c0000000014 */
[----:B----4-:R-:W5:-:S06]  /*1550*/  DADD R16, R20, R16 ;  /* 0x0000000014107229 */ /* 0x010f4c0000000010 */
[----:B-----5:R0:W1:-:S06]  /*1560*/  DADD R24, R16, R18 ;  /* 0x0000000010187229 */ /* 0x02004c0000000012 */
.L_x_1713:
[----:B------:R-:W-:Y:S05]  /*1570*/  BSYNC B2 ;  /* 0x0000000000027941 */ /* 0x000fea0003800000 */
.L_x_1712:
[----:B------:R-:W-:Y:S05]  /*1580*/  @!P2 BRA `(.L_x_1719) ;  /* 0xfffff6400000a947 */ /* 0x000fea000383ffff */
[----:B------:R-:W-:Y:S05]  /*1590*/  BSYNC B0 ;  /* 0x0000000000007941 */ /* 0x000fea0003800000 */
.L_x_1709:
[----:B------:R-:W-:Y:S01]  /*15a0*/  ULDC.S8 UR8, c[0x0][0x1bd] ;  /* 0x00006f4000087ab9 */ /* 0x000fe20000000200 */
[----:B-1----:R-:W-:Y:S01]  /*15b0*/  FSETP.GEU.AND P1, PT, |R25|, 6.5827683646048100446e-37, PT ;  /* 0x036000001900780b */ /* 0x002fe20003f2e200 */
[----:B------:R-:W-:Y:S01]  /*15c0*/  BSSY B0, `(.L_x_1720) ;  /* 0x0000017000007945 */ /* 0x000fe20003800000 */
[----:B------:R-:W-:-:S04]  /*15d0*/  ISETP.NE.AND P0, PT, RZ, UR8, PT ;  /* 0x00000008ff007c0c */ /* 0x000fc8000bf05270 */
[----:B------:R-:W-:Y:S01]  /*15e0*/  SEL R4, R6, c[0x0][0x1b8], !P0 ;  /* 0x00006e0006047a07 */ /* 0x000fe20004000000 */
[----:B------:R-:W-:-:S05]  /*15f0*/  IMAD.MOV.U32 R6, RZ, RZ, 0x1 ;  /* 0x00000001ff067424 */ /* 0x000fca00078e00ff */
[----:B------:R-:W1:Y:S08]  /*1600*/  I2F.F64 R4, R4 ;  /* 0x0000000400047312 */ /* 0x000e700000201c00 */
[----:B-1----:R-:W1:Y:S02]  /*1610*/  MUFU.RCP64H R7, R5 ;  /* 0x0000000500077308 */ /* 0x002e640000001800 */
[----:B-1----:R-:W1:-:S06]  /*1620*/  DFMA R8, -R4, R6, 1 ;  /* 0x3ff000000408742b */ /* 0x002e4c0000000106 */
[----:B-1----:R-:W1:-:S06]  /*1630*/  DFMA R8, R8, R8, R8 ;  /* 0x000000080808722b */ /* 0x002e4c0000000008 */
[----:B-1----:R-:W1:-:S06]  /*1640*/  DFMA R8, R6, R8, R6 ;  /* 0x000000080608722b */ /* 0x002e4c0000000006 */
[----:B-1----:R-:W1:-:S06]  /*1650*/  DFMA R6, -R4, R8, 1 ;  /* 0x3ff000000406742b */ /* 0x002e4c0000000108 */
[----:B-1----:R-:W1:-:S06]  /*1660*/  DFMA R6, R8, R6, R8 ;  /* 0x000000060806722b */ /* 0x002e4c0000000008 */
[----:B-1----:R-:W1:-:S06]  /*1670*/  DMUL R8, R24, R6 ;  /* 0x0000000618087228 */ /* 0x002e4c0000000000 */
[----:B-1----:R-:W1:-:S06]  /*1680*/  DFMA R10, -R4, R8, R24 ;  /* 0x00000008040a722b */ /* 0x002e4c0000000118 */
[----:B-1----:R-:W1:-:S10]  /*1690*/  DFMA R6, R6, R10, R8 ;  /* 0x0000000a0606722b */ /* 0x002e540000000008 */
[----:B-1----:R-:W-:-:S05]  /*16a0*/  FFMA R8, RZ, R5, R7 ;  /* 0x00000005ff087223 */ /* 0x002fca0000000007 */
[----:B------:R-:W-:-:S13]  /*16b0*/  FSETP.GT.AND P0, PT, |R8|, 1.469367938527859385e-39, PT ;  /* 0x001000000800780b */ /* 0x000fda0003f04200 */
[----:B------:R-:W-:Y:S05]  /*16c0*/  @P0 BRA P1, `(.L_x_1721) ;  /* 0x0000006000000947 */ /* 0x000fea0000800000 */
[----:B------:R-:W-:Y:S01]  /*16d0*/  IMAD.MOV.U32 R8, RZ, RZ, R24 ;  /* 0x000000ffff087224 */ /* 0x000fe200078e0018 */
[----:B------:R-:W-:Y:S01]  /*16e0*/  MOV R14, 0x1730 ;  /* 0x00001730000e7802 */ /* 0x000fe20000000f00 */
[----:B------:R-:W-:Y:S02]  /*16f0*/  IMAD.MOV.U32 R9, RZ, RZ, R25 ;  /* 0x000000ffff097224 */ /* 0x000fe400078e0019 */
[----:B------:R-:W-:Y:S02]  /*1700*/  IMAD.MOV.U32 R6, RZ, RZ, R4 ;  /* 0x000000ffff067224 */ /* 0x000fe400078e0004 */
[----:B------:R-:W-:Y:S02]  /*1710*/  IMAD.MOV.U32 R7, RZ, RZ, R5 ;  /* 0x000000ffff077224 */ /* 0x000fe400078e0005 */
[----:B0-----:R-:W-:Y:S05]  /*1720*/  CALL.REL.NOINC `($__internal_26_$__cuda_sm20_div_rn_f64_full) ;  /* 0x0000152000007944 */ /* 0x001fea0003c00000 */
.L_x_1721:
[----:B------:R-:W-:Y:S05]  /*1730*/  BSYNC B0 ;  /* 0x0000000000007941 */ /* 0x000fea0003800000 */
.L_x_1720:
[----:B------:R2:W-:Y:S01]  /*1740*/  STG.E.64 [R12.64], R6 ;  /* 0x000000060c007986 */ /* 0x0005e2000c101b0c */
[----:B------:R-:W-:Y:S05]  /*1750*/  BRA `(.L_x_1722) ;  /* 0x0000001000007947 */ /* 0x000fea0003800000 */
.L_x_1708:
[----:B------:R0:W-:Y:S02]  /*1760*/  STG.E.64 [R12.64], RZ ;  /* 0x000000ff0c007986 */ /* 0x0001e4000c101b0c */
.L_x_1722:
[----:B------:R-:W-:Y:S05]  /*1770*/  BSYNC B1 ;  /* 0x0000000000017941 */ /* 0x000fea0003800000 */
.L_x_1707:
[----:B------:R-:W-:-:S05]  /*1780*/  IADD3 R0, P0, R0, UR6, RZ ;  /* 0x0000000600007c10 */ /* 0x000fca000ff1e0ff */
[----:B------:R-:W-:Y:S01]  /*1790*/  IMAD.X R3, RZ, RZ, R3, P0 ;  /* 0x000000ffff037224 */ /* 0x000fe200000e0603 */
[----:B------:R-:W-:-:S04]  /*17a0*/  ISETP.GE.U32.AND P0, PT, R0, c[0x0][0x160], PT ;  /* 0x0000580000007a0c */ /* 0x000fc80003f06070 */
[----:B------:R-:W-:-:S13]  /*17b0*/  ISETP.GE.AND.EX P0, PT, R3, UR9, PT, P0 ;  /* 0x0000000903007c0c */ /* 0x000fda000bf06300 */
[----:B------:R-:W-:Y:S01]  /*17c0*/  @P0 CALL.REL.NOINC `(.L_x_1723) ;  /* 0x0000001000000944 */ /* 0x000fe20003c00000 */
[----:B------:R-:W-:Y:S05]  /*17d0*/  BRA `(.L_x_1724) ;  /* 0xffffe9e000007947 */ /* 0x000fea000383ffff */
.L_x_1723:
[----:B------:R-:W-:Y:S05]  /*17e0*/  EXIT ;  /* 0x000000000000794d */ /* 0x000fea0003800000 */
.L_x_1700:
[----:B--2---:R-:W-:Y:S01]  /*17f0*/  IABS R7, c[0x0][0x190] ;  /* 0x0000640000077a13 */ /* 0x004fe20000000000 */
[----:B------:R-:W-:Y:S01]  /*1800*/  BSSY B0, `(.L_x_1725) ;  /* 0x000003b000007945 */ /* 0x000fe20003800000 */
[----:B------:R-:W-:Y:S02]  /*1810*/  IABS R10, R0 ;  /* 0x00000000000a7213 */ /* 0x000fe40000000000 */
[----:B0-----:R-:W0:Y:S08]  /*1820*/  I2F.RP R6, R7 ;  /* 0x0000000700067306 */ /* 0x001e300000209400 */
        /* <DEDUP_REMOVED lines=24> */
[----:B-1----:R-:W-:Y:S05]  /*19b0*/  @!P0 BRA `(.L_x_1726) ;  /* 0x000000a000008947 */ /* 0x002fea0003800000 */
        /* <DEDUP_REMOVED lines=10> */
.L_x_1726:
        /* <DEDUP_REMOVED lines=21> */
.L_x_1727:
[----:B------:R-:W-:Y:S05]  /*1bb0*/  BSYNC B0 ;  /* 0x0000000000007941 */ /* 0x000fea0003800000 */
.L_x_1725:
        /* <DEDUP_REMOVED lines=13> */
.L_x_1729:
        /* <DEDUP_REMOVED lines=20> */
.L_x_1730:
[----:B------:R-:W-:Y:S05]  /*1dd0*/  BSYNC B0 ;  /* 0x0000000000007941 */ /* 0x000fea0003800000 */
.L_x_1728:
[----:B------:R-:W-:Y:S01]  /*1de0*/  IABS R6, c[0x0][0x190] ;  /* 0x0000640000067a13 */ /* 0x000fe20000000000 */
[----:B------:R-:W-:Y:S01]  /*1df0*/  IMAD.MOV.U32 R14, RZ, RZ, c[0x0][0x1a0] ;  /* 0x00006800ff0e7624 */ /* 0x000fe200078e00ff */
[----:B------:R-:W-:Y:S01]  /*1e00*/  IABS R10, R0 ;  /* 0x00000000000a7213 */ /* 0x000fe20000000000 */
[----:B------:R-:W-:Y:S01]  /*1e10*/  BSSY B1, `(.L_x_1731) ;  /* 0x00000dc000017945 */ /* 0x000fe20003800000 */
        /* <DEDUP_REMOVED lines=21> */
[----:B------:R-:W-:-:S07]  /*1f70*/  IMNMX R5, R5, c[0x0][0x178], PT ;  /* 0x00005e0005057a17 */ /* 0x000fce0003800200 */
[----:B------:R-:W-:-:S05]  /*1f80*/  @!P0 IMAD.IADD R9, R9, 0x1, -R6 ;  /* 0x0000000109098824 */ /* 0x000fca00078e0a06 */
[----:B------:R-:W-:-:S13]  /*1f90*/  ISETP.GT.U32.AND P0, PT, R6, R9, PT ;  /* 0x000000090600720c */ /* 0x000fda0003f04070 */
[----:B------:R-:W-:Y:S01]  /*1fa0*/  @!P0 IMAD.IADD R9, R9, 0x1, -R6 ;  /* 0x0000000109098824 */ /* 0x000fe200078e0a06 */
        /* <DEDUP_REMOVED lines=15> */
[----:B------:R-:W-:Y:S01]  /*20a0*/  LOP3.LUT R16, RZ, R14, RZ, 0x33, !PT ;  /* 0x0000000eff107212 */ /* 0x000fe200078e33ff */
[----:B------:R-:W-:Y:S02]  /*20b0*/  IMAD R9, R9, c[0x0][0x1a0], R2 ;  /* 0x0000680009097a24 */ /* 0x000fe400078e0202 */
[----:B------:R-:W-:Y:S02]  /*20c0*/  IMAD R18, R11, c[0x0][0x170], RZ ;  /* 0x00005c000b127a24 */ /* 0x000fe400078e02ff */
[----:B------:R-:W-:Y:S01]  /*20d0*/  IMAD.MOV.U32 R30, RZ, RZ, R4 ;  /* 0x000000ffff1e7224 */ /* 0x000fe200078e0004 */
[----:B------:R-:W-:Y:S01]  /*20e0*/  IMNMX R10, R9, UR10, !PT ;  /* 0x0000000a090a7c17 */ /* 0x000fe2000f800200 */
[----:B------:R-:W-:Y:S01]  /*20f0*/  IMAD R31, R7, c[0x0][0x174], R18 ;  /* 0x00005d00071f7a24 */ /* 0x000fe200078e0212 */
[----:B------:R-:W-:Y:S01]  /*2100*/  SHF.R.S32.HI R9, RZ, 0x1f, R8 ;  /* 0x0000001fff097819 */ /* 0x000fe20000011408 */
[----:B------:R-:W-:Y:S01]  /*2110*/  CS2R R18, SRZ ;  /* 0x0000000000127805 */ /* 0x000fe2000001ff00 */
[----:B------:R-:W-:-:S03]  /*2120*/  IMNMX R15, R10, UR7, !PT ;  /* 0x000000070a0f7c17 */ /* 0x000fc6000f800200 */
[----:B------:R-:W-:Y:S01]  /*2130*/  IMAD.WIDE.U32 R10, R7, c[0x0][0x170], R8 ;  /* 0x00005c00070a7a25 */ /* 0x000fe200078e0008 */
[--C-:B------:R-:W-:Y:S02]  /*2140*/  IADD3 R17, -R15, -0x2, -R14.reuse ;  /* 0xfffffffe0f117810 */ /* 0x100fe40007ffe90e */
[----:B------:R-:W-:Y:S01]  /*2150*/  IADD3 R7, R14, 0x1, RZ ;  /* 0x000000010e077810 */ /* 0x000fe20007ffe0ff */
[----:B------:R-:W-:Y:S01]  /*2160*/  IMAD.IADD R16, R16, 0x1, -R15 ;  /* 0x0000000110107824 */ /* 0x000fe200078e0a0f */
[----:B------:R-:W-:Y:S01]  /*2170*/  ISETP.GE.U32.AND P1, PT, R17, 0x3, PT ;  /* 0x000000031100780c */ /* 0x000fe20003f26070 */
[----:B------:R-:W-:Y:S01]  /*2180*/  IMAD.IADD R31, R11, 0x1, R31 ;  /* 0x000000010b1f7824 */ /* 0x000fe200078e021f */
[----:B------:R-:W-:Y:S02]  /*2190*/  SHF.R.S32.HI R15, RZ, 0x1f, R14 ;  /* 0x0000001fff0f7819 */ /* 0x000fe4000001140e */
[C---:B------:R-:W-:Y:S02]  /*21a0*/  IADD3 R8, R14.reuse, 0x2, RZ ;  /* 0x000000020e087810 */ /* 0x040fe40007ffe0ff */
[----:B------:R-:W-:-:S02]  /*21b0*/  IADD3 R9, R14, 0x3, RZ ;  /* 0x000000030e097810 */ /* 0x000fc40007ffe0ff */
[----:B------:R-:W-:-:S04]  /*21c0*/  LOP3.LUT R32, R16, 0x3, RZ, 0xc0, !PT ;  /* 0x0000000310207812 */ /* 0x000fc800078ec0ff */
.L_x_1743:
[----:B------:R-:W-:Y:S01]  /*21d0*/  ISETP.NE.AND P0, PT, R32, RZ, PT ;  /* 0x000000ff2000720c */ /* 0x000fe20003f05270 */
[----:B0-----:R-:W-:Y:S01]  /*21e0*/  IMAD R21, R31, c[0x0][0x178], RZ ;  /* 0x00005e001f157a24 */ /* 0x001fe200078e02ff */
[--C-:B------:R-:W-:Y:S01]  /*21f0*/  SHF.R.S32.HI R17, RZ, 0x1f, R30.reuse ;  /* 0x0000001fff117819 */ /* 0x100fe2000001141e */
[----:B------:R-:W-:Y:S01]  /*2200*/  IMAD.MOV.U32 R16, RZ, RZ, R30 ;  /* 0x000000ffff107224 */ /* 0x000fe200078e001e */
[----:B------:R-:W-:Y:S01]  /*2210*/  IADD3 R30, R30, 0x1, RZ ;  /* 0x000000011e1e7810 */ /* 0x000fe20007ffe0ff */
[C---:B------:R-:W-:Y:S01]  /*2220*/  IMAD R23, R10.reuse, c[0x0][0x17c], R21 ;  /* 0x00005f000a177a24 */ /* 0x040fe200078e0215 */
[----:B------:R-:W-:Y:S01]  /*2230*/  BSSY B2, `(.L_x_1734) ;  /* 0x0000018000027945 */ /* 0x000fe20003800000 */
[----:B------:R-:W-:Y:S01]  /*2240*/  IMAD.WIDE.U32 R20, R10, c[0x0][0x178], R16 ;  /* 0x00005e000a147a25 */ /* 0x000fe200078e0010 */
[----:B------:R-:W-:-:S03]  /*2250*/  ISETP.GE.AND P2, PT, R30, R5, PT ;  /* 0x000000051e00720c */ /* 0x000fc60003f46270 */
[----:B------:R-:W-:Y:S02]  /*2260*/  IMAD.MOV.U32 R35, RZ, RZ, R14 ;  /* 0x000000ffff237224 */ /* 0x000fe400078e000e */
        /* <DEDUP_REMOVED lines=20> */
.L_x_1735:
[----:B------:R-:W-:Y:S05]  /*23b0*/  BSYNC B2 ;  /* 0x0000000000027941 */ /* 0x000fea0003800000 */
.L_x_1734:
[----:B------:R-:W-:Y:S01]  /*23c0*/  BSSY B2, `(.L_x_1736) ;  /* 0x000005e000027945 */ /* 0x000fe20003800000 */
[----:B------:R-:W-:Y:S05]  /*23d0*/  @!P1 BRA `(.L_x_1737) ;  /* 0x000005c000009947 */ /* 0x000fea0003800000 */
[--C-:B0-----:R-:W-:Y:S01]  /*23e0*/  IMAD.IADD R22, R6, 0x1, -R35.reuse ;  /* 0x0000000106167824 */ /* 0x101fe200078e0a23 */
        /* <DEDUP_REMOVED lines=14> */
.L_x_1740:
[----:B------:R-:W2:Y:S04]  /*24d0*/  LDG.E.64 R20, [R16.64] ;  /* 0x0000000c10147981 */ /* 0x000ea8000c1e1b00 */
[----:B------:R-:W3:Y:S04]  /*24e0*/  LDG.E.64 R22, [R16.64+0x8] ;  /* 0x0000080c10167981 */ /* 0x000ee8000c1e1b00 */
[----:B------:R-:W4:Y:S04]  /*24f0*/  LDG.E.64 R24, [R16.64+0x10] ;  /* 0x0000100c10187981 */ /* 0x000f28000c1e1b00 */
[----:B0-----:R-:W5:Y:S04]  /*2500*/  LDG.E.64 R28, [R16.64+0x18] ;  /* 0x0000180c101c7981 */ /* 0x001f68000c1e1b00 */
[----:B------:R-:W5:Y:S01]  /*2510*/  LDG.E.64 R26, [R16.64+0x20] ;  /* 0x0000200c101a7981 */ /* 0x000f62000c1e1b00 */
[----:B-12---:R0:W3:-:S03]  /*2520*/  DADD R20, R20, R18 ;  /* 0x0000000014147229 */ /* 0x0060c60000000012 */
[----:B0-----:R-:W2:Y:S03]  /*2530*/  LDG.E.64 R18, [R16.64+0x28] ;  /* 0x0000280c10127981 */ /* 0x001ea6000c1e1b00 */
[----:B---3--:R0:W4:-:S04]  /*2540*/  DADD R22, R20, R22 ;  /* 0x0000000014167229 */ /* 0x0081080000000016 */
[----:B0-----:R-:W3:Y:S02]  /*2550*/  LDG.E.64 R20, [R16.64+0x30] ;  /* 0x0000300c10147981 */ /* 0x001ee4000c1e1b00 */
[----:B----4-:R0:W5:-:S04]  /*2560*/  DADD R24, R22, R24 ;  /* 0x0000000016187229 */ /* 0x0101480000000018 */
[----:B0-----:R-:W4:Y:S02]  /*2570*/  LDG.E.64 R22, [R16.64+0x38] ;  /* 0x0000380c10167981 */ /* 0x001f24000c1e1b00 */
[----:B-----5:R0:W1:-:S04]  /*2580*/  DADD R28, R24, R28 ;  /* 0x00000000181c7229 */ /* 0x020048000000001c */
[----:B0-----:R-:W5:Y:S02]  /*2590*/  LDG.E.64 R24, [R16.64+0x40] ;  /* 0x0000400c10187981 */ /* 0x001f64000c1e1b00 */
[----:B-1----:R0:W2:-:S04]  /*25a0*/  DADD R26, R28, R26 ;  /* 0x000000001c1a7229 */ /* 0x002088000000001a */
[----:B0-----:R-:W5:Y:S02]  /*25b0*/  LDG.E.64 R28, [R16.64+0x48] ;  /* 0x0000480c101c7981 */ /* 0x001f64000c1e1b00 */
[----:B--2---:R0:W3:-:S04]  /*25c0*/  DADD R18, R26, R18 ;  /* 0x000000001a127229 */ /* 0x0040c80000000012 */
[----:B0-----:R-:W2:Y:S02]  /*25d0*/  LDG.E.64 R26, [R16.64+0x50] ;  /* 0x0000500c101a7981 */ /* 0x001ea4000c1e1b00 */
[----:B---3--:R0:W4:-:S04]  /*25e0*/  DADD R20, R18, R20 ;  /* 0x0000000012147229 */ /* 0x0081080000000014 */
[----:B0-----:R-:W3:Y:S02]  /*25f0*/  LDG.E.64 R18, [R16.64+0x58] ;  /* 0x0000580c10127981 */ /* 0x001ee4000c1e1b00 */
[----:B----4-:R0:W5:-:S04]  /*2600*/  DADD R22, R20, R22 ;  /* 0x0000000014167229 */ /* 0x0101480000000016 */
[----:B0-----:R-:W4:Y:S02]  /*2610*/  LDG.E.64 R20, [R16.64+0x60] ;  /* 0x0000600c10147981 */ /* 0x001f24000c1e1b00 */
[----:B-----5:R0:W1:-:S04]  /*2620*/  DADD R24, R22, R24 ;  /* 0x0000000016187229 */ /* 0x0200480000000018 */
[----:B0-----:R-:W5:Y:S02]  /*2630*/  LDG.E.64 R22, [R16.64+0x68] ;  /* 0x0000680c10167981 */ /* 0x001f64000c1e1b00 */
[----:B-1----:R0:W2:-:S04]  /*2640*/  DADD R28, R24, R28 ;  /* 0x00000000181c7229 */ /* 0x002088000000001c */
[----:B0-----:R0:W5:Y:S02]  /*2650*/  LDG.E.64 R24, [R16.64+0x70] ;  /* 0x0000700c10187981 */ /* 0x001164000c1e1b00 */
[----:B--2---:R1:W3:-:S04]  /*2660*/  DADD R26, R28, R26 ;  /* 0x000000001c1a7229 */ /* 0x0042c8000000001a */
[----:B-1----:R0:W2:Y:S01]  /*2670*/  LDG.E.64 R28, [R16.64+0x78] ;  /* 0x0000780c101c7981 */ /* 0x0020a2000c1e1b00 */
[----:B------:R-:W-:-:S04]  /*2680*/  IADD3 R35, R35, 0x10, RZ ;  /* 0x0000001023237810 */ /* 0x000fc80007ffe0ff */
[----:B------:R-:W-:Y:S01]  /*2690*/  ISETP.GE.AND P3, PT, R35, R33, PT ;  /* 0x000000212300720c */ /* 0x000fe20003f66270 */
[----:B---3--:R-:W4:-:S06]  /*26a0*/  DADD R18, R26, R18 ;  /* 0x000000001a127229 */ /* 0x008f0c0000000012 */
[----:B----4-:R1:W5:Y:S02]  /*26b0*/  DADD R18, R18, R20 ;  /* 0x0000000012127229 */ /* 0x0103640000000014 */
[----:B-1----:R-:W-:-:S04]  /*26c0*/  IADD3 R20, P4, R16, 0x80, RZ ;  /* 0x0000008010147810 */ /* 0x002fc80007f9e0ff */
[----:B-----5:R-:W1:Y:S01]  /*26d0*/  DADD R18, R18, R22 ;  /* 0x0000000012127229 */ /* 0x020e620000000016 */
[----:B------:R-:W-:Y:S02]  /*26e0*/  IMAD.X R21, RZ, RZ, R17, P4 ;  /* 0x000000ffff157224 */ /* 0x000fe400020e0611 */
[----:B0-----:R-:W-:Y:S02]  /*26f0*/  IMAD.MOV.U32 R16, RZ, RZ, R20 ;  /* 0x000000ffff107224 */ /* 0x001fe400078e0014 */
[----:B------:R-:W-:Y:S01]  /*2700*/  IMAD.MOV.U32 R17, RZ, RZ, R21 ;  /* 0x000000ffff117224 */ /* 0x000fe200078e0015 */
[----:B-1----:R-:W2:-:S06]  /*2710*/  DADD R18, R18, R24 ;  /* 0x0000000012127229 */ /* 0x002e8c0000000018 */
[----:B--2---:R0:W1:Y:S01]  /*2720*/  DADD R18, R18, R28 ;  /* 0x0000000012127229 */ /* 0x004062000000001c */
[----:B------:R-:W-:Y:S05]  /*2730*/  @!P3 BRA `(.L_x_1740) ;  /* 0xfffffd900000b947 */ /* 0x000fea000383ffff */
.L_x_1739:
[----:B------:R-:W-:Y:S05]  /*2740*/  BSYNC B3 ;  /* 0x0000000000037941 */ /* 0x000fea0003800000 */
.L_x_1738:
[----:B------:R-:W-:Y:S01]  /*2750*/  IMAD.IADD R20, R6, 0x1, -R35 ;  /* 0x0000000106147824 */ /* 0x000fe200078e0a23 */
[----:B------:R-:W-:Y:S04]  /*2760*/  BSSY B3, `(.L_x_1741) ;  /* 0x0000019000037945 */ /* 0x000fe80003800000 */
[----:B------:R-:W-:-:S13]  /*2770*/  ISETP.GT.AND P3, PT, R20, 0x4, PT ;  /* 0x000000041400780c */ /* 0x000fda0003f64270 */
[----:B------:R-:W-:Y:S05]  /*2780*/  @!P3 BRA `(.L_x_1742) ;  /* 0x000001600000b947 */ /* 0x000fea0003800000 */
[----:B------:R-:W2:Y:S04]  /*2790*/  LDG.E.64 R26, [R16.64] ;  /* 0x0000000c101a7981 */ /* 0x000ea8000c1e1b00 */
[----:B------:R-:W3:Y:S04]  /*27a0*/  LDG.E.64 R24, [R16.64+0x8] ;  /* 0x0000080c10187981 */ /* 0x000ee8000c1e1b00 */
[----:B0-----:R-:W4:Y:S04]  /*27b0*/  LDG.E.64 R28, [R16.64+0x10] ;  /* 0x0000100c101c7981 */ /* 0x001f28000c1e1b00 */
[----:B------:R-:W5:Y:S04]  /*27c0*/  LDG.E.64 R22, [R16.64+0x18] ;  /* 0x0000180c10167981 */ /* 0x000f68000c1e1b00 */
[----:B------:R-:W5:Y:S01]  /*27d0*/  LDG.E.64 R20, [R16.64+0x20] ;  /* 0x0000200c10147981 */ /* 0x000f62000c1e1b00 */
[----:B-12---:R0:W3:-:S03]  /*27e0*/  DADD R18, R18, R26 ;  /* 0x0000000012127229 */ /* 0x0060c6000000001a */
[----:B0-----:R0:W2:Y:S03]  /*27f0*/  LDG.E.64 R26, [R16.64+0x28] ;  /* 0x0000280c101a7981 */ /* 0x0010a6000c1e1b00 */
[----:B---3--:R1:W4:Y:S02]  /*2800*/  DADD R18, R18, R24 ;  /* 0x0000000012127229 */ /* 0x0083240000000018 */
[----:B-1----:R0:W3:Y:S04]  /*2810*/  LDG.E.64 R24, [R16.64+0x30] ;  /* 0x0000300c10187981 */ /* 0x0020e8000c1e1b00 */
[----:B----4-:R1:W5:-:S04]  /*2820*/  DADD R28, R18, R28 ;  /* 0x00000000121c7229 */ /* 0x010348000000001c */
[----:B-1----:R0:W4:Y:S01]  /*2830*/  LDG.E.64 R18, [R16.64+0x38] ;  /* 0x0000380c10127981 */ /* 0x002122000c1e1b00 */
[----:B------:R-:W-:Y:S01]  /*2840*/  PLOP3.LUT P0, PT, PT, PT, PT, 0x8, 0x0 ;  /* 0x000000000000781c */ /* 0x000fe20003f0e170 */
[----:B-----5:R-:W1:Y:S01]  /*2850*/  DADD R22, R28, R22 ;  /* 0x000000001c167229 */ /* 0x020e620000000016 */
[----:B------:R-:W-:-:S05]  /*2860*/  IADD3 R35, R35, 0x8, RZ ;  /* 0x0000000823237810 */ /* 0x000fca0007ffe0ff */
[----:B-1----:R1:W2:Y:S02]  /*2870*/  DADD R20, R22, R20 ;  /* 0x0000000016147229 */ /* 0x0022a40000000014 */
[----:B-1----:R-:W-:-:S05]  /*2880*/  IADD3 R22, P3, R16, 0x40, RZ ;  /* 0x0000004010167810 */ /* 0x002fca0007f7e0ff */
[----:B------:R-:W-:Y:S02]  /*2890*/  IMAD.X R23, RZ, RZ, R17, P3 ;  /* 0x000000ffff177224 */ /* 0x000fe400018e0611 */
[----:B0-----:R-:W-:Y:S02]  /*28a0*/  IMAD.MOV.U32 R16, RZ, RZ, R22 ;  /* 0x000000ffff107224 */ /* 0x001fe400078e0016 */
[----:B------:R-:W-:Y:S01]  /*28b0*/  IMAD.MOV.U32 R17, RZ, RZ, R23 ;  /* 0x000000ffff117224 */ /* 0x000fe200078e0017 */
[----:B--2---:R-:W3:-:S06]  /*28c0*/  DADD R20, R20, R26 ;  /* 0x0000000014147229 */ /* 0x004ecc000000001a */
[----:B---3--:R-:W4:-:S06]  /*28d0*/  DADD R20, R20, R24 ;  /* 0x0000000014147229 */ /* 0x008f0c0000000018 */
[----:B----4-:R0:W1:-:S06]  /*28e0*/  DADD R18, R20, R18 ;  /* 0x0000000014127229 */ /* 0x01004c0000000012 */
.L_x_1742:
[----:B------:R-:W-:Y:S05]  /*28f0*/  BSYNC B3 ;  /* 0x0000000000037941 */ /* 0x000fea0003800000 */
.L_x_1741:
[----:B------:R-:W-:-:S13]  /*2900*/  ISETP.LT.OR P0, PT, R35, R6, P0 ;  /* 0x000000062300720c */ /* 0x000fda0000701670 */
[----:B------:R-:W-:Y:S05]  /*2910*/  @!P0 BRA `(.L_x_1737) ;  /* 0x0000008000008947 */ /* 0x000fea0003800000 */
[----:B------:R-:W2:Y:S04]  /*2920*/  LDG.E.64 R24, [R16.64] ;  /* 0x0000000c10187981 */ /* 0x000ea8000c1e1b00 */
[----:B------:R-:W3:Y:S04]  /*2930*/  LDG.E.64 R22, [R16.64+0x8] ;  /* 0x0000080c10167981 */ /* 0x000ee8000c1e1b00 */
[----:B0-----:R-:W4:Y:S04]  /*2940*/  LDG.E.64 R20, [R16.64+0x10] ;  /* 0x0000100c10147981 */ /* 0x001f28000c1e1b00 */
[----:B------:R-:W5:Y:S01]  /*2950*/  LDG.E.64 R26, [R16.64+0x18] ;  /* 0x0000180c101a7981 */ /* 0x000f62000c1e1b00 */
[----:B-12---:R-:W3:-:S06]  /*2960*/  DADD R24, R18, R24 ;  /* 0x0000000012187229 */ /* 0x006ecc0000000018 */
[----:B---3--:R-:W4:-:S06]  /*2970*/  DADD R22, R24, R22 ;  /* 0x0000000018167229 */ /* 0x008f0c0000000016 */
[----:B----4-:R-:W5:-:S06]  /*2980*/  DADD R20, R22, R20 ;  /* 0x0000000016147229 */ /* 0x010f4c0000000014 */
[----:B-----5:R0:W1:-:S06]  /*2990*/  DADD R18, R20, R26 ;  /* 0x0000000014127229 */ /* 0x02004c000000001a */
.L_x_1737:
[----:B------:R-:W-:Y:S05]  /*29a0*/  BSYNC B2 ;  /* 0x0000000000027941 */ /* 0x000fea0003800000 */
.L_x_1736:
[----:B------:R-:W-:Y:S05]  /*29b0*/  @!P2 BRA `(.L_x_1743) ;  /* 0xfffff8100000a947 */ /* 0x000fea000383ffff */
[----:B------:R-:W-:Y:S05]  /*29c0*/  BSYNC B0 ;  /* 0x0000000000007941 */ /* 0x000fea0003800000 */
.L_x_1733:
[----:B------:R-:W-:Y:S01]  /*29d0*/  IMAD.IADD R6, R6, 0x1, -R14 ;  /* 0x0000000106067824 */ /* 0x000fe200078e0a0e */
[----:B------:R-:W-:Y:S01]  /*29e0*/  ULDC.S8 UR8, c[0x0][0x1bd] ;  /* 0x00006f4000087ab9 */ /* 0x000fe20000000200 */
[----:B------:R-:W-:Y:S01]  /*29f0*/  IMAD.IADD R5, R5, 0x1, -R4 ;  /* 0x0000000105057824 */ /* 0x000fe200078e0a04 */
[----:B------:R-:W-:Y:S01]  /*2a00*/  ISETP.NE.AND P0, PT, RZ, UR8, PT ;  /* 0x00000008ff007c0c */ /* 0x000fe2000bf05270 */
[----:B------:R-:W-:Y:S01]  /*2a10*/  BSSY B0, `(.L_x_1744) ;  /* 0x0000018000007945 */ /* 0x000fe20003800000 */
[----:B-1----:R-:W-:Y:S01]  /*2a20*/  FSETP.GEU.AND P1, PT, |R19|, 6.5827683646048100446e-37, PT ;  /* 0x036000001300780b */ /* 0x002fe20003f2e200 */
[----:B------:R-:W-:Y:S02]  /*2a30*/  IMAD R5, R6, R5, RZ ;  /* 0x0000000506057224 */ /* 0x000fe400078e02ff */
[----:B------:R-:W-:-:S03]  /*2a40*/  IMAD.MOV.U32 R6, RZ, RZ, 0x1 ;  /* 0x00000001ff067424 */ /* 0x000fc600078e00ff */
[----:B------:R-:W-:-:S06]  /*2a50*/  SEL R5, R5, c[0x0][0x1b8], !P0 ;  /* 0x00006e0005057a07 */ /* 0x000fcc0004000000 */
        /* <DEDUP_REMOVED lines=19> */
.L_x_1745:
[----:B------:R-:W-:Y:S05]  /*2b90*/  BSYNC B0 ;  /* 0x0000000000007941 */ /* 0x000fea0003800000 */
.L_x_1744:
[----:B------:R2:W-:Y:S01]  /*2ba0*/  STG.E.64 [R12.64], R6 ;  /* 0x000000060c007986 */ /* 0x0005e2000c101b0c */
[----:B------:R-:W-:Y:S05]  /*2bb0*/  BRA `(.L_x_1746) ;  /* 0x0000001000007947 */ /* 0x000fea0003800000 */
.L_x_1732:
[----:B------:R0:W-:Y:S02]  /*2bc0*/  STG.E.64 [R12.64], RZ ;  /* 0x000000ff0c007986 */ /* 0x0001e4000c101b0c */
.L_x_1746:
[----:B------:R-:W-:Y:S05]  /*2bd0*/  BSYNC B1 ;  /* 0x0000000000017941 */ /* 0x000fea0003800000 */
.L_x_1731:
[----:B------:R-:W-:-:S05]  /*2be0*/  IADD3 R0, P0, R0, UR6, RZ ;  /* 0x0000000600007c10 */ /* 0x000fca000ff1e0ff */
[----:B------:R-:W-:Y:S01]  /*2bf0*/  IMAD.X R3, RZ, RZ, R3, P0 ;  /* 0x000000ffff037224 */ /* 0x000fe200000e0603 */
[----:B------:R-:W-:-:S04]  /*2c00*/  ISETP.GE.U32.AND P0, PT, R0, c[0x0][0x160], PT ;  /* 0x0000580000007a0c */ /* 0x000fc80003f06070 */
[----:B------:R-:W-:-:S13]  /*2c10*/  ISETP.GE.AND.EX P0, PT, R3, UR9, PT, P0 ;  /* 0x0000000903007c0c */ /* 0x000fda000bf06300 */
[----:B------:R-:W-:Y:S01]  /*2c20*/  @P0 CALL.REL.NOINC `(.L_x_1747) ;  /* 0x0000001000000944 */ /* 0x000fe20003c00000 */
[----:B------:R-:W-:Y:S05]  /*2c30*/  BRA `(.L_x_1700) ;  /* 0xffffebb000007947 */ /* 0x000fea000383ffff */
.L_x_1747:
[----:B------:R-:W-:Y:S05]  /*2c40*/  EXIT ;  /* 0x000000000000794d */ /* 0x000fea0003800000 */
        .weak           $__internal_26_$__cuda_sm20_div_rn_f64_full
        .type           $__internal_26_$__cuda_sm20_div_rn_f64_full,@function
        .size           $__internal_26_$__cuda_sm20_div_rn_f64_full,($__internal_27_$__cuda_sm20_div_s64 - $__internal_26_$__cuda_sm20_div_rn_f64_full)
$__internal_26_$__cuda_sm20_div_rn_f64_full:
        /* <DEDUP_REMOVED lines=11> */
[----:B------:R-:W-:-:S03]  /*2d00*/  ISETP.GE.U32.AND P1, PT, R15, R22, PT ;  /* 0x000000160f00720c */ /* 0x000fc60003f26070 */
[----:B------:R-:W-:Y:S01]  /*2d10*/  @!P2 LOP3.LUT R10, R7, 0x7ff00000, RZ, 0xc0, !PT ;  /* 0x7ff00000070aa812 */ /* 0x000fe200078ec0ff */
[----:B------:R-:W-:Y:S01]  /*2d20*/  @!P2 IMAD.MOV.U32 R24, RZ, RZ, RZ ;  /* 0x000000ffff18a224 */ /* 0x000fe200078e00ff */
[----:B0-----:R-:W0:Y:S01]  /*2d30*/  MUFU.RCP64H R19, R5 ;  /* 0x0000000500137308 */ /* 0x001e220000001800 */
[C---:B------:R-:W-:Y:S02]  /*2d40*/  SEL R11, R16.reuse, 0x63400000, !P1 ;  /* 0x63400000100b7807 */ /* 0x040fe40004800000 */
[----:B------:R-:W-:Y:S01]  /*2d50*/  @!P2 ISETP.GE.U32.AND P3, PT, R15, R10, PT ;  /* 0x0000000a0f00a20c */ /* 0x000fe20003f66070 */
[----:B------:R-:W-:Y:S01]  /*2d60*/  IMAD.MOV.U32 R10, RZ, RZ, R8 ;  /* 0x000000ffff0a7224 */ /* 0x000fe200078e0008 */
[----:B------:R-:W-:Y:S02]  /*2d70*/  LOP3.LUT R11, R11, 0x800fffff, R9, 0xf8, !PT ;  /* 0x800fffff0b0b7812 */ /* 0x000fe400078ef809 */
[----:B------:R-:W-:-:S04]  /*2d80*/  @!P2 SEL R17, R16, 0x63400000, !P3 ;  /* 0x634000001011a807 */ /* 0x000fc80005800000 */
[----:B------:R-:W-:-:S04]  /*2d90*/  @!P2 LOP3.LUT R17, R17, 0x80000000, R9, 0xf8, !PT ;  /* 0x800000001111a812 */ /* 0x000fc800078ef809 */
[----:B------:R-:W-:Y:S01]  /*2da0*/  @!P2 LOP3.LUT R25, R17, 0x100000, RZ, 0xfc, !PT ;  /* 0x001000001119a812 */ /* 0x000fe200078efcff */
[----:B0-----:R-:W0:-:S05]  /*2db0*/  DFMA R20, R18, -R4, 1 ;  /* 0x3ff000001214742b */ /* 0x001e0a0000000804 */
[----:B------:R1:W-:Y:S02]  /*2dc0*/  @!P2 DFMA R10, R10, 2, -R24 ;  /* 0x400000000a0aa82b */ /* 0x0003e40000000818 */
[----:B-1----:R-:W-:Y:S02]  /*2dd0*/  IMAD.MOV.U32 R25, RZ, RZ, R15 ;  /* 0x000000ffff197224 */ /* 0x002fe400078e000f */
[----:B0-----:R-:W0:Y:S01]  /*2de0*/  DFMA R20, R20, R20, R20 ;  /* 0x000000141414722b */ /* 0x001e220000000014 */
[----:B------:R-:W-:Y:S01]  /*2df0*/  IMAD.MOV.U32 R24, RZ, RZ, R22 ;  /* 0x000000ffff187224 */ /* 0x000fe200078e0016 */
[----:B------:R-:W-:-:S04]  /*2e00*/  @!P0 LOP3.LUT R24, R5, 0x7ff00000, RZ, 0xc0, !PT ;  /* 0x7ff0000005188812 */ /* 0x000fc800078ec0ff */
[----:B0-----:R-:W0:Y:S01]  /*2e10*/  DFMA R18, R18, R20, R18 ;  /* 0x000000141212722b */ /* 0x001e220000000012 */
[----:B------:R-:W-:Y:S02]  /*2e20*/  @!P2 LOP3.LUT R25, R11, 0x7ff00000, RZ, 0xc0, !PT ;  /* 0x7ff000000b19a812 */ /* 0x000fe400078ec0ff */
[----:B------:R-:W-:Y:S02]  /*2e30*/  IADD3 R26, R24, -0x1, RZ ;  /* 0xffffffff181a7810 */ /* 0x000fe40007ffe0ff */
[----:B------:R-:W-:Y:S01]  /*2e40*/  IADD3 R17, R25, -0x1, RZ ;  /* 0xffffffff19117810 */ /* 0x000fe20007ffe0ff */
[----:B0-----:R-:W0:-:S03]  /*2e50*/  DFMA R20, R18, -R4, 1 ;  /* 0x3ff000001214742b */ /* 0x001e060000000804 */
[----:B------:R-:W-:-:S03]  /*2e60*/  ISETP.GT.U32.AND P0, PT, R17, 0x7feffffe, PT ;  /* 0x7feffffe1100780c */ /* 0x000fc60003f04070 */
[----:B0-----:R-:W0:Y:S01]  /*2e70*/  DFMA R18, R18, R20, R18 ;  /* 0x000000141212722b */ /* 0x001e220000000012 */
[----:B------:R-:W-:-:S05]  /*2e80*/  ISETP.GT.U32.OR P0, PT, R26, 0x7feffffe, P0 ;  /* 0x7feffffe1a00780c */ /* 0x000fca0000704470 */
[----:B0-----:R-:W0:-:S06]  /*2e90*/  DMUL R20, R18, R10 ;  /* 0x0000000a12147228 */ /* 0x001e0c0000000000 */
[----:B0-----:R-:W0:-:S06]  /*2ea0*/  DFMA R22, R20, -R4, R10 ;  /* 0x800000041416722b */ /* 0x001e0c000000000a */
[----:B0-----:R0:W1:Y:S01]  /*2eb0*/  DFMA R18, R18, R22, R20 ;  /* 0x000000161212722b */ /* 0x0010620000000014 */
[----:B------:R-:W-:Y:S05]  /*2ec0*/  @P0 BRA `(.L_x_1749) ;  /* 0x000001c000000947 */ /* 0x000fea0003800000 */
[----:B0-----:R-:W-:-:S04]  /*2ed0*/  LOP3.LUT R20, R7, 0x7ff00000, RZ, 0xc0, !PT ;  /* 0x7ff0000007147812 */ /* 0x001fc800078ec0ff */
[C---:B------:R-:W-:Y:S01]  /*2ee0*/  ISETP.GE.U32.AND P0, PT, R15.reuse, R20, PT ;  /* 0x000000140f00720c */ /* 0x040fe20003f06070 */
[----:B------:R-:W-:-:S03]  /*2ef0*/  IMAD.IADD R8, R15, 0x1, -R20 ;  /* 0x000000010f087824 */ /* 0x000fc600078e0a14 */
[----:B------:R-:W-:Y:S02]  /*2f00*/  SEL R15, R16, 0x63400000, !P0 ;  /* 0x63400000100f7807 */ /* 0x000fe40004000000 */
[----:B------:R-:W-:-:S04]  /*2f10*/  IMNMX R8, R8, -0x46a00000, !PT ;  /* 0xb960000008087817 */ /* 0x000fc80007800200 */
[----:B------:R-:W-:-:S05]  /*2f20*/  IMNMX R8, R8, 0x46a00000, PT ;  /* 0x46a0000008087817 */ /* 0x000fca0003800200 */
[----:B------:R-:W-:Y:S02]  /*2f30*/  IMAD.IADD R15, R8, 0x1, -R15 ;  /* 0x00000001080f7824 */ /* 0x000fe400078e0a0f */
[----:B------:R-:W-:-:S03]  /*2f40*/  IMAD.MOV.U32 R8, RZ, RZ, RZ ;  /* 0x000000ffff087224 */ /* 0x000fc600078e00ff */
[----:B------:R-:W-:-:S06]  /*2f50*/  IADD3 R9, R15, 0x7fe00000, RZ ;  /* 0x7fe000000f097810 */ /* 0x000fcc0007ffe0ff */
[----:B-1----:R-:W0:-:S10]  /*2f60*/  DMUL R16, R18, R8 ;  /* 0x0000000812107228 */ /* 0x002e140000000000 */
        /* <DEDUP_REMOVED lines=18> */
.L_x_1749:
[----:B------:R-:W2:-:S14]  /*3090*/  DSETP.NAN.AND P0, PT, R8, R8, PT ;  /* 0x000000080800722a */ /* 0x000e9c0003f08000 */
[----:B--2---:R-:W-:Y:S05]  /*30a0*/  @P0 BRA `(.L_x_1751) ;  /* 0x0000011000000947 */ /* 0x004fea0003800000 */
[----:B------:R-:W2:-:S14]  /*30b0*/  DSETP.NAN.AND P0, PT, R6, R6, PT ;  /* 0x000000060600722a */ /* 0x000e9c0003f08000 */
[----:B--2---:R-:W-:Y:S05]  /*30c0*/  @P0 BRA `(.L_x_1752) ;  /* 0x000000c000000947 */ /* 0x004fea0003800000 */
        /* <DEDUP_REMOVED lines=12> */
.L_x_1752:
[----:B------:R-:W-:Y:S01]  /*3190*/  LOP3.LUT R17, R7, 0x80000, RZ, 0xfc, !PT ;  /* 0x0008000007117812 */ /* 0x000fe200078efcff */
[----:B------:R-:W-:Y:S01]  /*31a0*/  IMAD.MOV.U32 R16, RZ, RZ, R6 ;  /* 0x000000ffff107224 */ /* 0x000fe200078e0006 */
[----:B------:R-:W-:Y:S05]  /*31b0*/  BRA `(.L_x_1750) ;  /* 0x0000002000007947 */ /* 0x000fea0003800000 */
.L_x_1751:
[----:B------:R-:W-:Y:S01]  /*31c0*/  LOP3.LUT R17, R9, 0x80000, RZ, 0xfc, !PT ;  /* 0x0008000009117812 */ /* 0x000fe200078efcff */
[----:B------:R-:W-:Y:S02]  /*31d0*/  IMAD.MOV.U32 R16, RZ, RZ, R8 ;  /* 0x000000ffff107224 */ /* 0x000fe400078e0008 */
.L_x_1750:
[----:B------:R-:W-:Y:S05]  /*31e0*/  BSYNC B2 ;  /* 0x0000000000027941 */ /* 0x000fea0003800000 */
.L_x_1748:
[----:B------:R-:W-:Y:S02]  /*31f0*/  IMAD.MOV.U32 R15, RZ, RZ, 0x0 ;  /* 0x00000000ff0f7424 */ /* 0x000fe400078e00ff */
[----:B------:R-:W-:-:S02]  /*3200*/  IMAD.MOV.U32 R6, RZ, RZ, R16 ;  /* 0x000000ffff067224 */ /* 0x000fc400078e0010 */
[----:B------:R-:W-:Y:S01]  /*3210*/  IMAD.MOV.U32 R7, RZ, RZ, R17 ;  /* 0x000000ffff077224 */ /* 0x000fe200078e0011 */
[----:B------:R-:W-:Y:S06]  /*3220*/  RET.REL.NODEC R14 `(_ZN2at6native49_GLOBAL__N__3489678a_16_AveragePool2d_cu_fb80407625avg_pool2d_out_cuda_frameIddEEviPKT_lllliiiiiiiPS3_ibb) ;  /* 0xffffcdd00e007950 */ /* 0x000fec0003c3ffff */
        .weak           $__internal_27_$__cuda_sm20_div_s64
        .type           $__internal_27_$__cuda_sm20_div_s64,@function
        .size           $__internal_27_$__cuda_sm20_div_s64,(.L_x_1864 - $__internal_27_$__cuda_sm20_div_s64)
$__internal_27_$__cuda_sm20_div_s64:
        /* <DEDUP_REMOVED lines=82> */
[----:B------:R-:W-:Y:S06]  /*3750*/  RET.REL.NODEC R10 `(_ZN2at6native49_GLOBAL__N__3489678a_16_AveragePool2d_cu_fb80407625avg_pool2d_out_cuda_frameIddEEviPKT_lllliiiiiiiPS3_ibb) ;  /* 0xffffc8a00a007950 */ /* 0x000fec0003c3ffff */
.L_x_1753:
        /* <DEDUP_REMOVED lines=10> */
.L_x_1864:


//--------------------- .text._ZN2at6native49_GLOBAL__N__3489678a_16_AveragePool2d_cu_fb80407630avg_pool2d_out_cuda_frame_nhwcIddEEviPKT_llliiiiiiiiPS3_ibb --------------------------
	.section	.text._ZN2at6native49_GLOBAL__N__3489678a_16_AveragePool2d_cu_fb80407630avg_pool2d_out_cuda_frame_nhwcIddEEviPKT_llliiiiiiiiPS3_ibb,"ax",@progbits
	.sectioninfo	@"SHI_REGISTERS=40"
	.align	128
.text._ZN2at6native49_GLOBAL__N__3489678a_16_AveragePool2d_cu_fb80407630avg_pool2d_out_cuda_frame_nhwcIddEEviPKT_llliiiiiiiiPS3_ibb:
        .type           _ZN2at6native49_GLOBAL__N__3489678a_16_AveragePool2d_cu_fb80407630avg_pool2d_out_cuda_frame_nhwcIddEEviPKT_llliiiiiiiiPS3_ibb,@function
        .size           _ZN2at6native49_GLOBAL__N__3489678a_16_AveragePool2d_cu_fb80407630avg_pool2d_out_cuda_frame_nhwcIddEEviPKT_llliiiiiiiiPS3_ibb,(.L_x_1867 - _ZN2at6native49_GLOBAL__N__3489678a_16_AveragePool2d_cu_fb80407630avg_pool2d_out_cuda_frame_nhwcIddEEviPKT_llliiiiiiiiPS3_ibb)
        .other          _ZN2at6native49_GLOBAL__N__3489678a_16_AveragePool2d_cu_fb80407630avg_pool2d_out_cuda_frame_nhwcIddEEviPKT_llliiiiiiiiPS3_ibb,@"STO_CUDA_ENTRY STV_DEFAULT"
_ZN2at6native49_GLOBAL__N__3489678a_16_AveragePool2d_cu_fb80407630avg_pool2d_out_cuda_frame_nhwcIddEEviPKT_llliiiiiiiiPS3_ibb:
        /* <DEDUP_REMOVED lines=35> */
.L_x_1782:
[----:B------:R-:W-:Y:S01]  /*0230*/  SHF.R.S32.HI R9, RZ, 0x1f, R0 ;  /* 0x0000001fff097819 */ /* 0x000fe20000011400 */
[----:B------:R-:W-:Y:S03]  /*0240*/  BSSY B0, `(.L_x_1755) ;  /* 0x0000024000007945 */ /* 0x000fe60003800000 */
[----:B------:R-:W-:-:S04]  /*0250*/  LOP3.LUT R4, R9, c[0x0][0x174], RZ, 0xfc, !PT ;  /* 0x00005d0009047a12 */ /* 0x000fc800078efcff */
[----:B------:R-:W-:-:S13]  /*0260*/  ISETP.NE.U32.AND P0, PT, R4, RZ, PT ;  /* 0x000000ff0400720c */ /* 0x000fda0003f05070 */
[----:B012---:R-:W-:Y:S05]  /*0270*/  @!P0 BRA `(.L_x_1756) ;  /* 0x000000b000008947 */ /* 0x007fea0003800000 */
[----:B------:R-:W-:Y:S01]  /*0280*/  IMAD.MOV.U32 R8, RZ, RZ, R0 ;  /* 0x000000ffff087224 */ /* 0x000fe200078e0000 */
[----:B------:R-:W-:Y:S01]  /*0290*/  MOV R10, 0x2e0 ;  /* 0x000002e0000a7802 */ /* 0x000fe20000000f00 */
[----:B------:R-:W-:Y:S02]  /*02a0*/  IMAD.MOV.U32 R7, RZ, RZ, R9 ;  /* 0x000000ffff077224 */ /* 0x000fe400078e0009 */
[----:B------:R-:W-:Y:S02]  /*02b0*/  IMAD.MOV.U32 R6, RZ, RZ, c[0x0][0x170] ;  /* 0x00005c00ff067624 */ /* 0x000fe400078e00ff */
[----:B------:R-:W-:Y:S02]  /*02c0*/  IMAD.MOV.U32 R5, RZ, RZ, c[0x0][0x174] ;  /* 0x00005d00ff057624 */ /* 0x000fe400078e00ff */
[----:B------:R-:W-:Y:S05]  /*02d0*/  CALL.REL.NOINC `($__internal_29_$__cuda_sm20_div_s64) ;  /* 0x00003a2000007944 */ /* 0x000fea0003c00000 */
[--C-:B------:R-:W-:Y:S02]  /*02e0*/  IMAD.MOV R7, RZ, RZ, -R5.reuse ;  /* 0x000000ffff077224 */ /* 0x100fe400078e0a05 */
[----:B------:R-:W-:Y:S02]  /*02f0*/  IMAD.MOV.U32 R18, RZ, RZ, R5 ;  /* 0x000000ffff127224 */ /* 0x000fe400078e0005 */
[----:B------:R-:W-:-:S02]  /*0300*/  IMAD R4, R7, c[0x0][0x170], R0 ;  /* 0x00005c0007047a24 */ /* 0x000fc400078e0200 */
[----:B------:R-:W-:Y:S01]  /*0310*/  IMAD.MOV.U32 R19, RZ, RZ, R6 ;  /* 0x000000ffff137224 */ /* 0x000fe200078e0006 */
[----:B------:R-:W-:Y:S05]  /*0320*/  BRA `(.L_x_1757) ;  /* 0x0000015000007947 */ /* 0x000fea0003800000 */
.L_x_1756:
        /* <DEDUP_REMOVED lines=21> */
.L_x_1757:
[----:B------:R-:W-:Y:S05]  /*0480*/  BSYNC B0 ;  /* 0x0000000000007941 */ /* 0x000fea0003800000 */
.L_x_1755:
        /* <DEDUP_REMOVED lines=9> */
[----:B------:R-:W-:Y:S05]  /*0520*/  CALL.REL.NOINC `($__internal_29_$__cuda_sm20_div_s64) ;  /* 0x000037d000007944 */ /* 0x000fea0003c00000 */
[----:B------:R-:W-:Y:S02]  /*0530*/  IMAD.MOV R7, RZ, RZ, -R5 ;  /* 0x000000ffff077224 */ /* 0x000fe400078e0a05 */
[----:B------:R-:W-:Y:S02]  /*0540*/  IMAD.MOV.U32 R19, RZ, RZ, R6 ;  /* 0x000000ffff137224 */ /* 0x000fe400078e0006 */
[----:B------:R-:W-:-:S02]  /*0550*/  IMAD R20, R7, c[0x0][0x18c], R18 ;  /* 0x0000630007147a24 */ /* 0x000fc400078e0212 */
[----:B------:R-:W-:Y:S01]  /*0560*/  IMAD.MOV.U32 R18, RZ, RZ, R5 ;  /* 0x000000ffff127224 */ /* 0x000fe200078e0005 */
[----:B------:R-:W-:Y:S05]  /*0570*/  BRA `(.L_x_1760) ;  /* 0x0000016000007947 */ /* 0x000fea0003800000 */
.L_x_1759:
        /* <DEDUP_REMOVED lines=22> */
.L_x_1760:
[----:B------:R-:W-:Y:S05]  /*06e0*/  BSYNC B0 ;  /* 0x0000000000007941 */ /* 0x000fea0003800000 */
.L_x_1758:
        /* <DEDUP_REMOVED lines=10> */
[----:B------:R-:W-:-:S04]  /*0790*/  IMAD.MOV R7, RZ, RZ, -R5 ;  /* 0x000000ffff077224 */ /* 0x000fc800078e0a05 */
[----:B------:R-:W-:Y:S01]  /*07a0*/  IMAD R8, R7, c[0x0][0x188], R18 ;  /* 0x0000620007087a24 */ /* 0x000fe200078e0212 */
[----:B------:R-:W-:Y:S05]  /*07b0*/  BRA `(.L_x_1763) ;  /* 0x0000014000007947 */ /* 0x000fea0003800000 */
.L_x_1762:
        /* <DEDUP_REMOVED lines=20> */
.L_x_1763:
[----:B------:R-:W-:Y:S05]  /*0900*/  BSYNC B0 ;  /* 0x0000000000007941 */ /* 0x000fea0003800000 */
.L_x_1761:
        /* <DEDUP_REMOVED lines=17> */
[----:B------:R-:W-:Y:S01]  /*0a20*/  IMAD R8, R8, R15, RZ ;  /* 0x0000000f08087224 */ /* 0x000fe200078e02ff */
[----:B------:R-:W-:Y:S02]  /*0a30*/  LEA.HI.X R11, R0, c[0x0][0x1ac], R9, 0x3, P1 ;  /* 0x00006b00000b7a11 */ /* 0x000fe400008f1c09 */
[----:B------:R-:W-:-:S13]  /*0a40*/  ISETP.LE.OR P0, PT, R7, R12, !P0 ;  /* 0x0000000c0700720c */ /* 0x000fda0004703670 */
[----:B------:R-:W-:Y:S05]  /*0a50*/  @P0 BRA `(.L_x_1765) ;  /* 0x0000131000000947 */ /* 0x000fea0003800000 */
[----:B------:R-:W-:Y:S01]  /*0a60*/  IMAD.MOV R9, RZ, RZ, -R20 ;  /* 0x000000ffff097224 */ /* 0x000fe200078e0a14 */
[----:B------:R-:W-:Y:S01]  /*0a70*/  LOP3.LUT R14, RZ, R12, RZ, 0x33, !PT ;  /* 0x0000000cff0e7212 */ /* 0x000fe200078e33ff */
[----:B------:R-:W-:Y:S01]  /*0a80*/  BSSY B1, `(.L_x_1766) ;  /* 0x0000112000017945 */ /* 0x000fe20003800000 */
[C---:B------:R-:W-:Y:S01]  /*0a90*/  IADD3 R16, R12.reuse, 0x2, RZ ;  /* 0x000000020c107810 */ /* 0x040fe20007ffe0ff */
[----:B------:R-:W-:Y:S01]  /*0aa0*/  IMAD R9, R9, c[0x0][0x19c], R2 ;  /* 0x0000670009097a24 */ /* 0x000fe200078e0202 */
[----:B------:R-:W-:Y:S01]  /*0ab0*/  SHF.R.S32.HI R30, RZ, 0x1f, R5 ;  /* 0x0000001fff1e7819 */ /* 0x000fe20000011405 */
[----:B------:R-:W-:Y:S01]  /*0ac0*/  CS2R R28, SRZ ;  /* 0x00000000001c7805 */ /* 0x000fe2000001ff00 */
[----:B------:R-:W-:Y:S02]  /*0ad0*/  SHF.R.S32.HI R31, RZ, 0x1f, R4 ;  /* 0x0000001fff1f7819 */ /* 0x000fe40000011404 */
[----:B------:R-:W-:Y:S02]  /*0ae0*/  IMNMX R9, R9, UR16, !PT ;  /* 0x0000001009097c17 */ /* 0x000fe4000f800200 */
[----:B------:R-:W-:-:S02]  /*0af0*/  IADD3 R32, R12, 0x3, RZ ;  /* 0x000000030c207810 */ /* 0x000fc40007ffe0ff */
[----:B------:R-:W-:Y:S01]  /*0b00*/  IMNMX R13, R9, UR9, !PT ;  /* 0x00000009090d7c17 */ /* 0x000fe2000f800200 */
[----:B------:R-:W-:Y:S01]  /*0b10*/  IMAD.MOV.U32 R9, RZ, RZ, R17 ;  /* 0x000000ffff097224 */ /* 0x000fe200078e0011 */
[----:B------:R-:W-:Y:S02]  /*0b20*/  SHF.R.S32.HI R17, RZ, 0x1f, R16 ;  /* 0x0000001fff117819 */ /* 0x000fe40000011410 */
[--C-:B------:R-:W-:Y:S01]  /*0b30*/  IADD3 R15, -R13, -0x2, -R12.reuse ;  /* 0xfffffffe0d0f7810 */ /* 0x100fe20007ffe90c */
[----:B------:R-:W-:Y:S01]  /*0b40*/  IMAD.IADD R34, R14, 0x1, -R13 ;  /* 0x000000010e227824 */ /* 0x000fe200078e0a0d */
[----:B------:R-:W-:Y:S02]  /*0b50*/  IADD3 R14, R12, 0x1, RZ ;  /* 0x000000010c0e7810 */ /* 0x000fe40007ffe0ff */
[----:B------:R-:W-:Y:S02]  /*0b60*/  ISETP.GE.U32.AND P1, PT, R15, 0x3, PT ;  /* 0x000000030f00780c */ /* 0x000fe40003f26070 */
[----:B------:R-:W-:-:S02]  /*0b70*/  SHF.R.S32.HI R13, RZ, 0x1f, R12 ;  /* 0x0000001fff0d7819 */ /* 0x000fc4000001140c */
[----:B------:R-:W-:Y:S02]  /*0b80*/  SHF.R.S32.HI R15, RZ, 0x1f, R14 ;  /* 0x0000001fff0f7819 */ /* 0x000fe4000001140e */
[----:B------:R-:W-:-:S04]  /*0b90*/  LOP3.LUT R34, R34, 0x3, RZ, 0xc0, !PT ;  /* 0x0000000322227812 */ /* 0x000fc800078ec0ff */
.L_x_1777:
[----:B------:R-:W-:Y:S01]  /*0ba0*/  ISETP.NE.AND P0, PT, R34, RZ, PT ;  /* 0x000000ff2200720c */ /* 0x000fe20003f05270 */
[--C-:B0-----:R-:W-:Y:S01]  /*0bb0*/  IMAD.MOV.U32 R18, RZ, RZ, R9.reuse ;  /* 0x000000ffff127224 */ /* 0x101fe200078e0009 */
        /* <DEDUP_REMOVED lines=9> */
[----:B-1----:R-:W-:Y:S05]  /*0c50*/  @!P0 BRA `(.L_x_1768) ;  /* 0x0000028000008947 */ /* 0x002fea0003800000 */
        /* <DEDUP_REMOVED lines=12> */
[----:B------:R-:W2:Y:S01]  /*0d20*/  LDG.E.64 R22, [R22.64] ;  /* 0x0000001216167981 */ /* 0x000ea2000c1e1b00 */
[----:B------:R-:W-:Y:S01]  /*0d30*/  ISETP.NE.AND P0, PT, R34, 0x1, PT ;  /* 0x000000012200780c */ /* 0x000fe20003f05270 */
[----:B------:R-:W-:Y:S01]  /*0d40*/  IMAD.MOV.U32 R36, RZ, RZ, R14 ;  /* 0x000000ffff247224 */ /* 0x000fe200078e000e */
[----:B--2---:R0:W1:-:S11]  /*0d50*/  DADD R28, R28, R22 ;  /* 0x000000001c1c7229 */ /* 0x0040560000000016 */
[----:B------:R-:W-:Y:S05]  /*0d60*/  @!P0 BRA `(.L_x_1768) ;  /* 0x0000017000008947 */ /* 0x000fea0003800000 */
[----:B0-----:R-:W-:Y:S01]  /*0d70*/  IMAD.WIDE.U32 R22, R18, c[0x0][0x180], R14 ;  /* 0x0000600012167a25 */ /* 0x001fe200078e000e */
[----:B------:R-:W-:-:S03]  /*0d80*/  ISETP.NE.AND P0, PT, R34, 0x2, PT ;  /* 0x000000022200780c */ /* 0x000fc60003f05270 */
[----:B------:R-:W-:-:S04]  /*0d90*/  IMAD.IADD R23, R27, 0x1, R23 ;  /* 0x000000011b177824 */ /* 0x000fc800078e0217 */
        /* <DEDUP_REMOVED lines=8> */
[----:B------:R-:W2:Y:S01]  /*0e20*/  LDG.E.64 R24, [R24.64] ;  /* 0x0000001218187981 */ /* 0x000ea2000c1e1b00 */
[----:B------:R-:W-:-:S04]  /*0e30*/  @P0 IMAD.WIDE.U32 R20, R22, c[0x0][0x170], R20 ;  /* 0x00005c0016140a25 */ /* 0x000fc800078e0014 */
[----:B------:R-:W-:-:S04]  /*0e40*/  @P0 IMAD R27, R27, c[0x0][0x170], RZ ;  /* 0x00005c001b1b0a24 */ /* 0x000fc800078e02ff */
[----:B------:R-:W-:Y:S01]  /*0e50*/  @P0 IMAD R27, R22, c[0x0][0x174], R27 ;  /* 0x00005d00161b0a24 */ /* 0x000fe200078e021b */
[----:B------:R-:W-:-:S03]  /*0e60*/  @P0 LEA R22, P3, R20, c[0x0][0x168], 0x3 ;  /* 0x00005a0014160a11 */ /* 0x000fc600078618ff */
[----:B------:R-:W-:-:S05]  /*0e70*/  @P0 IMAD.IADD R21, R21, 0x1, R27 ;  /* 0x0000000115150824 */ /* 0x000fca00078e021b */
[----:B------:R-:W-:-:S06]  /*0e80*/  @P0 LEA.HI.X R23, R20, c[0x0][0x16c], R21, 0x3, P3 ;  /* 0x00005b0014170a11 */ /* 0x000fcc00018f1c15 */
[----:B------:R-:W3:Y:S01]  /*0e90*/  @P0 LDG.E.64 R22, [R22.64] ;  /* 0x0000001216160981 */ /* 0x000ee2000c1e1b00 */
[----:B------:R-:W-:Y:S02]  /*0ea0*/  IMAD.MOV.U32 R36, RZ, RZ, R16 ;  /* 0x000000ffff247224 */ /* 0x000fe400078e0010 */
[----:B------:R-:W-:Y:S01]  /*0eb0*/  @P0 IMAD.MOV.U32 R36, RZ, RZ, R32 ;  /* 0x000000ffff240224 */ /* 0x000fe200078e0020 */
[----:B-12---:R-:W3:-:S06]  /*0ec0*/  DADD R28, R28, R24 ;  /* 0x000000001c1c7229 */ /* 0x006ecc0000000018 */
[----:B---3--:R0:W1:-:S06]  /*0ed0*/  @P0 DADD R28, R28, R22 ;  /* 0x000000001c1c0229 */ /* 0x00804c0000000016 */
.L_x_1768:
[----:B------:R-:W-:Y:S05]  /*0ee0*/  BSYNC B2 ;  /* 0x0000000000027941 */ /* 0x000fea0003800000 */
.L_x_1767:
        /* <DEDUP_REMOVED lines=9> */
.L_x_1773:
[--C-:B------:R-:W-:Y:S01]  /*0f80*/  SHF.R.S32.HI R21, RZ, 0x1f, R36.reuse ;  /* 0x0000001fff157819 */ /* 0x100fe20000011424 */
[----:B------:R-:W-:Y:S02]  /*0f90*/  IMAD R37, R35, c[0x0][0x180], RZ ;  /* 0x0000600023257a24 */ /* 0x000fe400078e02ff */
[----:B------:R-:W-:Y:S02]  /*0fa0*/  IMAD.MOV.U32 R20, RZ, RZ, R36 ;  /* 0x000000ffff147224 */ /* 0x000fe400078e0024 */
[C---:B------:R-:W-:Y:S02]  /*0fb0*/  IMAD R37, R18.reuse, c[0x0][0x184], R37 ;  /* 0x0000610012257a24 */ /* 0x040fe400078e0225 */
[----:B0-----:R-:W-:-:S04]  /*0fc0*/  IMAD.WIDE.U32 R22, R18, c[0x0][0x180], R20 ;  /* 0x0000600012167a25 */ /* 0x001fc800078e0014 */
        /* <DEDUP_REMOVED lines=9> */
[----:B------:R-:W2:Y:S02]  /*1060*/  LDG.E.64 R22, [R24.64] ;  /* 0x0000001218167981 */ /* 0x000ea4000c1e1b00 */
[----:B-12---:R0:W1:Y:S02]  /*1070*/  DADD R22, R22, R28 ;  /* 0x0000000016167229 */ /* 0x006064000000001c */
[----:B0-----:R-:W-:-:S04]  /*1080*/  IADD3 R28, P3, R24, UR4, RZ ;  /* 0x00000004181c7c10 */ /* 0x001fc8000ff7e0ff */
[----:B------:R-:W-:-:S05]  /*1090*/  IADD3.X R29, R25, UR13, RZ, P3, !PT ;  /* 0x0000000d191d7c10 */ /* 0x000fca0009ffe4ff */
[----:B------:R-:W1:Y:S02]  /*10a0*/  LDG.E.64 R26, [R28.64] ;  /* 0x000000121c1a7981 */ /* 0x000e64000c1e1b00 */
[----:B-1----:R0:W1:Y:S02]  /*10b0*/  DADD R26, R22, R26 ;  /* 0x00000000161a7229 */ /* 0x002064000000001a */
[----:B0-----:R-:W-:-:S04]  /*10c0*/  IADD3 R22, P3, R28, UR4, RZ ;  /* 0x000000041c167c10 */ /* 0x001fc8000ff7e0ff */
[----:B------:R-:W-:-:S05]  /*10d0*/  IADD3.X R23, R29, UR13, RZ, P3, !PT ;  /* 0x0000000d1d177c10 */ /* 0x000fca0009ffe4ff */
[----:B------:R-:W1:Y:S01]  /*10e0*/  LDG.E.64 R24, [R22.64] ;  /* 0x0000001216187981 */ /* 0x000e62000c1e1b00 */
[----:B------:R-:W-:-:S04]  /*10f0*/  IADD3 R28, P3, R22, UR4, RZ ;  /* 0x00000004161c7c10 */ /* 0x000fc8000ff7e0ff */
[----:B------:R-:W-:Y:S01]  /*1100*/  IADD3.X R29, R23, UR13, RZ, P3, !PT ;  /* 0x0000000d171d7c10 */ /* 0x000fe20009ffe4ff */
[----:B-1----:R0:W1:-:S04]  /*1110*/  DADD R26, R26, R24 ;  /* 0x000000001a1a7229 */ /* 0x0020480000000018 */
[----:B0-----:R-:W1:Y:S02]  /*1120*/  LDG.E.64 R24, [R28.64] ;  /* 0x000000121c187981 */ /* 0x001e64000c1e1b00 */
[----:B-1----:R0:W1:Y:S02]  /*1130*/  DADD R26, R26, R24 ;  /* 0x000000001a1a7229 */ /* 0x0020640000000018 */
[----:B0-----:R-:W-:-:S04]  /*1140*/  IADD3 R24, R36, 0x4, RZ ;  /* 0x0000000424187810 */ /* 0x001fc80007ffe0ff */
[----:B------:R-:W-:-:S05]  /*1150*/  SHF.R.S32.HI R25, RZ, 0x1f, R24 ;  /* 0x0000001fff197819 */ /* 0x000fca0000011418 */
[----:B------:R-:W-:-:S04]  /*1160*/  IMAD.WIDE.U32 R24, R18, c[0x0][0x180], R24 ;  /* 0x0000600012187a25 */ /* 0x000fc800078e0018 */
[----:B------:R-:W-:Y:S02]  /*1170*/  IMAD.IADD R25, R37, 0x1, R25 ;  /* 0x0000000125197824 */ /* 0x000fe400078e0219 */
[----:B------:R-:W-:-:S04]  /*1180*/  IMAD.WIDE.U32 R22, R24, c[0x0][0x170], R20 ;  /* 0x00005c0018167a25 */ /* 0x000fc800078e0014 */
[----:B------:R-:W-:-:S04]  /*1190*/  IMAD R25, R25, c[0x0][0x170], RZ ;  /* 0x00005c0019197a24 */ /* 0x000fc800078e02ff */
[----:B------:R-:W-:Y:S01]  /*11a0*/  IMAD R25, R24, c[0x0][0x174], R25 ;  /* 0x00005d0018197a24 */ /* 0x000fe200078e0219 */
[----:B------:R-:W-:-:S03]  /*11b0*/  LEA R24, P3, R22, c[0x0][0x168], 0x3 ;  /* 0x00005a0016187a11 */ /* 0x000fc600078618ff */
[----:B------:R-:W-:-:S05]  /*11c0*/  IMAD.IADD R23, R23, 0x1, R25 ;  /* 0x0000000117177824 */ /* 0x000fca00078e0219 */
[----:B------:R-:W-:-:S05]  /*11d0*/  LEA.HI.X R25, R22, c[0x0][0x16c], R23, 0x3, P3 ;  /* 0x00005b0016197a11 */ /* 0x000fca00018f1c17 */
[----:B------:R-:W1:Y:S01]  /*11e0*/  LDG.E.64 R22, [R24.64] ;  /* 0x0000001218167981 */ /* 0x000e62000c1e1b00 */
[----:B------:R-:W-:-:S04]  /*11f0*/  IADD3 R28, P3, R24, UR4, RZ ;  /* 0x00000004181c7c10 */ /* 0x000fc8000ff7e0ff */
[----:B------:R-:W-:Y:S01]  /*1200*/  IADD3.X R29, R25, UR13, RZ, P3, !PT ;  /* 0x0000000d191d7c10 */ /* 0x000fe20009ffe4ff */
[----:B-1----:R0:W1:-:S04]  /*1210*/  DADD R22, R26, R22 ;  /* 0x000000001a167229 */ /* 0x0020480000000016 */
[----:B0-----:R-:W1:Y:S02]  /*1220*/  LDG.E.64 R26, [R28.64] ;  /* 0x000000121c1a7981 */ /* 0x001e64000c1e1b00 */
        /* <DEDUP_REMOVED lines=27> */
[----:B------:R0:W1:Y:S02]  /*13e0*/  LDG.E.64 R24, [R22.64] ;  /* 0x0000001216187981 */ /* 0x000064000c1e1b00 */
[----:B0-----:R-:W-:-:S04]  /*13f0*/  IADD3 R22, P3, R22, UR4, RZ ;  /* 0x0000000416167c10 */ /* 0x001fc8000ff7e0ff */
        /* <DEDUP_REMOVED lines=9> */
[----:B------:R-:W-:Y:S01]  /*1490*/  IMAD R37, R37, c[0x0][0x170], RZ ;  /* 0x00005c0025257a24 */ /* 0x000fe200078e02ff */
[----:B------:R-:W-:-:S03]  /*14a0*/  LEA R28, P3, R20, c[0x0][0x168], 0x3 ;  /* 0x00005a00141c7a11 */ /* 0x000fc600078618ff */
[----:B------:R-:W-:-:S04]  /*14b0*/  IMAD R37, R24, c[0x0][0x174], R37 ;  /* 0x00005d0018257a24 */ /* 0x000fc800078e0225 */
[----:B------:R-:W-:-:S05]  /*14c0*/  IMAD.IADD R21, R21, 0x1, R37 ;  /* 0x0000000115157824 */ /* 0x000fca00078e0225 */
[----:B------:R-:W-:-:S05]  /*14d0*/  LEA.HI.X R29, R20, c[0x0][0x16c], R21, 0x3, P3 ;  /* 0x00005b00141d7a11 */ /* 0x000fca00018f1c15 */
[----:B------:R0:W1:Y:S01]  /*14e0*/  LDG.E.64 R20, [R28.64] ;  /* 0x000000121c147981 */ /* 0x000062000c1e1b00 */
[----:B------:R-:W-:-:S04]  /*14f0*/  IADD3 R24, P3, R28, UR4, RZ ;  /* 0x000000041c187c10 */ /* 0x000fc8000ff7e0ff */
[----:B------:R-:W-:Y:S02]  /*1500*/  IADD3.X R25, R29, UR13, RZ, P3, !PT ;  /* 0x0000000d1d197c10 */ /* 0x000fe40009ffe4ff */
[----:B------:R-:W-:-:S04]  /*1510*/  IADD3 R22, P3, R24, UR4, RZ ;  /* 0x0000000418167c10 */ /* 0x000fc8000ff7e0ff */
[----:B------:R-:W-:Y:S02]  /*1520*/  IADD3.X R23, R25, UR13, RZ, P3, !PT ;  /* 0x0000000d19177c10 */ /* 0x000fe40009ffe4ff */
[----:B------:R-:W2:Y:S04]  /*1530*/  LDG.E.64 R24, [R24.64] ;  /* 0x0000001218187981 */ /* 0x000ea8000c1e1b00 */
[----:B0-----:R-:W3:Y:S01]  /*1540*/  LDG.E.64 R28, [R22.64] ;  /* 0x00000012161c7981 */ /* 0x001ee2000c1e1b00 */
[----:B-1----:R0:W2:Y:S02]  /*1550*/  DADD R20, R26, R20 ;  /* 0x000000001a147229 */ /* 0x0020a40000000014 */
[----:B0-----:R-:W-:-:S04]  /*1560*/  IADD3 R26, P3, R22, UR4, RZ ;  /* 0x00000004161a7c10 */ /* 0x001fc8000ff7e0ff */
[----:B------:R-:W-:-:S06]  /*1570*/  IADD3.X R27, R23, UR13, RZ, P3, !PT ;  /* 0x0000000d171b7c10 */ /* 0x000fcc0009ffe4ff */
[----:B------:R-:W4:Y:S01]  /*1580*/  LDG.E.64 R26, [R26.64] ;  /* 0x000000121a1a7981 */ /* 0x000f22000c1e1b00 */
[----:B------:R-:W-:Y:S01]  /*1590*/  IADD3 R36, R36, 0x10, RZ ;  /* 0x0000001024247810 */ /* 0x000fe20007ffe0ff */
[----:B--2---:R-:W3:-:S03]  /*15a0*/  DADD R20, R20, R24 ;  /* 0x0000000014147229 */ /* 0x004ec60000000018 */
[----:B------:R-:W-:-:S03]  /*15b0*/  ISETP.GE.AND P3, PT, R36, R33, PT ;  /* 0x000000212400720c */ /* 0x000fc60003f66270 */
[----:B---3--:R-:W4:-:S06]  /*15c0*/  DADD R28, R20, R28 ;  /* 0x00000000141c7229 */ /* 0x008f0c000000001c */
[----:B----4-:R0:W1:-:S04]  /*15d0*/  DADD R28, R28, R26 ;  /* 0x000000001c1c7229 */ /* 0x010048000000001a */
[----:B------:R-:W-:Y:S05]  /*15e0*/  @!P3 BRA `(.L_x_1773) ;  /* 0xfffff9900000b947 */ /* 0x000fea000383ffff */
.L_x_1772:
[----:B------:R-:W-:Y:S05]  /*15f0*/  BSYNC B3 ;  /* 0x0000000000037941 */ /* 0x000fea0003800000 */
.L_x_1771:
[----:B------:R-:W-:Y:S01]  /*1600*/  IMAD.IADD R20, R7, 0x1, -R36 ;  /* 0x0000000107147824 */ /* 0x000fe200078e0a24 */
[----:B------:R-:W-:Y:S04]  /*1610*/  BSSY B3, `(.L_x_1774) ;  /* 0x0000038000037945 */ /* 0x000fe80003800000 */
[----:B------:R-:W-:-:S13]  /*1620*/  ISETP.GT.AND P3, PT, R20, 0x4, PT ;  /* 0x000000041400780c */ /* 0x000fda0003f64270 */
[----:B------:R-:W-:Y:S05]  /*1630*/  @!P3 BRA `(.L_x_1775) ;  /* 0x000003500000b947 */ /* 0x000fea0003800000 */
[----:B------:R-:W-:Y:S01]  /*1640*/  SHF.R.S32.HI R37, RZ, 0x1f, R36 ;  /* 0x0000001fff257819 */ /* 0x000fe20000011424 */
[----:B------:R-:W-:-:S04]  /*1650*/  IMAD R33, R35, c[0x0][0x180], RZ ;  /* 0x0000600023217a24 */ /* 0x000fc800078e02ff */
[C---:B------:R-:W-:Y:S02]  /*1660*/  IMAD R33, R18.reuse, c[0x0][0x184], R33 ;  /* 0x0000610012217a24 */ /* 0x040fe400078e0221 */
[----:B------:R-:W-:-:S04]  /*1670*/  IMAD.WIDE.U32 R24, R18, c[0x0][0x180], R36 ;  /* 0x0000600012187a25 */ /* 0x000fc800078e0024 */
[----:B------:R-:W-:-:S04]  /*1680*/  IMAD.IADD R20, R33, 0x1, R25 ;  /* 0x0000000121147824 */ /* 0x000fc800078e0219 */
[----:B------:R-:W-:Y:S02]  /*1690*/  IMAD R21, R20, c[0x0][0x170], RZ ;  /* 0x00005c0014157a24 */ /* 0x000fe400078e02ff */
[----:B------:R-:W-:Y:S02]  /*16a0*/  IMAD.MOV.U32 R20, RZ, RZ, R4 ;  /* 0x000000ffff147224 */ /* 0x000fe400078e0004 */
[----:B0-----:R-:W-:Y:S02]  /*16b0*/  IMAD R23, R24, c[0x0][0x174], R21 ;  /* 0x00005d0018177a24 */ /* 0x001fe400078e0215 */
        /* <DEDUP_REMOVED lines=9> */
[----:B------:R0:W1:Y:S02]  /*1750*/  LDG.E.64 R26, [R24.64] ;  /* 0x00000012181a7981 */ /* 0x000064000c1e1b00 */
[----:B0-----:R-:W-:-:S04]  /*1760*/  IADD3 R24, P0, R24, UR4, RZ ;  /* 0x0000000418187c10 */ /* 0x001fc8000ff1e0ff */
[----:B------:R-:W-:Y:S01]  /*1770*/  IADD3.X R25, R25, UR13, RZ, P0, !PT ;  /* 0x0000000d19197c10 */ /* 0x000fe200087fe4ff */
[----:B-1----:R0:W1:-:S04]  /*1780*/  DADD R28, R28, R26 ;  /* 0x000000001c1c7229 */ /* 0x002048000000001a */
[----:B0-----:R-:W1:Y:S01]  /*1790*/  LDG.E.64 R26, [R24.64] ;  /* 0x00000012181a7981 */ /* 0x001e62000c1e1b00 */
[----:B------:R-:W-:-:S04]  /*17a0*/  IADD3 R22, R36, 0x4, RZ ;  /* 0x0000000424167810 */ /* 0x000fc80007ffe0ff */
[----:B------:R-:W-:-:S05]  /*17b0*/  SHF.R.S32.HI R23, RZ, 0x1f, R22 ;  /* 0x0000001fff177819 */ /* 0x000fca0000011416 */
[----:B------:R-:W-:-:S04]  /*17c0*/  IMAD.WIDE.U32 R22, R18, c[0x0][0x180], R22 ;  /* 0x0000600012167a25 */ /* 0x000fc800078e0016 */
[----:B------:R-:W-:Y:S02]  /*17d0*/  IMAD.IADD R33, R33, 0x1, R23 ;  /* 0x0000000121217824 */ /* 0x000fe400078e0217 */
[----:B------:R-:W-:-:S04]  /*17e0*/  IMAD.WIDE.U32 R20, R22, c[0x0][0x170], R20 ;  /* 0x00005c0016147a25 */ /* 0x000fc800078e0014 */
[----:B------:R-:W-:-:S04]  /*17f0*/  IMAD R33, R33, c[0x0][0x170], RZ ;  /* 0x00005c0021217a24 */ /* 0x000fc800078e02ff */
[----:B------:R-:W-:-:S04]  /*1800*/  IMAD R33, R22, c[0x0][0x174], R33 ;  /* 0x00005d0016217a24 */ /* 0x000fc800078e0221 */
[----:B------:R-:W-:Y:S01]  /*1810*/  IMAD.IADD R21, R21, 0x1, R33 ;  /* 0x0000000115157824 */ /* 0x000fe200078e0221 */
[----:B-1----:R0:W1:Y:S02]  /*1820*/  DADD R26, R28, R26 ;  /* 0x000000001c1a7229 */ /* 0x002064000000001a */
[----:B0-----:R-:W-:-:S04]  /*1830*/  IADD3 R28, P0, R24, UR4, RZ ;  /* 0x00000004181c7c10 */ /* 0x001fc8000ff1e0ff */
[----:B------:R-:W-:Y:S02]  /*1840*/  IADD3.X R29, R25, UR13, RZ, P0, !PT ;  /* 0x0000000d191d7c10 */ /* 0x000fe400087fe4ff */
[----:B------:R-:W-:-:S04]  /*1850*/  LEA R22, P0, R20, c[0x0][0x168], 0x3 ;  /* 0x00005a0014167a11 */ /* 0x000fc800078018ff */
[----:B------:R-:W1:Y:S01]  /*1860*/  LDG.E.64 R28, [R28.64] ;  /* 0x000000121c1c7981 */ /* 0x000e62000c1e1b00 */
[----:B------:R-:W-:-:S05]  /*1870*/  LEA.HI.X R23, R20, c[0x0][0x16c], R21, 0x3, P0 ;  /* 0x00005b0014177a11 */ /* 0x000fca00000f1c15 */
[----:B------:R-:W2:Y:S01]  /*1880*/  LDG.E.64 R20, [R22.64] ;  /* 0x0000001216147981 */ /* 0x000ea2000c1e1b00 */
[----:B-1----:R0:W2:Y:S02]  /*1890*/  DADD R26, R26, R28 ;  /* 0x000000001a1a7229 */ /* 0x0020a4000000001c */
[----:B0-----:R-:W-:-:S04]  /*18a0*/  IADD3 R28, P0, R22, UR4, RZ ;  /* 0x00000004161c7c10 */ /* 0x001fc8000ff1e0ff */
[----:B------:R-:W-:Y:S02]  /*18b0*/  IADD3.X R29, R23, UR13, RZ, P0, !PT ;  /* 0x0000000d171d7c10 */ /* 0x000fe400087fe4ff */
[----:B------:R-:W-:Y:S01]  /*18c0*/  IADD3 R24, P0, R28, UR4, RZ ;  /* 0x000000041c187c10 */ /* 0x000fe2000ff1e0ff */
[----:B--2---:R0:W1:-:S03]  /*18d0*/  DADD R20, R26, R20 ;  /* 0x000000001a147229 */ /* 0x0040460000000014 */
[----:B------:R-:W-:Y:S02]  /*18e0*/  IADD3.X R25, R29, UR13, RZ, P0, !PT ;  /* 0x0000000d1d197c10 */ /* 0x000fe400087fe4ff */
[----:B------:R-:W1:Y:S01]  /*18f0*/  LDG.E.64 R28, [R28.64] ;  /* 0x000000121c1c7981 */ /* 0x000e62000c1e1b00 */
[----:B0-----:R-:W-:-:S04]  /*1900*/  IADD3 R26, P0, R24, UR4, RZ ;  /* 0x00000004181a7c10 */ /* 0x001fc8000ff1e0ff */
[----:B------:R-:W-:Y:S02]  /*1910*/  IADD3.X R27, R25, UR13, RZ, P0, !PT ;  /* 0x0000000d191b7c10 */ /* 0x000fe400087fe4ff */
[----:B------:R-:W2:Y:S04]  /*1920*/  LDG.E.64 R24, [R24.64] ;  /* 0x0000001218187981 */ /* 0x000ea8000c1e1b00 */
[----:B------:R-:W3:Y:S01]  /*1930*/  LDG.E.64 R26, [R26.64] ;  /* 0x000000121a1a7981 */ /* 0x000ee2000c1e1b00 */
[----:B------:R-:W-:Y:S02]  /*1940*/  PLOP3.LUT P0, PT, PT, PT, PT, 0x8, 0x0 ;  /* 0x000000000000781c */ /* 0x000fe40003f0e170 */
[----:B------:R-:W-:Y:S01]  /*1950*/  IADD3 R36, R36, 0x8, RZ ;  /* 0x0000000824247810 */ /* 0x000fe20007ffe0ff */
[----:B-1----:R-:W2:-:S06]  /*1960*/  DADD R20, R20, R28 ;  /* 0x0000000014147229 */ /* 0x002e8c000000001c */
[----:B--2---:R-:W3:-:S06]  /*1970*/  DADD R20, R20, R24 ;  /* 0x0000000014147229 */ /* 0x004ecc0000000018 */
[----:B---3--:R0:W1:-:S06]  /*1980*/  DADD R28, R20, R26 ;  /* 0x00000000141c7229 */ /* 0x00804c000000001a */
.L_x_1775:
[----:B------:R-:W-:Y:S05]  /*1990*/  BSYNC B3 ;  /* 0x0000000000037941 */ /* 0x000fea0003800000 */
.L_x_1774:
[----:B------:R-:W-:-:S13]  /*19a0*/  ISETP.LT.OR P0, PT, R36, R7, P0 ;  /* 0x000000072400720c */ /* 0x000fda0000701670 */
[----:B------:R-:W-:Y:S05]  /*19b0*/  @!P0 BRA `(.L_x_1770) ;  /* 0x000001b000008947 */ /* 0x000fea0003800000 */
[--C-:B------:R-:W-:Y:S01]  /*19c0*/  SHF.R.S32.HI R37, RZ, 0x1f, R36.reuse ;  /* 0x0000001fff257819 */ /* 0x100fe20000011424 */
[----:B------:R-:W-:Y:S02]  /*19d0*/  IMAD R35, R35, c[0x0][0x180], RZ ;  /* 0x0000600023237a24 */ /* 0x000fe400078e02ff */
[----:B------:R-:W-:Y:S02]  /*19e0*/  IMAD.MOV.U32 R19, RZ, RZ, R31 ;  /* 0x000000ffff137224 */ /* 0x000fe400078e001f */
[C---:B------:R-:W-:Y:S02]  /*19f0*/  IMAD R35, R18.reuse, c[0x0][0x184], R35 ;  /* 0x0000610012237a24 */ /* 0x040fe400078e0223 */
[----:B------:R-:W-:-:S04]  /*1a00*/  IMAD.WIDE.U32 R36, R18, c[0x0][0x180], R36 ;  /* 0x0000600012247a25 */ /* 0x000fc800078e0024 */
[----:B------:R-:W-:-:S04]  /*1a10*/  IMAD.IADD R18, R35, 0x1, R37 ;  /* 0x0000000123127824 */ /* 0x000fc800078e0225 */
[----:B0-----:R-:W-:Y:S02]  /*1a20*/  IMAD R21, R18, c[0x0][0x170], RZ ;  /* 0x00005c0012157a24 */ /* 0x001fe400078e02ff */
[----:B------:R-:W-:Y:S02]  /*1a30*/  IMAD.MOV.U32 R18, RZ, RZ, R4 ;  /* 0x000000ffff127224 */ /* 0x000fe400078e0004 */
[C---:B------:R-:W-:Y:S02]  /*1a40*/  IMAD R21, R36.reuse, c[0x0][0x174], R21 ;  /* 0x00005d0024157a24 */ /* 0x040fe400078e0215 */
[----:B------:R-:W-:-:S04]  /*1a50*/  IMAD.WIDE.U32 R18, R36, c[0x0][0x170], R18 ;  /* 0x00005c0024127a25 */ /* 0x000fc800078e0012 */
[----:B------:R-:W-:Y:S01]  /*1a60*/  IMAD.IADD R19, R19, 0x1, R21 ;  /* 0x0000000113137824 */ /* 0x000fe200078e0215 */
[----:B------:R-:W-:-:S04]  /*1a70*/  LEA R26, P0, R18, c[0x0][0x168], 0x3 ;  /* 0x00005a00121a7a11 */ /* 0x000fc800078018ff */
[----:B------:R-:W-:Y:S02]  /*1a80*/  LEA.HI.X R27, R18, c[0x0][0x16c], R19, 0x3, P0 ;  /* 0x00005b00121b7a11 */ /* 0x000fe400000f1c13 */
[----:B------:R-:W-:-:S03]  /*1a90*/  IADD3 R22, P0, R26, UR4, RZ ;  /* 0x000000041a167c10 */ /* 0x000fc6000ff1e0ff */
[----:B------:R-:W2:Y:S01]  /*1aa0*/  LDG.E.64 R24, [R26.64] ;  /* 0x000000121a187981 */ /* 0x000ea2000c1e1b00 */
[----:B------:R-:W-:Y:S02]  /*1ab0*/  IADD3.X R23, R27, UR13, RZ, P0, !PT ;  /* 0x0000000d1b177c10 */ /* 0x000fe400087fe4ff */
[----:B------:R-:W-:-:S04]  /*1ac0*/  IADD3 R20, P0, R22, UR4, RZ ;  /* 0x0000000416147c10 */ /* 0x000fc8000ff1e0ff */
[----:B------:R-:W-:Y:S02]  /*1ad0*/  IADD3.X R21, R23, UR13, RZ, P0, !PT ;  /* 0x0000000d17157c10 */ /* 0x000fe400087fe4ff */
[----:B------:R-:W3:Y:S01]  /*1ae0*/  LDG.E.64 R22, [R22.64] ;  /* 0x0000001216167981 */ /* 0x000ee2000c1e1b00 */
[----:B------:R-:W-:-:S04]  /*1af0*/  IADD3 R18, P0, R20, UR4, RZ ;  /* 0x0000000414127c10 */ /* 0x000fc8000ff1e0ff */
[----:B------:R-:W-:Y:S02]  /*1b00*/  IADD3.X R19, R21, UR13, RZ, P0, !PT ;  /* 0x0000000d15137c10 */ /* 0x000fe400087fe4ff */
[----:B------:R-:W4:Y:S04]  /*1b10*/  LDG.E.64 R20, [R20.64] ;  /* 0x0000001214147981 */ /* 0x000f28000c1e1b00 */
[----:B------:R-:W5:Y:S01]  /*1b20*/  LDG.E.64 R18, [R18.64] ;  /* 0x0000001212127981 */ /* 0x000f62000c1e1b00 */
[----:B-12---:R-:W3:-:S06]  /*1b30*/  DADD R24, R28, R24 ;  /* 0x000000001c187229 */ /* 0x006ecc0000000018 */
[----:B---3--:R-:W4:-:S06]  /*1b40*/  DADD R24, R24, R22 ;  /* 0x0000000018187229 */ /* 0x008f0c0000000016 */
[----:B----4-:R-:W5:-:S06]  /*1b50*/  DADD R24, R24, R20 ;  /* 0x0000000018187229 */ /* 0x010f4c0000000014 */
[----:B-----5:R0:W1:-:S06]  /*1b60*/  DADD R28, R24, R18 ;  /* 0x00000000181c7229 */ /* 0x02004c0000000012 */
.L_x_1770:
[----:B------:R-:W-:Y:S05]  /*1b70*/  BSYNC B2 ;  /* 0x0000000000027941 */ /* 0x000fea0003800000 */
.L_x_1769:
[----:B------:R-:W-:Y:S01]  /*1b80*/  @P2 CALL.REL.NOINC `(.L_x_1776) ;  /* 0x0000001000002944 */ /* 0x000fe20003c00000 */
[----:B------:R-:W-:Y:S05]  /*1b90*/  BRA `(.L_x_1777) ;  /* 0xfffff00000007947 */ /* 0x000fea000383ffff */
.L_x_1776:
[----:B------:R-:W-:Y:S05]  /*1ba0*/  BSYNC B1 ;  /* 0x0000000000017941 */ /* 0x000fea0003800000 */
.L_x_1766:
[----:B------:R-:W-:Y:S01]  /*1bb0*/  ULDC.S8 UR10, c[0x0][0x1b5] ;  /* 0x00006d40000a7ab9 */ /* 0x000fe20000000200 */
[----:B------:R-:W-:Y:S01]  /*1bc0*/  IMAD.MOV.U32 R6, RZ, RZ, 0x1 ;  /* 0x00000001ff067424 */ /* 0x000fe200078e00ff */
[----:B------:R-:W-:Y:S01]  /*1bd0*/  ISETP.NE.AND P0, PT, RZ, UR10, PT ;  /* 0x0000000aff007c0c */ /* 0x000fe2000bf05270 */
[----:B------:R-:W-:Y:S01]  /*1be0*/  BSSY B1, `(.L_x_1778) ;  /* 0x0000016000017945 */ /* 0x000fe20003800000 */
[----:B-1----:R-:W-:Y:S02]  /*1bf0*/  FSETP.GEU.AND P1, PT, |R29|, 6.5827683646048100446e-37, PT ;  /* 0x036000001d00780b */ /* 0x002fe40003f2e200 */
        /* <DEDUP_REMOVED lines=19> */
[----:B0-----:R-:W-:Y:S05]  /*1d30*/  CALL.REL.NOINC `($__internal_28_$__cuda_sm20_div_rn_f64_full) ;  /* 0x000019e000007944 */ /* 0x001fea0003c00000 */
.L_x_1779:
[----:B------:R-:W-:Y:S05]  /*1d40*/  BSYNC B1 ;  /* 0x0000000000017941 */ /* 0x000fea0003800000 */
.L_x_1778:
[----:B------:R2:W-:Y:S01]  /*1d50*/  STG.E.64 [R10.64], R6 ;  /* 0x000000060a007986 */ /* 0x0005e2000c101b12 */
[----:B------:R-:W-:Y:S05]  /*1d60*/  BRA `(.L_x_1780) ;  /* 0x0000001000007947 */ /* 0x000fea0003800000 */
.L_x_1765:
[----:B------:R0:W-:Y:S02]  /*1d70*/  STG.E.64 [R10.64], RZ ;  /* 0x000000ff0a007986 */ /* 0x0001e4000c101b12 */
.L_x_1780:
[----:B------:R-:W-:Y:S05]  /*1d80*/  BSYNC B0 ;  /* 0x0000000000007941 */ /* 0x000fea0003800000 */
.L_x_1764:
[----:B------:R-:W-:Y:S01]  /*1d90*/  IADD3 R0, P0, R0, UR8, RZ ;  /* 0x0000000800007c10 */ /* 0x000fe2000ff1e0ff */
[----:B------:R-:W-:Y:S02]  /*1da0*/  ULDC UR10, c[0x0][0x160] ;  /* 0x00005800000a7ab9 */ /* 0x000fe40000000800 */
[----:B------:R-:W-:-:S02]  /*1db0*/  USHF.R.S32.HI UR10, URZ, 0x1f, UR10 ;  /* 0x0000001f3f0a7899 */ /* 0x000fc4000801140a */
[----:B------:R-:W-:Y:S01]  /*1dc0*/  IMAD.X R3, RZ, RZ, R3, P0 ;  /* 0x000000ffff037224 */ /* 0x000fe200000e0603 */
[----:B------:R-:W-:-:S04]  /*1dd0*/  ISETP.GE.U32.AND P0, PT, R0, c[0x0][0x160], PT ;  /* 0x0000580000007a0c */ /* 0x000fc80003f06070 */
[----:B------:R-:W-:-:S13]  /*1de0*/  ISETP.GE.AND.EX P0, PT, R3, UR10, PT, P0 ;  /* 0x0000000a03007c0c */ /* 0x000fda000bf06300 */
[----:B------:R-:W-:Y:S01]  /*1df0*/  @P0 CALL.REL.NOINC `(.L_x_1781) ;  /* 0x0000001000000944 */ /* 0x000fe20003c00000 */
[----:B------:R-:W-:Y:S05]  /*1e00*/  BRA `(.L_x_1782) ;  /* 0xffffe42000007947 */ /* 0x000fea000383ffff */
.L_x_1781:
[----:B------:R-:W-:Y:S05]  /*1e10*/  EXIT ;  /* 0x000000000000794d */ /* 0x000fea0003800000 */
.L_x_1754:
[----:B------:R-:W-:Y:S02]  /*1e20*/  UMOV UR5, 0x3 ;  /* 0x0000000300057882 */ /* 0x000fe40000000000 */
[----:B------:R-:W-:Y:S02]  /*1e30*/  ULDC.64 UR14, c[0x0][0x170] ;  /* 0x00005c00000e7ab9 */ /* 0x000fe40000000a00 */
[----:B------:R-:W-:Y:S02]  /*1e40*/  USHF.L.U64.HI UR5, UR14, UR5, UR15 ;  /* 0x000000050e057299 */ /* 0x000fe4000801020f */
[----:B------:R-:W-:Y:S02]  /*1e50*/  USHF.L.U32 UR4, UR14, 0x3, URZ ;  /* 0x000000030e047899 */ /* 0x000fe4000800063f */
.L_x_1809:
        /* <DEDUP_REMOVED lines=16> */
.L_x_1784:
        /* <DEDUP_REMOVED lines=21> */
.L_x_1785:
[----:B------:R-:W-:Y:S05]  /*20b0*/  BSYNC B0 ;  /* 0x0000000000007941 */ /* 0x000fea0003800000 */
.L_x_1783:
        /* <DEDUP_REMOVED lines=15> */
.L_x_1787:
        /* <DEDUP_REMOVED lines=22> */
.L_x_1788:
[----:B------:R-:W-:Y:S05]  /*2310*/  BSYNC B0 ;  /* 0x0000000000007941 */ /* 0x000fea0003800000 */
.L_x_1786:
        /* <DEDUP_REMOVED lines=13> */
.L_x_1790:
        /* <DEDUP_REMOVED lines=20> */
.L_x_1791:
[----:B------:R-:W-:Y:S05]  /*2530*/  BSYNC B0 ;  /* 0x0000000000007941 */ /* 0x000fea0003800000 */
.L_x_1789:
[----:B------:R-:W-:Y:S01]  /*2540*/  IMAD.MOV.U32 R7, RZ, RZ, c[0x0][0x198] ;  /* 0x00006600ff077624 */ /* 0x000fe200078e00ff */
[----:B------:R-:W-:Y:S01]  /*2550*/  LEA R10, P1, R0, c[0x0][0x1a8], 0x3 ;  /* 0x00006a00000a7a11 */ /* 0x000fe200078218ff */
[----:B------:R-:W-:Y:S01]  /*2560*/  IMAD.MOV.U32 R11, RZ, RZ, c[0x0][0x19c] ;  /* 0x00006700ff0b7624 */ /* 0x000fe200078e00ff */
[----:B------:R-:W-:Y:S01]  /*2570*/  BSSY B0, `(.L_x_1792) ;  /* 0x0000111000007945 */ /* 0x000fe20003800000 */
[----:B------:R-:W-:Y:S02]  /*2580*/  IMAD R6, R6, R7, -c[0x0][0x1a0] ;  /* 0x8000680006067624 */ /* 0x000fe400078e0207 */
[----:B------:R-:W-:Y:S01]  /*2590*/  IMAD R12, R20, R11, -c[0x0][0x1a4] ;  /* 0x80006900140c7624 */ /* 0x000fe200078e020b */
[----:B------:R-:W-:Y:S02]  /*25a0*/  LEA.HI.X R11, R0, c[0x0][0x1ac], R9, 0x3, P1 ;  /* 0x00006b00000b7a11 */ /* 0x000fe400008f1c09 */
[----:B------:R-:W-:Y:S02]  /*25b0*/  IADD3 R7, R6, c[0x0][0x190], RZ ;  /* 0x0000640006077a10 */ /* 0x000fe40007ffe0ff */
[----:B------:R-:W-:-:S02]  /*25c0*/  IADD3 R8, R12, c[0x0][0x194], RZ ;  /* 0x000065000c087a10 */ /* 0x000fc40007ffe0ff */
[----:B------:R-:W-:Y:S02]  /*25d0*/  IMNMX R7, R7, UR6, PT ;  /* 0x0000000607077c17 */ /* 0x000fe4000b800200 */
[----:B------:R-:W-:Y:S02]  /*25e0*/  IMNMX R6, RZ, R6, !PT ;  /* 0x00000006ff067217 */ /* 0x000fe40007800200 */
[----:B------:R-:W-:Y:S02]  /*25f0*/  IMNMX R8, R8, UR7, PT ;  /* 0x0000000708087c17 */ /* 0x000fe4000b800200 */
[----:B------:R-:W-:Y:S02]  /*2600*/  IMNMX R7, R7, c[0x0][0x178], PT ;  /* 0x00005e0007077a17 */ /* 0x000fe40003800200 */
[----:B------:R-:W-:Y:S02]  /*2610*/  IMNMX R12, RZ, R12, !PT ;  /* 0x0000000cff0c7217 */ /* 0x000fe40007800200 */
[----:B------:R-:W-:-:S02]  /*2620*/  IMNMX R8, R8, c[0x0][0x180], PT ;  /* 0x0000600008087a17 */ /* 0x000fc40003800200 */
        /* <DEDUP_REMOVED lines=8> */
[----:B------:R-:W-:Y:S01]  /*26b0*/  BSSY B1, `(.L_x_1794) ;  /* 0x00000dc000017945 */ /* 0x000fe20003800000 */
[----:B------:R-:W-:Y:S01]  /*26c0*/  SHF.R.S32.HI R25, RZ, 0x1f, R4 ;  /* 0x0000001fff197819 */ /* 0x000fe20000011404 */
[----:B------:R-:W-:Y:S01]  /*26d0*/  IMAD.MOV.U32 R32, RZ, RZ, R6 ;  /* 0x000000ffff207224 */ /* 0x000fe200078e0006 */
[----:B------:R-:W-:Y:S01]  /*26e0*/  IADD3 R30, R12, 0x3, RZ ;  /* 0x000000030c1e7810 */ /* 0x000fe20007ffe0ff */
[----:B------:R-:W-:Y:S01]  /*26f0*/  CS2R R18, SRZ ;  /* 0x0000000000127805 */ /* 0x000fe2000001ff00 */
[----:B------:R-:W-:Y:S01]  /*2700*/  IMNMX R9, R9, UR16, !PT ;  /* 0x0000001009097c17 */ /* 0x000fe2000f800200 */
[----:B------:R-:W-:Y:S01]  /*2710*/  IMAD.WIDE R20, R4, R21, c[0x0][0x168] ;  /* 0x00005a0004147625 */ /* 0x000fe200078e0215 */
[----:B------:R-:W-:-:S02]  /*2720*/  SHF.R.S32.HI R17, RZ, 0x1f, R16 ;  /* 0x0000001fff117819 */ /* 0x000fc40000011410 */
[----:B------:R-:W-:Y:S02]  /*2730*/  IMNMX R13, R9, UR9, !PT ;  /* 0x00000009090d7c17 */ /* 0x000fe4000f800200 */
        /* <DEDUP_REMOVED lines=8> */
.L_x_1804:
[----:B------:R-:W-:Y:S01]  /*27c0*/  ISETP.NE.AND P0, PT, R33, RZ, PT ;  /* 0x000000ff2100720c */ /* 0x000fe20003f05270 */
[--C-:B------:R-:W-:Y:S01]  /*27d0*/  IMAD.MOV.U32 R22, RZ, RZ, R32.reuse ;  /* 0x000000ffff167224 */ /* 0x100fe200078e0020 */
[----:B------:R-:W-:Y:S01]  /*27e0*/  SHF.R.S32.HI R23, RZ, 0x1f, R32 ;  /* 0x0000001fff177819 */ /* 0x000fe20000011420 */
[----:B------:R-:W-:Y:S01]  /*27f0*/  IMAD R24, R9, c[0x0][0x178], RZ ;  /* 0x00005e0009187a24 */ /* 0x000fe200078e02ff */
[----:B------:R-:W-:Y:S01]  /*2800*/  IADD3 R32, R32, 0x1, RZ ;  /* 0x0000000120207810 */ /* 0x000fe20007ffe0ff */
[----:B------:R-:W-:Y:S01]  /*2810*/  BSSY B2, `(.L_x_1795) ;  /* 0x000002e000027945 */ /* 0x000fe20003800000 */
[----:B------:R-:W-:Y:S02]  /*2820*/  IMAD.MOV.U32 R29, RZ, RZ, R12 ;  /* 0x000000ffff1d7224 */ /* 0x000fe400078e000c */
[C---:B0-----:R-:W-:Y:S01]  /*2830*/  IMAD R27, R5.reuse, c[0x0][0x17c], R24 ;  /* 0x00005f00051b7a24 */ /* 0x041fe200078e0218 */
        /* <DEDUP_REMOVED lines=10> */
[C---:B------:R-:W-:Y:S02]  /*28e0*/  IMAD R27, R28.reuse, c[0x0][0x174], R27 ;  /* 0x00005d001c1b7a24 */ /* 0x040fe400078e021b */
        /* <DEDUP_REMOVED lines=9> */
[----:B0-----:R-:W-:-:S04]  /*2980*/  IMAD.WIDE.U32 R26, R22, c[0x0][0x180], R14 ;  /* 0x00006000161a7a25 */ /* 0x001fc800078e000e */
[----:B------:R-:W-:-:S04]  /*2990*/  IMAD.IADD R27, R31, 0x1, R27 ;  /* 0x000000011f1b7824 */ /* 0x000fc800078e021b */
[----:B------:R-:W-:-:S04]  /*29a0*/  IMAD R27, R27, c[0x0][0x170], RZ ;  /* 0x00005c001b1b7a24 */ /* 0x000fc800078e02ff */
[C---:B------:R-:W-:Y:S02]  /*29b0*/  IMAD R29, R26.reuse, c[0x0][0x174], R27 ;  /* 0x00005d001a1d7a24 */ /* 0x040fe400078e021b */
[----:B------:R-:W-:-:S04]  /*29c0*/  IMAD.WIDE.U32 R26, R26, c[0x0][0x170], R24 ;  /* 0x00005c001a1a7a25 */ /* 0x000fc800078e0018 */
[----:B------:R-:W-:Y:S01]  /*29d0*/  IMAD.IADD R27, R27, 0x1, R29 ;  /* 0x000000011b1b7824 */ /* 0x000fe200078e021d */
[----:B------:R-:W-:-:S04]  /*29e0*/  LEA R28, P0, R26, c[0x0][0x168], 0x3 ;  /* 0x00005a001a1c7a11 */ /* 0x000fc800078018ff */
[----:B------:R-:W-:Y:S02]  /*29f0*/  LEA.HI.X R29, R26, c[0x0][0x16c], R27, 0x3, P0 ;  /* 0x00005b001a1d7a11 */ /* 0x000fe400000f1c1b */
[----:B------:R-:W-:-:S04]  /*2a00*/  ISETP.NE.AND P0, PT, R33, 0x2, PT ;  /* 0x000000022100780c */ /* 0x000fc80003f05270 */
[----:B------:R-:W2:Y:S09]  /*2a10*/  LDG.E.64 R28, [R28.64] ;  /* 0x000000121c1c7981 */ /* 0x000eb2000c1e1b00 */
[----:B------:R-:W-:-:S04]  /*2a20*/  @P0 IMAD.WIDE.U32 R26, R22, c[0x0][0x180], R16 ;  /* 0x00006000161a0a25 */ /* 0x000fc800078e0010 */
[----:B------:R-:W-:Y:S02]  /*2a30*/  @P0 IMAD.IADD R31, R31, 0x1, R27 ;  /* 0x000000011f1f0824 */ /* 0x000fe400078e021b */
[----:B------:R-:W-:-:S04]  /*2a40*/  @P0 IMAD.WIDE.U32 R36, R26, c[0x0][0x170], R24 ;  /* 0x00005c001a240a25 */ /* 0x000fc800078e0018 */
[----:B------:R-:W-:-:S04]  /*2a50*/  @P0 IMAD R31, R31, c[0x0][0x170], RZ ;  /* 0x00005c001f1f0a24 */ /* 0x000fc800078e02ff */
[----:B------:R-:W-:Y:S01]  /*2a60*/  @P0 IMAD R27, R26, c[0x0][0x174], R31 ;  /* 0x00005d001a1b0a24 */ /* 0x000fe200078e021f */
[----:B------:R-:W-:-:S03]  /*2a70*/  @P0 LEA R26, P3, R36, c[0x0][0x168], 0x3 ;  /* 0x00005a00241a0a11 */ /* 0x000fc600078618ff */
[----:B------:R-:W-:-:S05]  /*2a80*/  @P0 IMAD.IADD R27, R37, 0x1, R27 ;  /* 0x00000001251b0824 */ /* 0x000fca00078e021b */
[----:B------:R-:W-:-:S06]  /*2a90*/  @P0 LEA.HI.X R27, R36, c[0x0][0x16c], R27, 0x3, P3 ;  /* 0x00005b00241b0a11 */ /* 0x000fcc00018f1c1b */
[----:B------:R-:W3:Y:S01]  /*2aa0*/  @P0 LDG.E.64 R26, [R26.64] ;  /* 0x000000121a1a0981 */ /* 0x000ee2000c1e1b00 */
[----:B-12---:R0:W3:Y:S02]  /*2ab0*/  DADD R18, R18, R28 ;  /* 0x0000000012127229 */ /* 0x0060e4000000001c */
[----:B0-----:R-:W-:Y:S02]  /*2ac0*/  IMAD.MOV.U32 R29, RZ, RZ, R16 ;  /* 0x000000ffff1d7224 */ /* 0x001fe400078e0010 */
[----:B------:R-:W-:Y:S02]  /*2ad0*/  @P0 IMAD.MOV.U32 R29, RZ, RZ, R30 ;  /* 0x000000ffff1d0224 */ /* 0x000fe400078e001e */
[----:B---3--:R0:W1:-:S06]  /*2ae0*/  @P0 DADD R18, R18, R26 ;  /* 0x0000000012120229 */ /* 0x00804c000000001a */
.L_x_1796:
[----:B------:R-:W-:Y:S05]  /*2af0*/  BSYNC B2 ;  /* 0x0000000000027941 */ /* 0x000fea0003800000 */
.L_x_1795:
[----:B------:R-:W-:Y:S01]  /*2b00*/  BSSY B2, `(.L_x_1797) ;  /* 0x0000095000027945 */ /* 0x000fe20003800000 */
[----:B------:R-:W-:Y:S05]  /*2b10*/  @!P1 BRA `(.L_x_1798) ;  /* 0x0000093000009947 */ /* 0x000fea0003800000 */
[----:B------:R-:W-:Y:S01]  /*2b20*/  IMAD R23, R34, c[0x0][0x180], RZ ;  /* 0x0000600022177a24 */ /* 0x000fe200078e02ff */
[--C-:B0-----:R-:W-:Y:S01]  /*2b30*/  SHF.R.S32.HI R27, RZ, 0x1f, R29.reuse ;  /* 0x0000001fff1b7819 */ /* 0x101fe2000001141d */
[----:B------:R-:W-:Y:S01]  /*2b40*/  IMAD.MOV.U32 R26, RZ, RZ, R29 ;  /* 0x000000ffff1a7224 */ /* 0x000fe200078e001d */
[----:B------:R-:W-:Y:S01]  /*2b50*/  BSSY B3, `(.L_x_1799) ;  /* 0x0000055000037945 */ /* 0x000fe20003800000 */
[C---:B------:R-:W-:Y:S01]  /*2b60*/  IMAD R31, R22.reuse, c[0x0][0x184], R23 ;  /* 0x00006100161f7a24 */ /* 0x040fe200078e0217 */
[----:B------:R-:W-:Y:S01]  /*2b70*/  PLOP3.LUT P0, PT, PT, PT, PT, 0x80, 0x0 ;  /* 0x000000000000781c */ /* 0x000fe20003f0f070 */
[----:B------:R-:W-:-:S04]  /*2b80*/  IMAD.WIDE.U32 R22, R22, c[0x0][0x180], R26 ;  /* 0x0000600016167a25 */ /* 0x000fc800078e001a */
[----:B------:R-:W-:Y:S02]  /*2b90*/  IMAD.IADD R24, R8, 0x1, -R29 ;  /* 0x0000000108187824 */ /* 0x000fe400078e0a1d */
[----:B------:R-:W-:-:S03]  /*2ba0*/  IMAD.IADD R23, R31, 0x1, R23 ;  /* 0x000000011f177824 */ /* 0x000fc600078e0217 */
[----:B------:R-:W-:Y:S01]  /*2bb0*/  ISETP.GT.AND P3, PT, R24, 0xc, PT ;  /* 0x0000000c1800780c */ /* 0x000fe20003f64270 */
[----:B------:R-:W-:-:S04]  /*2bc0*/  IMAD R23, R23, c[0x0][0x170], RZ ;  /* 0x00005c0017177a24 */ /* 0x000fc800078e02ff */
[C---:B------:R-:W-:Y:S02]  /*2bd0*/  IMAD R31, R22.reuse, c[0x0][0x174], R23 ;  /* 0x00005d00161f7a24 */ /* 0x040fe400078e0217 */
[----:B------:R-:W-:-:S04]  /*2be0*/  IMAD.WIDE.U32 R22, R22, c[0x0][0x170], RZ ;  /* 0x00005c0016167a25 */ /* 0x000fc800078e00ff */
[----:B------:R-:W-:Y:S01]  /*2bf0*/  IMAD.IADD R31, R23, 0x1, R31 ;  /* 0x00000001171f7824 */ /* 0x000fe200078e021f */
[----:B------:R-:W-:-:S04]  /*2c00*/  LEA R28, P4, R22, R20, 0x3 ;  /* 0x00000014161c7211 */ /* 0x000fc800078818ff */
[----:B------:R-:W-:Y:S01]  /*2c10*/  LEA.HI.X R31, R22, R21, R31, 0x3, P4 ;  /* 0x00000015161f7211 */ /* 0x000fe200020f1c1f */
[----:B------:R-:W-:Y:S05]  /*2c20*/  @!P3 BRA `(.L_x_1800) ;  /* 0x000004700000b947 */ /* 0x000fea0003800000 */
[----:B------:R-:W-:Y:S02]  /*2c30*/  PLOP3.LUT P0, PT, PT, PT, PT, 0x8, 0x0 ;  /* 0x000000000000781c */ /* 0x000fe40003f0e170 */
[----:B------:R-:W-:Y:S02]  /*2c40*/  IADD3 R24, R8, -0xc, RZ ;  /* 0xfffffff408187810 */ /* 0x000fe40007ffe0ff */
.L_x_1801:
[----:B------:R-:W-:Y:S02]  /*2c50*/  IMAD.MOV.U32 R22, RZ, RZ, R28 ;  /* 0x000000ffff167224 */ /* 0x000fe400078e001c */
[----:B------:R-:W-:-:S06]  /*2c60*/  IMAD.MOV.U32 R23, RZ, RZ, R31 ;  /* 0x000000ffff177224 */ /* 0x000fcc00078e001f */
[----:B------:R-:W2:Y:S01]  /*2c70*/  LDG.E.64 R22, [R22.64] ;  /* 0x0000001216167981 */ /* 0x000ea2000c1e1b00 */
[----:B0-----:R-:W-:-:S04]  /*2c80*/  IADD3 R36, P3, R28, UR4, RZ ;  /* 0x000000041c247c10 */ /* 0x001fc8000ff7e0ff */
[----:B------:R-:W-:Y:S02]  /*2c90*/  IADD3.X R37, R31, UR5, RZ, P3, !PT ;  /* 0x000000051f257c10 */ /* 0x000fe40009ffe4ff */
[----:B------:R-:W-:-:S03]  /*2ca0*/  IADD3 R34, P3, R36, UR4, RZ ;  /* 0x0000000424227c10 */ /* 0x000fc6000ff7e0ff */
[----:B------:R0:W3:Y:S01]  /*2cb0*/  LDG.E.64 R26, [R36.64] ;  /* 0x00000012241a7981 */ /* 0x0000e2000c1e1b00 */
[----:B------:R-:W-:Y:S01]  /*2cc0*/  IADD3.X R35, R37, UR5, RZ, P3, !PT ;  /* 0x0000000525237c10 */ /* 0x000fe20009ffe4ff */
[----:B-12---:R1:W3:-:S04]  /*2cd0*/  DADD R18, R22, R18 ;  /* 0x0000000016127229 */ /* 0x0062c80000000012 */
[----:B-1----:R1:W2:Y:S01]  /*2ce0*/  LDG.E.64 R22, [R34.64] ;  /* 0x0000001222167981 */ /* 0x0022a2000c1e1b00 */
[----:B0-----:R-:W-:-:S04]  /*2cf0*/  IADD3 R36, P3, R34, UR4, RZ ;  /* 0x0000000422247c10 */ /* 0x001fc8000ff7e0ff */
[----:B------:R-:W-:Y:S01]  /*2d00*/  IADD3.X R37, R35, UR5, RZ, P3, !PT ;  /* 0x0000000523257c10 */ /* 0x000fe20009ffe4ff */
[----:B---3--:R0:W2:-:S04]  /*2d10*/  DADD R26, R18, R26 ;  /* 0x00000000121a7229 */ /* 0x008088000000001a */
[----:B0-----:R0:W3:Y:S01]  /*2d20*/  LDG.E.64 R18, [R36.64] ;  /* 0x0000001224127981 */ /* 0x0010e2000c1e1b00 */
[----:B-1----:R-:W-:-:S04]  /*2d30*/  IADD3 R34, P3, R36, UR4, RZ ;  /* 0x0000000424227c10 */ /* 0x002fc8000ff7e0ff */
[----:B------:R-:W-:Y:S01]  /*2d40*/  IADD3.X R35, R37, UR5, RZ, P3, !PT ;  /* 0x0000000525237c10 */ /* 0x000fe20009ffe4ff */
[----:B--2---:R1:W3:-:S04]  /*2d50*/  DADD R22, R26, R22 ;  /* 0x000000001a167229 */ /* 0x0042c80000000016 */
        /* <DEDUP_REMOVED lines=19> */
[----:B---3--:R0:W2:Y:S01]  /*2e90*/  DADD R26, R18, R26 ;  /* 0x00000000121a7229 */ /* 0x0080a2000000001a */
[----:B-1----:R-:W-:-:S03]  /*2ea0*/  IADD3 R34, P3, R36, UR4, RZ ;  /* 0x0000000424227c10 */ /* 0x002fc6000ff7e0ff */
[----:B0-----:R0:W3:Y:S01]  /*2eb0*/  LDG.E.64 R18, [R36.64] ;  /* 0x0000001224127981 */ /* 0x0010e2000c1e1b00 */
        /* <DEDUP_REMOVED lines=8> */
[----:B------:R-:W-:-:S05]  /*2f40*/  IADD3.X R35, R37, UR5, RZ, P3, !PT ;  /* 0x0000000525237c10 */ /* 0x000fca0009ffe4ff */
[----:B0-----:R0:W4:Y:S01]  /*2f50*/  LDG.E.64 R36, [R34.64] ;  /* 0x0000001222247981 */ /* 0x001122000c1e1b00 */
[----:B--2---:R1:W3:Y:S02]  /*2f60*/  DADD R26, R18, R26 ;  /* 0x00000000121a7229 */ /* 0x0042e4000000001a */
[----:B-1----:R-:W-:-:S04]  /*2f70*/  IADD3 R18, P3, R34, UR4, RZ ;  /* 0x0000000422127c10 */ /* 0x002fc8000ff7e0ff */
[----:B------:R-:W-:-:S05]  /*2f80*/  IADD3.X R19, R35, UR5, RZ, P3, !PT ;  /* 0x0000000523137c10 */ /* 0x000fca0009ffe4ff */
[----:B0-----:R0:W2:Y:S01]  /*2f90*/  LDG.E.64 R34, [R18.64] ;  /* 0x0000001212227981 */ /* 0x0010a2000c1e1b00 */
[----:B---3--:R1:W4:Y:S02]  /*2fa0*/  DADD R22, R26, R22 ;  /* 0x000000001a167229 */ /* 0x0083240000000016 */
[----:B-1----:R-:W-:-:S04]  /*2fb0*/  IADD3 R26, P3, R18, UR4, RZ ;  /* 0x00000004121a7c10 */ /* 0x002fc8000ff7e0ff */
[----:B------:R-:W-:Y:S01]  /*2fc0*/  IADD3.X R27, R19, UR5, RZ, P3, !PT ;  /* 0x00000005131b7c10 */ /* 0x000fe20009ffe4ff */
[----:B----4-:R1:W2:Y:S02]  /*2fd0*/  DADD R36, R22, R36 ;  /* 0x0000000016247229 */ /* 0x0102a40000000024 */
[----:B-1----:R-:W-:Y:S02]  /*2fe0*/  IADD3 R22, P3, R26, UR4, RZ ;  /* 0x000000041a167c10 */ /* 0x002fe4000ff7e0ff */
[----:B0-----:R-:W3:Y:S02]  /*2ff0*/  LDG.E.64 R18, [R26.64] ;  /* 0x000000121a127981 */ /* 0x001ee4000c1e1b00 */
[----:B------:R-:W-:Y:S01]  /*3000*/  IADD3.X R23, R27, UR5, RZ, P3, !PT ;  /* 0x000000051b177c10 */ /* 0x000fe20009ffe4ff */
[----:B--2---:R0:W3:-:S04]  /*3010*/  DADD R36, R36, R34 ;  /* 0x0000000024247229 */ /* 0x0040c80000000022 */
[----:B0-----:R-:W2:Y:S01]  /*3020*/  LDG.E.64 R34, [R22.64] ;  /* 0x0000001216227981 */ /* 0x001ea2000c1e1b00 */
[----:B------:R-:W-:-:S04]  /*3030*/  IADD3 R29, R29, 0x10, RZ ;  /* 0x000000101d1d7810 */ /* 0x000fc80007ffe0ff */
[----:B------:R-:W-:Y:S02]  /*3040*/  ISETP.GE.AND P3, PT, R29, R24, PT ;  /* 0x000000181d00720c */ /* 0x000fe40003f66270 */
[----:B------:R-:W-:Y:S01]  /*3050*/  IADD3 R28, P4, R22, UR4, RZ ;  /* 0x00000004161c7c10 */ /* 0x000fe2000ff9e0ff */
[----:B---3--:R-:W2:-:S03]  /*3060*/  DADD R36, R36, R18 ;  /* 0x0000000024247229 */ /* 0x008e860000000012 */
[----:B------:R-:W-:-:S03]  /*3070*/  IADD3.X R31, R23, UR5, RZ, P4, !PT ;  /* 0x00000005171f7c10 */ /* 0x000fc6000a7fe4ff */
[----:B--2---:R0:W1:-:S04]  /*3080*/  DADD R18, R36, R34 ;  /* 0x0000000024127229 */ /* 0x0040480000000022 */
[----:B------:R-:W-:Y:S05]  /*3090*/  @!P3 BRA `(.L_x_1801) ;  /* 0xfffffbb00000b947 */ /* 0x000fea000383ffff */
.L_x_1800:
[----:B------:R-:W-:Y:S05]  /*30a0*/  BSYNC B3 ;  /* 0x0000000000037941 */ /* 0x000fea0003800000 */
.L_x_1799:
[----:B------:R-:W-:Y:S01]  /*30b0*/  IMAD.IADD R22, R8, 0x1, -R29 ;  /* 0x0000000108167824 */ /* 0x000fe200078e0a1d */
[----:B------:R-:W-:Y:S04]  /*30c0*/  BSSY B3, `(.L_x_1802) ;  /* 0x0000027000037945 */ /* 0x000fe80003800000 */
[----:B------:R-:W-:-:S13]  /*30d0*/  ISETP.GT.AND P3, PT, R22, 0x4, PT ;  /* 0x000000041600780c */ /* 0x000fda0003f64270 */
[----:B------:R-:W-:Y:S05]  /*30e0*/  @!P3 BRA `(.L_x_1803) ;  /* 0x000002400000b947 */ /* 0x000fea0003800000 */
[----:B------:R-:W-:Y:S01]  /*30f0*/  IMAD.MOV.U32 R26, RZ, RZ, R28 ;  /* 0x000000ffff1a7224 */ /* 0x000fe200078e001c */
[----:B0-----:R-:W-:Y:S01]  /*3100*/  IADD3 R36, P0, R28, UR4, RZ ;  /* 0x000000041c247c10 */ /* 0x001fe2000ff1e0ff */
[----:B------:R-:W-:-:S03]  /*3110*/  IMAD.MOV.U32 R27, RZ, RZ, R31 ;  /* 0x000000ffff1b7224 */ /* 0x000fc600078e001f */
[----:B------:R-:W-:-:S03]  /*3120*/  IADD3.X R37, R31, UR5, RZ, P0, !PT ;  /* 0x000000051f257c10 */ /* 0x000fc600087fe4ff */
[----:B------:R-:W2:Y:S04]  /*3130*/  LDG.E.64 R26, [R26.64] ;  /* 0x000000121a1a7981 */ /* 0x000ea8000c1e1b00 */
[----:B------:R-:W3:Y:S01]  /*3140*/  LDG.E.64 R34, [R36.64] ;  /* 0x0000001224227981 */ /* 0x000ee2000c1e1b00 */
[----:B------:R-:W-:-:S04]  /*3150*/  IADD3 R22, P0, R36, UR4, RZ ;  /* 0x0000000424167c10 */ /* 0x000fc8000ff1e0ff */
[----:B------:R-:W-:Y:S01]  /*3160*/  IADD3.X R23, R37, UR5, RZ, P0, !PT ;  /* 0x0000000525177c10 */ /* 0x000fe200087fe4ff */
[----:B-12---:R0:W3:Y:S02]  /*3170*/  DADD R18, R18, R26 ;  /* 0x0000000012127229 */ /* 0x0060e4000000001a */
[----:B0-----:R-:W-:-:S04]  /*3180*/  IADD3 R26, P0, R22, UR4, RZ ;  /* 0x00000004161a7c10 */ /* 0x001fc8000ff1e0ff */
[----:B------:R-:W-:Y:S01]  /*3190*/  IADD3.X R27, R23, UR5, RZ, P0, !PT ;  /* 0x00000005171b7c10 */ /* 0x000fe200087fe4ff */
[----:B---3--:R0:W1:Y:S01]  /*31a0*/  DADD R34, R18, R34 ;  /* 0x0000000012227229 */ /* 0x0080620000000022 */
[----:B------:R-:W1:Y:S01]  /*31b0*/  LDG.E.64 R22, [R22.64] ;  /* 0x0000001216167981 */ /* 0x000e62000c1e1b00 */
[----:B0-----:R-:W-:-:S04]  /*31c0*/  IADD3 R18, P0, R26, UR4, RZ ;  /* 0x000000041a127c10 */ /* 0x001fc8000ff1e0ff */
[----:B------:R-:W-:Y:S02]  /*31d0*/  IADD3.X R19, R27, UR5, RZ, P0, !PT ;  /* 0x000000051b137c10 */ /* 0x000fe400087fe4ff */
[----:B------:R-:W2:Y:S04]  /*31e0*/  LDG.E.64 R26, [R26.64] ;  /* 0x000000121a1a7981 */ /* 0x000ea8000c1e1b00 */
[----:B------:R0:W3:Y:S02]  /*31f0*/  LDG.E.64 R36, [R18.64] ;  /* 0x0000001212247981 */ /* 0x0000e4000c1e1b00 */
[----:B0-----:R-:W-:-:S04]  /*3200*/  IADD3 R18, P0, R18, UR4, RZ ;  /* 0x0000000412127c10 */ /* 0x001fc8000ff1e0ff */
[----:B------:R-:W-:Y:S01]  /*3210*/  IADD3.X R19, R19, UR5, RZ, P0, !PT ;  /* 0x0000000513137c10 */ /* 0x000fe200087fe4ff */
[----:B-1----:R-:W2:-:S06]  /*3220*/  DADD R34, R34, R22 ;  /* 0x0000000022227229 */ /* 0x002e8c0000000016 */
[----:B--2---:R0:W3:Y:S02]  /*3230*/  DADD R26, R34, R26 ;  /* 0x00000000221a7229 */ /* 0x0040e4000000001a */
[----:B0-----:R-:W-:-:S04]  /*3240*/  IADD3 R34, P0, R18, UR4, RZ ;  /* 0x0000000412227c10 */ /* 0x001fc8000ff1e0ff */
[----:B------:R-:W-:Y:S02]  /*3250*/  IADD3.X R35, R19, UR5, RZ, P0, !PT ;  /* 0x0000000513237c10 */ /* 0x000fe400087fe4ff */
[----:B------:R-:W2:Y:S01]  /*3260*/  LDG.E.64 R18, [R18.64] ;  /* 0x0000001212127981 */ /* 0x000ea2000c1e1b00 */
[----:B------:R-:W-:-:S04]  /*3270*/  IADD3 R22, P0, R34, UR4, RZ ;  /* 0x0000000422167c10 */ /* 0x000fc8000ff1e0ff */
[----:B------:R-:W-:Y:S02]  /*3280*/  IADD3.X R23, R35, UR5, RZ, P0, !PT ;  /* 0x0000000523177c10 */ /* 0x000fe400087fe4ff */
[----:B------:R-:W4:Y:S01]  /*3290*/  LDG.E.64 R34, [R34.64] ;  /* 0x0000001222227981 */ /* 0x000f22000c1e1b00 */
[----:B---3--:R0:W2:-:S03]  /*32a0*/  DADD R36, R26, R36 ;  /* 0x000000001a247229 */ /* 0x0080860000000024 */
[----:B0-----:R-:W3:Y:S01]  /*32b0*/  LDG.E.64 R26, [R22.64] ;  /* 0x00000012161a7981 */ /* 0x001ee2000c1e1b00 */
[----:B------:R-:W-:Y:S02]  /*32c0*/  IADD3 R28, P3, R22, UR4, RZ ;  /* 0x00000004161c7c10 */ /* 0x000fe4000ff7e0ff */
[----:B------:R-:W-:Y:S02]  /*32d0*/  PLOP3.LUT P0, PT, PT, PT, PT, 0x8, 0x0 ;  /* 0x000000000000781c */ /* 0x000fe40003f0e170 */
[----:B------:R-:W-:Y:S02]  /*32e0*/  IADD3 R29, R29, 0x8, RZ ;  /* 0x000000081d1d7810 */ /* 0x000fe40007ffe0ff */
[----:B------:R-:W-:Y:S01]  /*32f0*/  IADD3.X R31, R23, UR5, RZ, P3, !PT ;  /* 0x00000005171f7c10 */ /* 0x000fe20009ffe4ff */
[----:B--2---:R-:W4:-:S06]  /*3300*/  DADD R36, R36, R18 ;  /* 0x0000000024247229 */ /* 0x004f0c0000000012 */
[----:B----4-:R-:W3:-:S06]  /*3310*/  DADD R36, R36, R34 ;  /* 0x0000000024247229 */ /* 0x010ecc0000000022 */
[----:B---3--:R0:W1:-:S06]  /*3320*/  DADD R18, R36, R26 ;  /* 0x0000000024127229 */ /* 0x00804c000000001a */
.L_x_1803:
[----:B------:R-:W-:Y:S05]  /*3330*/  BSYNC B3 ;  /* 0x0000000000037941 */ /* 0x000fea0003800000 */
.L_x_1802:
[----:B------:R-:W-:-:S13]  /*3340*/  ISETP.LT.OR P0, PT, R29, R8, P0 ;  /* 0x000000081d00720c */ /* 0x000fda0000701670 */
[----:B------:R-:W-:Y:S05]  /*3350*/  @!P0 BRA `(.L_x_1798) ;  /* 0x000000f000008947 */ /* 0x000fea0003800000 */
[----:B------:R-:W-:Y:S01]  /*3360*/  IMAD.MOV.U32 R29, RZ, RZ, R31 ;  /* 0x000000ffff1d7224 */ /* 0x000fe200078e001f */
[----:B------:R-:W-:-:S04]  /*3370*/  IADD3 R22, P0, R28, UR4, RZ ;  /* 0x000000041c167c10 */ /* 0x000fc8000ff1e0ff */
[----:B------:R-:W-:Y:S01]  /*3380*/  IADD3.X R23, R31, UR5, RZ, P0, !PT ;  /* 0x000000051f177c10 */ /* 0x000fe200087fe4ff */
[----:B------:R-:W2:Y:S01]  /*3390*/  LDG.E.64 R28, [R28.64] ;  /* 0x000000121c1c7981 */ /* 0x000ea2000c1e1b00 */
[----:B0-----:R-:W-:-:S04]  /*33a0*/  IADD3 R26, P0, R22, UR4, RZ ;  /* 0x00000004161a7c10 */ /* 0x001fc8000ff1e0ff */
        /* <DEDUP_REMOVED lines=10> */
.L_x_1798:
[----:B------:R-:W-:Y:S05]  /*3450*/  BSYNC B2 ;  /* 0x0000000000027941 */ /* 0x000fea0003800000 */
.L_x_1797:
[----:B------:R-:W-:Y:S05]  /*3460*/  @!P2 BRA `(.L_x_1804) ;  /* 0xfffff3500000a947 */ /* 0x000fea000383ffff */
[----:B------:R-:W-:Y:S05]  /*3470*/  BSYNC B1 ;  /* 0x0000000000017941 */ /* 0x000fea0003800000 */
.L_x_1794:
[----:B------:R-:W-:Y:S01]  /*3480*/  IMAD.IADD R8, R8, 0x1, -R12 ;  /* 0x0000000108087824 */ /* 0x000fe200078e0a0c */
[----:B------:R-:W-:Y:S01]  /*3490*/  ULDC.S8 UR10, c[0x0][0x1b5] ;  /* 0x00006d40000a7ab9 */ /* 0x000fe20000000200 */
[----:B------:R-:W-:Y:S01]  /*34a0*/  IMAD.IADD R7, R7, 0x1, -R6 ;  /* 0x0000000107077824 */ /* 0x000fe200078e0a06 */
[----:B------:R-:W-:Y:S01]  /*34b0*/  ISETP.NE.AND P0, PT, RZ, UR10, PT ;  /* 0x0000000aff007c0c */ /* 0x000fe2000bf05270 */
[----:B------:R-:W-:Y:S01]  /*34c0*/  IMAD.MOV.U32 R6, RZ, RZ, 0x1 ;  /* 0x00000001ff067424 */ /* 0x000fe200078e00ff */
[----:B-1----:R-:W-:Y:S01]  /*34d0*/  FSETP.GEU.AND P1, PT, |R19|, 6.5827683646048100446e-37, PT ;  /* 0x036000001300780b */ /* 0x002fe20003f2e200 */
[----:B------:R-:W-:Y:S01]  /*34e0*/  IMAD R7, R8, R7, RZ ;  /* 0x0000000708077224 */ /* 0x000fe200078e02ff */
[----:B------:R-:W-:Y:S04]  /*34f0*/  BSSY B1, `(.L_x_1805) ;  /* 0x0000015000017945 */ /* 0x000fe80003800000 */
        /* <DEDUP_REMOVED lines=20> */
.L_x_1806:
[----:B------:R-:W-:Y:S05]  /*3640*/  BSYNC B1 ;  /* 0x0000000000017941 */ /* 0x000fea0003800000 */
.L_x_1805:
[----:B------:R2:W-:Y:S01]  /*3650*/  STG.E.64 [R10.64], R6 ;  /* 0x000000060a007986 */ /* 0x0005e2000c101b12 */
[----:B------:R-:W-:Y:S05]  /*3660*/  BRA `(.L_x_1807) ;  /* 0x0000001000007947 */ /* 0x000fea0003800000 */
.L_x_1793:
[----:B------:R0:W-:Y:S02]  /*3670*/  STG.E.64 [R10.64], RZ ;  /* 0x000000ff0a007986 */ /* 0x0001e4000c101b12 */
.L_x_1807:
[----:B------:R-:W-:Y:S05]  /*3680*/  BSYNC B0 ;  /* 0x0000000000007941 */ /* 0x000fea0003800000 */
.L_x_1792:
        /* <DEDUP_REMOVED lines=8> */
.L_x_1808:
[----:B------:R-:W-:Y:S05]  /*3710*/  EXIT ;  /* 0x000000000000794d */ /* 0x000fea0003800000 */
        .weak           $__internal_28_$__cuda_sm20_div_rn_f64_full
        .type           $__internal_28_$__cuda_sm20_div_rn_f64_full,@function
        .size           $__internal_28_$__cuda_sm20_div_rn_f64_full,($__internal_29_$__cuda_sm20_div_s64 - $__internal_28_$__cuda_sm20_div_rn_f64_full)
$__internal_28_$__cuda_sm20_div_rn_f64_full:
        /* <DEDUP_REMOVED lines=68> */
.L_x_1811:
        /* <DEDUP_REMOVED lines=16> */
.L_x_1814:
[----:B------:R-:W-:Y:S01]  /*3c60*/  LOP3.LUT R17, R7, 0x80000, RZ, 0xfc, !PT ;  /* 0x0008000007117812 */ /* 0x000fe200078efcff */
[----:B------:R-:W-:Y:S01]  /*3c70*/  IMAD.MOV.U32 R16, RZ, RZ, R6 ;  /* 0x000000ffff107224 */ /* 0x000fe200078e0006 */
[----:B------:R-:W-:Y:S05]  /*3c80*/  BRA `(.L_x_1812) ;  /* 0x0000002000007947 */ /* 0x000fea0003800000 */
.L_x_1813:
[----:B------:R-:W-:Y:S01]  /*3c90*/  LOP3.LUT R17, R9, 0x80000, RZ, 0xfc, !PT ;  /* 0x0008000009117812 */ /* 0x000fe200078efcff */
[----:B------:R-:W-:Y:S02]  /*3ca0*/  IMAD.MOV.U32 R16, RZ, RZ, R8 ;  /* 0x000000ffff107224 */ /* 0x000fe400078e0008 */
.L_x_1812:
[----:B------:R-:W-:Y:S05]  /*3cb0*/  BSYNC B2 ;  /* 0x0000000000027941 */ /* 0x000fea0003800000 */
.L_x_1810:
[----:B------:R-:W-:Y:S02]  /*3cc0*/  IMAD.MOV.U32 R15, RZ, RZ, 0x0 ;  /* 0x00000000ff0f7424 */ /* 0x000fe400078e00ff */
[----:B------:R-:W-:-:S02]  /*3cd0*/  IMAD.MOV.U32 R6, RZ, RZ, R16 ;  /* 0x000000ffff067224 */ /* 0x000fc400078e0010 */
[----:B------:R-:W-:Y:S01]  /*3ce0*/  IMAD.MOV.U32 R7, RZ, RZ, R17 ;  /* 0x000000ffff077224 */ /* 0x000fe200078e0011 */
[----:B------:R-:W-:Y:S06]  /*3cf0*/  RET.REL.NODEC R14 `(_ZN2at6native49_GLOBAL__N__3489678a_16_AveragePool2d_cu_fb80407630avg_pool2d_out_cuda_frame_nhwcIddEEviPKT_llliiiiiiiiPS3_ibb) ;  /* 0xffffc3000e007950 */ /* 0x000fec0003c3ffff */
        .weak           $__internal_29_$__cuda_sm20_div_s64
        .type           $__internal_29_$__cuda_sm20_div_s64,@function
        .size           $__internal_29_$__cuda_sm20_div_s64,(.L_x_1867 - $__internal_29_$__cuda_sm20_div_s64)
$__internal_29_$__cuda_sm20_div_s64:
        /* <DEDUP_REMOVED lines=31> */
[----:B------:R-:W-:Y:S01]  /*3ef0*/  IMAD.WIDE.U32 R16, P0, R17, R12, R16 ;  /* 0x0000000c11107225 */ /* 0x000fe20007800010 */
[----:B------:R-:W-:-:S05]  /*3f00*/  SEL R11, R11, R8, !P3 ;  /* 0x000000080b0b7207 */ /* 0x000fca0005800000 */
        /* <DEDUP_REMOVED lines=44> */
[----:B------:R-:W-:Y:S01]  /*41d0*/  SEL R5, R11, R8, !P1 ;  /* 0x000000080b057207 */ /* 0x000fe20004800000 */
[----:B------:R-:W-:Y:S01]  /*41e0*/  IMAD.MOV.U32 R11, RZ, RZ, 0x0 ;  /* 0x00000000ff0b7424 */ /* 0x000fe200078e00ff */
[----:B------:R-:W-:Y:S02]  /*41f0*/  SEL R6, R6, R7, !P1 ;  /* 0x0000000706067207 */ /* 0x000fe40004800000 */
[----:B------:R-:W-:Y:S02]  /*4200*/  SEL R5, R5, 0xffffffff, P0 ;  /* 0xffffffff05057807 */ /* 0x000fe40000000000 */
[----:B------:R-:W-:Y:S01]  /*4210*/  SEL R6, R6, 0xffffffff, P0 ;  /* 0xffffffff06067807 */ /* 0x000fe20000000000 */
[----:B------:R-:W-:Y:S06]  /*4220*/  RET.REL.NODEC R10 `(_ZN2at6native49_GLOBAL__N__3489678a_16_AveragePool2d_cu_fb80407630avg_pool2d_out_cuda_frame_nhwcIddEEviPKT_llliiiiiiiiPS3_ibb) ;  /* 0xffffbdd00a007950 */ /* 0x000fec0003c3ffff */
.L_x_1815:
        /* <DEDUP_REMOVED lines=13> */
.L_x_1867:


//--------------------- .nv.global                --------------------------
	.section	.nv.global,"aw",@nobits
.nv.global:
	.type		_ZN47_INTERNAL_3489678a_16_AveragePool2d_cu_fb8040764cuda3std3__48in_placeE,@object
	.size		_ZN47_INTERNAL_3489678a_16_AveragePool2d_cu_fb8040764cuda3std3__48in_placeE,(_ZN47_INTERNAL_3489678a_16_AveragePool2d_cu_fb8040764cuda3std6ranges3__45__cpo8distanceE - _ZN47_INTERNAL_3489678a_16_AveragePool2d_cu_fb8040764cuda3std3__48in_placeE)
_ZN47_INTERNAL_3489678a_16_AveragePool2d_cu_fb8040764cuda3std3__48in_placeE:
	.zero		1
	.type		_ZN47_INTERNAL_3489678a_16_AveragePool2d_cu_fb8040764cuda3std6ranges3__45__cpo8distanceE,@object
	.size		_ZN47_INTERNAL_3489678a_16_AveragePool2d_cu_fb8040764cuda3std6ranges3__45__cpo8distanceE,(_ZN47_INTERNAL_3489678a_16_AveragePool2d_cu_fb8040764cuda3std3__45__cpo6cbeginE - _ZN47_INTERNAL_3489678a_16_AveragePool2d_cu_fb8040764cuda3std6ranges3__45__cpo8distanceE)
_ZN47_INTERNAL_3489678a_16_AveragePool2d_cu_fb8040764cuda3std6ranges3__45__cpo8distanceE:
	.zero		1
	.type		_ZN47_INTERNAL_3489678a_16_AveragePool2d_cu_fb8040764cuda3std3__45__cpo6cbeginE,@object
	.size		_ZN47_INTERNAL_3489678a_16_AveragePool2d_cu_fb8040764cuda3std3__45__cpo6cbeginE,(_ZN47_INTERNAL_3489678a_16_AveragePool2d_cu_fb8040764cuda3std6ranges3__45__cpo7advanceE - _ZN47_INTERNAL_3489678a_16_AveragePool2d_cu_fb8040764cuda3std3__45__cpo6cbeginE)
_ZN47_INTERNAL_3489678a_16_AveragePool2d_cu_fb8040764cuda3std3__45__cpo6cbeginE:
	.zero		1
	.type		_ZN47_INTERNAL_3489678a_16_AveragePool2d_cu_fb8040764cuda3std6ranges3__45__cpo7advanceE,@object
	.size		_ZN47_INTERNAL_3489678a_16_AveragePool2d_cu_fb8040764cuda3std6ranges3__45__cpo7advanceE,(_ZN47_INTERNAL_3489678a_16_AveragePool2d_cu_fb8040764cuda3std3__45__cpo7crbeginE - _ZN47_INTERNAL_3489678a_16_AveragePool2d_cu_fb8040764cuda3std6ranges3__45__cpo7advanceE)
_ZN47_INTERNAL_3489678a_16_AveragePool2d_cu_fb8040764cuda3std6ranges3__45__cpo7advanceE:
	.zero		1
	.type		_ZN47_INTERNAL_3489678a_16_AveragePool2d_cu_fb8040764cuda3std3__45__cpo7crbeginE,@object
	.size		_ZN47_INTERNAL_3489678a_16_AveragePool2d_cu_fb8040764cuda3std3__45__cpo7crbeginE,(_ZN47_INTERNAL_3489678a_16_AveragePool2d_cu_fb8040764cuda3std6ranges3__45__cpo4dataE - _ZN47_INTERNAL_3489678a_16_AveragePool2d_cu_fb8040764cuda3std3__45__cpo7crbeginE)
_ZN47_INTERNAL_3489678a_16_AveragePool2d_cu_fb8040764cuda3std3__45__cpo7crbeginE:
	.zero		1
	.type		_ZN47_INTERNAL_3489678a_16_AveragePool2d_cu_fb8040764cuda3std6ranges3__45__cpo4dataE,@object
	.size		_ZN47_INTERNAL_3489678a_16_AveragePool2d_cu_fb8040764cuda3std6ranges3__45__cpo4dataE,(_ZN47_INTERNAL_3489678a_16_AveragePool2d_cu_fb8040764cuda3std6ranges3__45__cpo5beginE - _ZN47_INTERNAL_3489678a_16_AveragePool2d_cu_fb8040764cuda3std6ranges3__45__cpo4dataE)
_ZN47_INTERNAL_3489678a_16_AveragePool2d_cu_fb8040764cuda3std6ranges3__45__cpo4dataE:
	.zero		1
	.type		_ZN47_INTERNAL_3489678a_16_AveragePool2d_cu_fb8040764cuda3std6ranges3__45__cpo5beginE,@object
	.size		_ZN47_INTERNAL_3489678a_16_AveragePool2d_cu_fb8040764cuda3std6ranges3__45__cpo5beginE,(_ZN47_INTERNAL_3489678a_16_AveragePool2d_cu_fb8040764cuda3std3__449_GLOBAL__N__3489678a_16_AveragePool2d_cu_fb8040766ignoreE - _ZN47_INTERNAL_3489678a_16_AveragePool2d_cu_fb8040764cuda3std6ranges3__45__cpo5beginE)
_ZN47_INTERNAL_3489678a_16_AveragePool2d_cu_fb8040764cuda3std6ranges3__45__cpo5beginE:
	.zero		1
	.type		_ZN47_INTERNAL_3489678a_16_AveragePool2d_cu_fb8040764cuda3std3__449_GLOBAL__N__3489678a_16_AveragePool2d_cu_fb8040766ignoreE,@object
	.size		_ZN47_INTERNAL_3489678a_16_AveragePool2d_cu_fb8040764cuda3std3__449_GLOBAL__N__3489678a_16_AveragePool2d_cu_fb8040766ignoreE,(_ZN47_INTERNAL_3489678a_16_AveragePool2d_cu_fb8040764cuda3std6ranges3__45__cpo4sizeE - _ZN47_INTERNAL_3489678a_16_AveragePool2d_cu_fb8040764cuda3std3__449_GLOBAL__N__3489678a_16_AveragePool2d_cu_fb8040766ignoreE)
_ZN47_INTERNAL_3489678a_16_AveragePool2d_cu_fb8040764cuda3std3__449_GLOBAL__N__3489678a_16_AveragePool2d_cu_fb8040766ignoreE:
	.zero		1
	.type		_ZN47_INTERNAL_3489678a_16_AveragePool2d_cu_fb8040764cuda3std6ranges3__45__cpo4sizeE,@object
	.size		_ZN47_INTERNAL_3489678a_16_AveragePool2d_cu_fb8040764cuda3std6ranges3__45__cpo4sizeE,(_ZN47_INTERNAL_3489678a_16_AveragePool2d_cu_fb8040764cuda3std3__45__cpo5beginE - _ZN47_INTERNAL_3489678a_16_AveragePool2d_cu_fb8040764cuda3std6ranges3__45__cpo4sizeE)
_ZN47_INTERNAL_3489678a_16_AveragePool2d_cu_fb8040764cuda3std6ranges3__45__cpo4sizeE:
	.zero		1
	.type		_ZN47_INTERNAL_3489678a_16_AveragePool2d_cu_fb8040764cuda3std3__45__cpo5beginE,@object
	.size		_ZN47_INTERNAL_3489678a_16_AveragePool2d_cu_fb8040764cuda3std3__45__cpo5beginE,(_ZN47_INTERNAL_3489678a_16_AveragePool2d_cu_fb8040764cuda3std6ranges3__45__cpo6cbeginE - _ZN47_INTERNAL_3489678a_16_AveragePool2d_cu_fb8040764cuda3std3__45__cpo5beginE)
_ZN47_INTERNAL_3489678a_16_AveragePool2d_cu_fb8040764cuda3std3__45__cpo5beginE:
	.zero		1
	.type		_ZN47_INTERNAL_3489678a_16_AveragePool2d_cu_fb8040764cuda3std6ranges3__45__cpo6cbeginE,@object
	.size		_ZN47_INTERNAL_3489678a_16_AveragePool2d_cu_fb8040764cuda3std6ranges3__45__cpo6cbeginE,(_ZN47_INTERNAL_3489678a_16_AveragePool2d_cu_fb8040764cuda3std3__45__cpo6rbeginE - _ZN47_INTERNAL_3489678a_16_AveragePool2d_cu_fb8040764cuda3std6ranges3__45__cpo6cbeginE)
_ZN47_INTERNAL_3489678a_16_AveragePool2d_cu_fb8040764cuda3std6ranges3__45__cpo6cbeginE:
	.zero		1
	.type		_ZN47_INTERNAL_3489678a_16_AveragePool2d_cu_fb8040764cuda3std3__45__cpo6rbeginE,@object
	.size		_ZN47_INTERNAL_3489678a_16_AveragePool2d_cu_fb8040764cuda3std3__45__cpo6rbeginE,(_ZN47_INTERNAL_3489678a_16_AveragePool2d_cu_fb8040764cuda3std6ranges3__45__cpo4nextE - _ZN47_INTERNAL_3489678a_16_AveragePool2d_cu_fb8040764cuda3std3__45__cpo6rbeginE)
_ZN47_INTERNAL_3489678a_16_AveragePool2d_cu_fb8040764cuda3std3__45__cpo6rbeginE:
	.zero		1
	.type		_ZN47_INTERNAL_3489678a_16_AveragePool2d_cu_fb8040764cuda3std6ranges3__45__cpo4nextE,@object
	.size		_ZN47_INTERNAL_3489678a_16_AveragePool2d_cu_fb8040764cuda3std6ranges3__45__cpo4nextE,(_ZN47_INTERNAL_3489678a_16_AveragePool2d_cu_fb8040764cuda3std6ranges3__45__cpo4swapE - _ZN47_INTERNAL_3489678a_16_AveragePool2d_cu_fb8040764cuda3std6ranges3__45__cpo4nextE)
_ZN47_INTERNAL_3489678a_16_AveragePool2d_cu_fb8040764cuda3std6ranges3__45__cpo4nextE:
	.zero		1
	.type		_ZN47_INTERNAL_3489678a_16_AveragePool2d_cu_fb8040764cuda3std6ranges3__45__cpo4swapE,@object
	.size		_ZN47_INTERNAL_3489678a_16_AveragePool2d_cu_fb8040764cuda3std6ranges3__45__cpo4swapE,(_ZN47_INTERNAL_3489678a_16_AveragePool2d_cu_fb8040764cuda3std3__420unreachable_sentinelE - _ZN47_INTERNAL_3489678a_16_AveragePool2d_cu_fb8040764cuda3std6ranges3__45__cpo4swapE)
_ZN47_INTERNAL_3489678a_16_AveragePool2d_cu_fb8040764cuda3std6ranges3__45__cpo4swapE:
	.zero		1
	.type		_ZN47_INTERNAL_3489678a_16_AveragePool2d_cu_fb8040764cuda3std3__420unreachable_sentinelE,@object
	.size		_ZN47_INTERNAL_3489678a_16_AveragePool2d_cu_fb8040764cuda3std3__420unreachable_sentinelE,(_ZN47_INTERNAL_3489678a_16_AveragePool2d_cu_fb8040766thrust23THRUST_300001_SM_800_NS6system6detail10sequential3seqE - _ZN47_INTERNAL_3489678a_16_AveragePool2d_cu_fb8040764cuda3std3__420unreachable_sentinelE)
_ZN47_INTERNAL_3489678a_16_AveragePool2d_cu_fb8040764cuda3std3__420unreachable_sentinelE:
	.zero		1
	.type		_ZN47_INTERNAL_3489678a_16_AveragePool2d_cu_fb8040766thrust23THRUST_300001_SM_800_NS6system6detail10sequential3seqE,@object
	.size		_ZN47_INTERNAL_3489678a_16_AveragePool2d_cu_fb8040766thrust23THRUST_300001_SM_800_NS6system6detail10sequential3seqE,(_ZN47_INTERNAL_3489678a_16_AveragePool2d_cu_fb8040764cuda3std3__45__cpo4cendE - _ZN47_INTERNAL_3489678a_16_AveragePool2d_cu_fb8040766thrust23THRUST_300001_SM_800_NS6system6detail10sequential3seqE)
_ZN47_INTERNAL_3489678a_16_AveragePool2d_cu_fb8040766thrust23THRUST_300001_SM_800_NS6system6detail10sequential3seqE:
	.zero		1
	.type		_ZN47_INTERNAL_3489678a_16_AveragePool2d_cu_fb8040764cuda3std3__45__cpo4cendE,@object
	.size		_ZN47_INTERNAL_3489678a_16_AveragePool2d_cu_fb8040764cuda3std3__45__cpo4cendE,(_ZN47_INTERNAL_3489678a_16_AveragePool2d_cu_fb8040764cuda3std6ranges3__45__cpo9iter_swapE - _ZN47_INTERNAL_3489678a_16_AveragePool2d_cu_fb8040764cuda3std3__45__cpo4cendE)
_ZN47_INTERNAL_3489678a_16_AveragePool2d_cu_fb8040764cuda3std3__45__cpo4cendE:
	.zero		1
	.type		_ZN47_INTERNAL_3489678a_16_AveragePool2d_cu_fb8040764cuda3std6ranges3__45__cpo9iter_swapE,@object
	.size		_ZN47_INTERNAL_3489678a_16_AveragePool2d_cu_fb8040764cuda3std6ranges3__45__cpo9iter_swapE,(_ZN47_INTERNAL_3489678a_16_AveragePool2d_cu_fb8040764cuda3std3__45__cpo5crendE - _ZN47_INTERNAL_3489678a_16_AveragePool2d_cu_fb8040764cuda3std6ranges3__45__cpo9iter_swapE)
_ZN47_INTERNAL_3489678a_16_AveragePool2d_cu_fb8040764cuda3std6ranges3__45__cpo9iter_swapE:
	.zero		1
	.type		_ZN47_INTERNAL_3489678a_16_AveragePool2d_cu_fb8040764cuda3std3__45__cpo5crendE,@object
	.size		_ZN47_INTERNAL_3489678a_16_AveragePool2d_cu_fb8040764cuda3std3__45__cpo5crendE,(_ZN47_INTERNAL_3489678a_16_AveragePool2d_cu_fb8040764cuda3std6ranges3__45__cpo5cdataE - _ZN47_INTERNAL_3489678a_16_AveragePool2d_cu_fb8040764cuda3std3__45__cpo5crendE)
_ZN47_INTERNAL_3489678a_16_AveragePool2d_cu_fb8040764cuda3std3__45__cpo5crendE:
	.zero		1
	.type		_ZN47_INTERNAL_3489678a_16_AveragePool2d_cu_fb8040764cuda3std6ranges3__45__cpo5cdataE,@object
	.size		_ZN47_INTERNAL_3489678a_16_AveragePool2d_cu_fb8040764cuda3std6ranges3__45__cpo5cdataE,(_ZN47_INTERNAL_3489678a_16_AveragePool2d_cu_fb8040764cuda3std6ranges3__45__cpo3endE - _ZN47_INTERNAL_3489678a_16_AveragePool2d_cu_fb8040764cuda3std6ranges3__45__cpo5cdataE)
_ZN47_INTERNAL_3489678a_16_AveragePool2d_cu_fb8040764cuda3std6ranges3__45__cpo5cdataE:
	.zero		1
	.type		_ZN47_INTERNAL_3489678a_16_AveragePool2d_cu_fb8040764cuda3std6ranges3__45__cpo3endE,@object
	.size		_ZN47_INTERNAL_3489678a_16_AveragePool2d_cu_fb8040764cuda3std6ranges3__45__cpo3endE,(_ZN47_INTERNAL_3489678a_16_AveragePool2d_cu_fb8040764cuda3std3__419piecewise_constructE - _ZN47_INTERNAL_3489678a_16_AveragePool2d_cu_fb8040764cuda3std6ranges3__45__cpo3endE)
_ZN47_INTERNAL_3489678a_16_AveragePool2d_cu_fb8040764cuda3std6ranges3__45__cpo3endE:
	.zero		1
	.type		_ZN47_INTERNAL_3489678a_16_AveragePool2d_cu_fb8040764cuda3std3__419piecewise_constructE,@object
	.size		_ZN47_INTERNAL_3489678a_16_AveragePool2d_cu_fb8040764cuda3std3__419piecewise_constructE,(_ZN47_INTERNAL_3489678a_16_AveragePool2d_cu_fb8040764cuda3std6ranges3__45__cpo5ssizeE - _ZN47_INTERNAL_3489678a_16_AveragePool2d_cu_fb8040764cuda3std3__419piecewise_constructE)
_ZN47_INTERNAL_3489678a_16_AveragePool2d_cu_fb8040764cuda3std3__419piecewise_constructE:
	.zero		1
	.type		_ZN47_INTERNAL_3489678a_16_AveragePool2d_cu_fb8040764cuda3std6ranges3__45__cpo5ssizeE,@object
	.size		_ZN47_INTERNAL_3489678a_16_AveragePool2d_cu_fb8040764cuda3std6ranges3__45__cpo5ssizeE,(_ZN47_INTERNAL_3489678a_16_AveragePool2d_cu_fb8040764cuda3std3__45__cpo3endE - _ZN47_INTERNAL_3489678a_16_AveragePool2d_cu_fb8040764cuda3std6ranges3__45__cpo5ssizeE)
_ZN47_INTERNAL_3489678a_16_AveragePool2d_cu_fb8040764cuda3std6ranges3__45__cpo5ssizeE:
	.zero		1
	.type		_ZN47_INTERNAL_3489678a_16_AveragePool2d_cu_fb8040764cuda3std3__45__cpo3endE,@object
	.size		_ZN47_INTERNAL_3489678a_16_AveragePool2d_cu_fb8040764cuda3std3__45__cpo3endE,(_ZN47_INTERNAL_3489678a_16_AveragePool2d_cu_fb8040764cuda3std6ranges3__45__cpo4cendE - _ZN47_INTERNAL_3489678a_16_AveragePool2d_cu_fb8040764cuda3std3__45__cpo3endE)
_ZN47_INTERNAL_3489678a_16_AveragePool2d_cu_fb8040764cuda3std3__45__cpo3endE:
	.zero		1
	.type		_ZN47_INTERNAL_3489678a_16_AveragePool2d_cu_fb8040764cuda3std6ranges3__45__cpo4cendE,@object
	.size		_ZN47_INTERNAL_3489678a_16_AveragePool2d_cu_fb8040764cuda3std6ranges3__45__cpo4cendE,(_ZN47_INTERNAL_3489678a_16_AveragePool2d_cu_fb8040764cuda3std3__45__cpo4rendE - _ZN47_INTERNAL_3489678a_16_AveragePool2d_cu_fb8040764cuda3std6ranges3__45__cpo4cendE)
_ZN47_INTERNAL_3489678a_16_AveragePool2d_cu_fb8040764cuda3std6ranges3__45__cpo4cendE:
	.zero		1
	.type		_ZN47_INTERNAL_3489678a_16_AveragePool2d_cu_fb8040764cuda3std3__45__cpo4rendE,@object
	.size		_ZN47_INTERNAL_3489678a_16_AveragePool2d_cu_fb8040764cuda3std3__45__cpo4rendE,(_ZN47_INTERNAL_3489678a_16_AveragePool2d_cu_fb8040764cuda3std6ranges3__45__cpo4prevE - _ZN47_INTERNAL_3489678a_16_AveragePool2d_cu_fb8040764cuda3std3__45__cpo4rendE)
_ZN47_INTERNAL_3489678a_16_AveragePool2d_cu_fb8040764cuda3std3__45__cpo4rendE:
	.zero		1
	.type		_ZN47_INTERNAL_3489678a_16_AveragePool2d_cu_fb8040764cuda3std6ranges3__45__cpo4prevE,@object
	.size		_ZN47_INTERNAL_3489678a_16_AveragePool2d_cu_fb8040764cuda3std6ranges3__45__cpo4prevE,(_ZN47_INTERNAL_3489678a_16_AveragePool2d_cu_fb8040764cuda3std6ranges3__45__cpo9iter_moveE - _ZN47_INTERNAL_3489678a_16_AveragePool2d_cu_fb8040764cuda3std6ranges3__45__cpo4prevE)
_ZN47_INTERNAL_3489678a_16_AveragePool2d_cu_fb8040764cuda3std6ranges3__45__cpo4prevE:
	.zero		1
	.type		_ZN47_INTERNAL_3489678a_16_AveragePool2d_cu_fb8040764cuda3std6ranges3__45__cpo9iter_moveE,@object
	.size		_ZN47_INTERNAL_3489678a_16_AveragePool2d_cu_fb8040764cuda3std6ranges3__45__cpo9iter_moveE,(.L_13 - _ZN47_INTERNAL_3489678a_16_AveragePool2d_cu_fb8040764cuda3std6ranges3__45__cpo9iter_moveE)
_ZN47_INTERNAL_3489678a_16_AveragePool2d_cu_fb8040764cuda3std6ranges3__45__cpo9iter_moveE:
	.zero		1
.L_13:
